//
// Generated by NVIDIA NVVM Compiler
//
// Compiler Build ID: CL-36424714
// Cuda compilation tools, release 13.0, V13.0.88
// Based on NVVM 20.0.0
//

.version 9.0
.target sm_100
.address_size 64

	// .globl	_Z5cInv2P6float2S0_ii
.global .align 4 .b8 __cudart_i2opi_f[24] = {65, 144, 67, 60, 153, 149, 98, 219, 192, 221, 52, 245, 209, 87, 39, 252, 41, 21, 68, 78, 110, 131, 249, 162};

.visible .entry _Z5cInv2P6float2S0_ii(
	.param .u64 .ptr .align 1 _Z5cInv2P6float2S0_ii_param_0,
	.param .u64 .ptr .align 1 _Z5cInv2P6float2S0_ii_param_1,
	.param .u32 _Z5cInv2P6float2S0_ii_param_2,
	.param .u32 _Z5cInv2P6float2S0_ii_param_3
)
{
	.reg .pred 	%p<44>;
	.reg .b32 	%r<126>;
	.reg .b32 	%f<100>;
	.reg .b64 	%rd<36>;

	ld.param.u64 	%rd4, [_Z5cInv2P6float2S0_ii_param_1];
	ld.param.u32 	%r65, [_Z5cInv2P6float2S0_ii_param_2];
	ld.param.u32 	%r66, [_Z5cInv2P6float2S0_ii_param_3];
	cvta.to.global.u64 	%rd1, %rd4;
	not.b32 	%r67, %r65;
	add.s32 	%r1, %r66, %r67;
	mov.u32 	%r2, %ntid.x;
	mov.u32 	%r3, %nctaid.x;
	mul.lo.s32 	%r4, %r2, %r3;
	cvt.rn.f32.s32 	%f1, %r1;
	cvt.rn.f32.s32 	%f2, %r4;
	div.rn.f32 	%f3, %f1, %f2;
	cvt.rpi.f32.f32 	%f4, %f3;
	cvt.rzi.s32.f32 	%r5, %f4;
	mov.u32 	%r6, %ntid.y;
	mov.u32 	%r7, %nctaid.y;
	mul.lo.s32 	%r8, %r6, %r7;
	mov.u32 	%r9, %tid.y;
	mov.u32 	%r10, %ctaid.y;
	mad.lo.s32 	%r11, %r6, %r10, %r9;
	setp.lt.s32 	%p1, %r5, 1;
	@%p1 bra 	$L__BB0_24;
	mov.u32 	%r69, %tid.x;
	cvt.rn.f32.u32 	%f5, %r8;
	cvt.rn.f32.s32 	%f6, %r66;
	div.rn.f32 	%f7, %f6, %f5;
	cvt.rpi.f32.f32 	%f8, %f7;
	cvt.rzi.s32.f32 	%r12, %f8;
	add.s32 	%r70, %r7, %r10;
	mad.lo.s32 	%r13, %r6, %r70, %r9;
	add.s32 	%r71, %r69, %r65;
	mad.lo.s32 	%r14, %r66, %r13, %r71;
	shl.b32 	%r72, %r7, 1;
	add.s32 	%r73, %r10, %r72;
	mad.lo.s32 	%r15, %r6, %r73, %r9;
	mad.lo.s32 	%r16, %r66, %r15, %r71;
	mad.lo.s32 	%r74, %r7, 3, %r10;
	mad.lo.s32 	%r17, %r6, %r74, %r9;
	mad.lo.s32 	%r18, %r66, %r17, %r71;
	mad.lo.s32 	%r19, %r66, %r11, %r71;
	mov.b32 	%r111, 0;
$L__BB0_2:
	setp.lt.s32 	%p2, %r12, 1;
	@%p2 bra 	$L__BB0_23;
	ld.param.u64 	%rd35, [_Z5cInv2P6float2S0_ii_param_0];
	setp.lt.u32 	%p3, %r12, 4;
	mov.u32 	%r21, %ctaid.x;
	mov.u32 	%r76, %tid.x;
	mad.lo.s32 	%r77, %r2, %r21, %r76;
	mad.lo.s32 	%r22, %r111, %r4, %r77;
	add.s32 	%r78, %r65, %r22;
	add.s32 	%r23, %r78, 1;
	mad.lo.s32 	%r79, %r66, %r65, %r23;
	cvta.to.global.u64 	%rd5, %rd35;
	mul.wide.s32 	%rd6, %r79, 8;
	add.s64 	%rd2, %rd5, %rd6;
	mov.b32 	%r125, 0;
	@%p3 bra 	$L__BB0_14;
	mad.lo.s32 	%r80, %r66, %r11, %r65;
	add.s32 	%r112, %r80, 1;
	mad.lo.s32 	%r81, %r66, %r17, %r65;
	add.s32 	%r116, %r81, 1;
	mad.lo.s32 	%r82, %r66, %r15, %r65;
	add.s32 	%r119, %r82, 1;
	mad.lo.s32 	%r83, %r66, %r13, %r65;
	add.s32 	%r122, %r83, 1;
	and.b32  	%r84, %r12, 2147483644;
	neg.s32 	%r124, %r84;
	mad.lo.s32 	%r85, %r3, %r111, %r21;
	mul.lo.s32 	%r86, %r2, %r85;
	add.s32 	%r121, %r14, %r86;
	add.s32 	%r118, %r16, %r86;
	add.s32 	%r115, %r18, %r86;
	add.s32 	%r113, %r19, %r86;
	mov.u32 	%r114, %r11;
	mov.u32 	%r117, %r17;
	mov.u32 	%r120, %r15;
	mov.u32 	%r123, %r13;
$L__BB0_5:
	setp.gt.s32 	%p4, %r22, %r1;
	setp.gt.s32 	%p5, %r114, %r66;
	or.pred  	%p6, %p4, %p5;
	setp.lt.s32 	%p7, %r23, %r114;
	or.pred  	%p8, %p6, %p7;
	@%p8 bra 	$L__BB0_7;
	add.s32 	%r87, %r113, 1;
	mul.wide.s32 	%rd7, %r87, 8;
	add.s64 	%rd8, %rd1, %rd7;
	ld.global.v2.f32 	{%f9, %f10}, [%rd8];
	add.s32 	%r88, %r112, -1;
	mul.wide.s32 	%rd9, %r88, 8;
	add.s64 	%rd10, %rd1, %rd9;
	ld.global.v2.f32 	{%f11, %f12}, [%rd10];
	ld.global.v2.f32 	{%f13, %f14}, [%rd2];
	mul.f32 	%f15, %f11, %f13;
	mul.f32 	%f16, %f12, %f14;
	sub.f32 	%f17, %f15, %f16;
	mul.f32 	%f18, %f11, %f14;
	fma.rn.f32 	%f19, %f12, %f13, %f18;
	sub.f32 	%f20, %f9, %f17;
	sub.f32 	%f21, %f10, %f19;
	st.global.v2.f32 	[%rd8], {%f20, %f21};
$L__BB0_7:
	setp.gt.s32 	%p10, %r123, %r66;
	or.pred  	%p11, %p4, %p10;
	setp.lt.s32 	%p12, %r23, %r123;
	or.pred  	%p13, %p11, %p12;
	@%p13 bra 	$L__BB0_9;
	add.s32 	%r89, %r121, 1;
	mul.wide.s32 	%rd11, %r89, 8;
	add.s64 	%rd12, %rd1, %rd11;
	ld.global.v2.f32 	{%f22, %f23}, [%rd12];
	add.s32 	%r90, %r122, -1;
	mul.wide.s32 	%rd13, %r90, 8;
	add.s64 	%rd14, %rd1, %rd13;
	ld.global.v2.f32 	{%f24, %f25}, [%rd14];
	ld.global.v2.f32 	{%f26, %f27}, [%rd2];
	mul.f32 	%f28, %f24, %f26;
	mul.f32 	%f29, %f25, %f27;
	sub.f32 	%f30, %f28, %f29;
	mul.f32 	%f31, %f24, %f27;
	fma.rn.f32 	%f32, %f25, %f26, %f31;
	sub.f32 	%f33, %f22, %f30;
	sub.f32 	%f34, %f23, %f32;
	st.global.v2.f32 	[%rd12], {%f33, %f34};
$L__BB0_9:
	setp.gt.s32 	%p15, %r120, %r66;
	or.pred  	%p16, %p4, %p15;
	setp.lt.s32 	%p17, %r23, %r120;
	or.pred  	%p18, %p16, %p17;
	@%p18 bra 	$L__BB0_11;
	add.s32 	%r91, %r118, 1;
	mul.wide.s32 	%rd15, %r91, 8;
	add.s64 	%rd16, %rd1, %rd15;
	ld.global.v2.f32 	{%f35, %f36}, [%rd16];
	add.s32 	%r92, %r119, -1;
	mul.wide.s32 	%rd17, %r92, 8;
	add.s64 	%rd18, %rd1, %rd17;
	ld.global.v2.f32 	{%f37, %f38}, [%rd18];
	ld.global.v2.f32 	{%f39, %f40}, [%rd2];
	mul.f32 	%f41, %f37, %f39;
	mul.f32 	%f42, %f38, %f40;
	sub.f32 	%f43, %f41, %f42;
	mul.f32 	%f44, %f37, %f40;
	fma.rn.f32 	%f45, %f38, %f39, %f44;
	sub.f32 	%f46, %f35, %f43;
	sub.f32 	%f47, %f36, %f45;
	st.global.v2.f32 	[%rd16], {%f46, %f47};
$L__BB0_11:
	setp.gt.s32 	%p20, %r117, %r66;
	or.pred  	%p21, %p4, %p20;
	setp.lt.s32 	%p22, %r23, %r117;
	or.pred  	%p23, %p21, %p22;
	@%p23 bra 	$L__BB0_13;
	add.s32 	%r93, %r115, 1;
	mul.wide.s32 	%rd19, %r93, 8;
	add.s64 	%rd20, %rd1, %rd19;
	ld.global.v2.f32 	{%f48, %f49}, [%rd20];
	add.s32 	%r94, %r116, -1;
	mul.wide.s32 	%rd21, %r94, 8;
	add.s64 	%rd22, %rd1, %rd21;
	ld.global.v2.f32 	{%f50, %f51}, [%rd22];
	ld.global.v2.f32 	{%f52, %f53}, [%rd2];
	mul.f32 	%f54, %f50, %f52;
	mul.f32 	%f55, %f51, %f53;
	sub.f32 	%f56, %f54, %f55;
	mul.f32 	%f57, %f50, %f53;
	fma.rn.f32 	%f58, %f51, %f52, %f57;
	sub.f32 	%f59, %f48, %f56;
	sub.f32 	%f60, %f49, %f58;
	st.global.v2.f32 	[%rd20], {%f59, %f60};
$L__BB0_13:
	and.b32  	%r125, %r12, 2147483644;
	add.s32 	%r124, %r124, 4;
	shl.b32 	%r95, %r8, 2;
	add.s32 	%r123, %r123, %r95;
	mul.lo.s32 	%r96, %r8, %r66;
	shl.b32 	%r97, %r96, 2;
	add.s32 	%r122, %r122, %r97;
	add.s32 	%r121, %r121, %r97;
	add.s32 	%r120, %r120, %r95;
	add.s32 	%r119, %r119, %r97;
	add.s32 	%r118, %r118, %r97;
	add.s32 	%r117, %r117, %r95;
	add.s32 	%r116, %r116, %r97;
	add.s32 	%r115, %r115, %r97;
	add.s32 	%r114, %r114, %r95;
	add.s32 	%r113, %r113, %r97;
	add.s32 	%r112, %r112, %r97;
	setp.ne.s32 	%p24, %r124, 0;
	@%p24 bra 	$L__BB0_5;
$L__BB0_14:
	and.b32  	%r98, %r12, 3;
	setp.eq.s32 	%p25, %r98, 0;
	@%p25 bra 	$L__BB0_23;
	setp.gt.s32 	%p26, %r22, %r1;
	mad.lo.s32 	%r61, %r125, %r8, %r11;
	setp.gt.s32 	%p27, %r61, %r66;
	or.pred  	%p28, %p26, %p27;
	setp.lt.s32 	%p29, %r23, %r61;
	or.pred  	%p30, %p28, %p29;
	@%p30 bra 	$L__BB0_17;
	mul.lo.s32 	%r100, %r61, %r66;
	add.s32 	%r101, %r23, %r100;
	mul.wide.s32 	%rd23, %r101, 8;
	add.s64 	%rd24, %rd1, %rd23;
	ld.global.v2.f32 	{%f61, %f62}, [%rd24];
	add.s32 	%r102, %r100, %r65;
	mul.wide.s32 	%rd25, %r102, 8;
	add.s64 	%rd26, %rd1, %rd25;
	ld.global.v2.f32 	{%f63, %f64}, [%rd26];
	ld.global.v2.f32 	{%f65, %f66}, [%rd2];
	mul.f32 	%f67, %f63, %f65;
	mul.f32 	%f68, %f64, %f66;
	sub.f32 	%f69, %f67, %f68;
	mul.f32 	%f70, %f63, %f66;
	fma.rn.f32 	%f71, %f64, %f65, %f70;
	sub.f32 	%f72, %f61, %f69;
	sub.f32 	%f73, %f62, %f71;
	st.global.v2.f32 	[%rd24], {%f72, %f73};
$L__BB0_17:
	setp.eq.s32 	%p31, %r98, 1;
	@%p31 bra 	$L__BB0_23;
	setp.gt.s32 	%p32, %r22, %r1;
	add.s32 	%r62, %r61, %r8;
	setp.gt.s32 	%p33, %r62, %r66;
	or.pred  	%p34, %p32, %p33;
	setp.lt.s32 	%p35, %r23, %r62;
	or.pred  	%p36, %p34, %p35;
	@%p36 bra 	$L__BB0_20;
	mul.lo.s32 	%r104, %r62, %r66;
	add.s32 	%r105, %r23, %r104;
	mul.wide.s32 	%rd27, %r105, 8;
	add.s64 	%rd28, %rd1, %rd27;
	ld.global.v2.f32 	{%f74, %f75}, [%rd28];
	add.s32 	%r106, %r104, %r65;
	mul.wide.s32 	%rd29, %r106, 8;
	add.s64 	%rd30, %rd1, %rd29;
	ld.global.v2.f32 	{%f76, %f77}, [%rd30];
	ld.global.v2.f32 	{%f78, %f79}, [%rd2];
	mul.f32 	%f80, %f76, %f78;
	mul.f32 	%f81, %f77, %f79;
	sub.f32 	%f82, %f80, %f81;
	mul.f32 	%f83, %f76, %f79;
	fma.rn.f32 	%f84, %f77, %f78, %f83;
	sub.f32 	%f85, %f74, %f82;
	sub.f32 	%f86, %f75, %f84;
	st.global.v2.f32 	[%rd28], {%f85, %f86};
$L__BB0_20:
	setp.eq.s32 	%p37, %r98, 2;
	@%p37 bra 	$L__BB0_23;
	setp.gt.s32 	%p38, %r22, %r1;
	add.s32 	%r63, %r62, %r8;
	setp.gt.s32 	%p39, %r63, %r66;
	or.pred  	%p40, %p38, %p39;
	setp.lt.s32 	%p41, %r23, %r63;
	or.pred  	%p42, %p40, %p41;
	@%p42 bra 	$L__BB0_23;
	mul.lo.s32 	%r108, %r63, %r66;
	add.s32 	%r109, %r23, %r108;
	mul.wide.s32 	%rd31, %r109, 8;
	add.s64 	%rd32, %rd1, %rd31;
	ld.global.v2.f32 	{%f87, %f88}, [%rd32];
	add.s32 	%r110, %r108, %r65;
	mul.wide.s32 	%rd33, %r110, 8;
	add.s64 	%rd34, %rd1, %rd33;
	ld.global.v2.f32 	{%f89, %f90}, [%rd34];
	ld.global.v2.f32 	{%f91, %f92}, [%rd2];
	mul.f32 	%f93, %f89, %f91;
	mul.f32 	%f94, %f90, %f92;
	sub.f32 	%f95, %f93, %f94;
	mul.f32 	%f96, %f89, %f92;
	fma.rn.f32 	%f97, %f90, %f91, %f96;
	sub.f32 	%f98, %f87, %f95;
	sub.f32 	%f99, %f88, %f97;
	st.global.v2.f32 	[%rd32], {%f98, %f99};
$L__BB0_23:
	add.s32 	%r111, %r111, 1;
	setp.ne.s32 	%p43, %r111, %r5;
	@%p43 bra 	$L__BB0_2;
$L__BB0_24:
	ret;

}
	// .globl	_Z5cInv1P6float2S0_ii
.visible .entry _Z5cInv1P6float2S0_ii(
	.param .u64 .ptr .align 1 _Z5cInv1P6float2S0_ii_param_0,
	.param .u64 .ptr .align 1 _Z5cInv1P6float2S0_ii_param_1,
	.param .u32 _Z5cInv1P6float2S0_ii_param_2,
	.param .u32 _Z5cInv1P6float2S0_ii_param_3
)
{
	.reg .pred 	%p<16>;
	.reg .b32 	%r<121>;
	.reg .b32 	%f<115>;
	.reg .b64 	%rd<46>;

	ld.param.u64 	%rd2, [_Z5cInv1P6float2S0_ii_param_0];
	ld.param.u32 	%r63, [_Z5cInv1P6float2S0_ii_param_2];
	add.s32 	%r1, %r63, 1;
	mov.u32 	%r2, %ntid.x;
	mov.u32 	%r3, %nctaid.x;
	mul.lo.s32 	%r4, %r2, %r3;
	cvt.rn.f32.s32 	%f1, %r1;
	cvt.rn.f32.s32 	%f2, %r4;
	div.rn.f32 	%f3, %f1, %f2;
	cvt.rpi.f32.f32 	%f4, %f3;
	cvt.rzi.s32.f32 	%r5, %f4;
	mov.u32 	%r6, %tid.x;
	mov.u32 	%r7, %ctaid.x;
	mad.lo.s32 	%r103, %r2, %r7, %r6;
	setp.lt.s32 	%p1, %r5, 1;
	@%p1 bra 	$L__BB1_27;
	ld.param.u32 	%r94, [_Z5cInv1P6float2S0_ii_param_3];
	ld.param.u32 	%r86, [_Z5cInv1P6float2S0_ii_param_2];
	cvta.to.global.u64 	%rd4, %rd2;
	mad.lo.s32 	%r66, %r94, %r86, %r86;
	mul.wide.s32 	%rd5, %r66, 8;
	add.s64 	%rd1, %rd4, %rd5;
	and.b32  	%r9, %r5, 3;
	setp.lt.u32 	%p2, %r5, 4;
	mov.b32 	%r116, 0;
	@%p2 bra 	$L__BB1_20;
	ld.param.u32 	%r95, [_Z5cInv1P6float2S0_ii_param_3];
	ld.param.u32 	%r87, [_Z5cInv1P6float2S0_ii_param_2];
	and.b32  	%r116, %r5, 2147483644;
	neg.s32 	%r115, %r116;
	add.s32 	%r67, %r3, %r7;
	mad.lo.s32 	%r114, %r2, %r67, %r6;
	sub.s32 	%r113, %r87, %r114;
	mad.lo.s32 	%r112, %r95, %r114, %r87;
	shl.b32 	%r68, %r3, 1;
	add.s32 	%r69, %r7, %r68;
	mad.lo.s32 	%r111, %r2, %r69, %r6;
	sub.s32 	%r110, %r111, %r87;
	mad.lo.s32 	%r109, %r95, %r111, %r87;
	mad.lo.s32 	%r70, %r3, 3, %r7;
	mad.lo.s32 	%r108, %r2, %r70, %r6;
	sub.s32 	%r107, %r108, %r87;
	mad.lo.s32 	%r106, %r95, %r108, %r87;
	sub.s32 	%r105, %r87, %r103;
	mad.lo.s32 	%r104, %r95, %r103, %r87;
$L__BB1_3:
	setp.gt.s32 	%p3, %r103, %r1;
	@%p3 bra 	$L__BB1_7;
	setp.ne.s32 	%p4, %r105, 0;
	@%p4 bra 	$L__BB1_6;
	ld.param.u32 	%r96, [_Z5cInv1P6float2S0_ii_param_3];
	ld.param.u32 	%r88, [_Z5cInv1P6float2S0_ii_param_2];
	ld.param.u64 	%rd36, [_Z5cInv1P6float2S0_ii_param_1];
	cvta.to.global.u64 	%rd6, %rd36;
	mad.lo.s32 	%r71, %r96, %r88, %r88;
	mul.wide.s32 	%rd7, %r71, 8;
	add.s64 	%rd8, %rd6, %rd7;
	mov.b32 	%r72, 1065353216;
	st.global.u32 	[%rd8], %r72;
$L__BB1_6:
	ld.param.u64 	%rd37, [_Z5cInv1P6float2S0_ii_param_1];
	cvta.to.global.u64 	%rd9, %rd37;
	mul.wide.s32 	%rd10, %r104, 8;
	add.s64 	%rd11, %rd9, %rd10;
	ld.global.v2.f32 	{%f5, %f6}, [%rd11];
	ld.global.v2.f32 	{%f7, %f8}, [%rd1];
	abs.f32 	%f9, %f7;
	abs.f32 	%f10, %f8;
	add.f32 	%f11, %f9, %f10;
	rcp.rn.f32 	%f12, %f11;
	mul.f32 	%f13, %f5, %f12;
	mul.f32 	%f14, %f6, %f12;
	mul.f32 	%f15, %f7, %f12;
	mul.f32 	%f16, %f8, %f12;
	mul.f32 	%f17, %f16, %f16;
	fma.rn.f32 	%f18, %f15, %f15, %f17;
	rcp.rn.f32 	%f19, %f18;
	mul.f32 	%f20, %f14, %f16;
	fma.rn.f32 	%f21, %f13, %f15, %f20;
	mul.f32 	%f22, %f21, %f19;
	mul.f32 	%f23, %f14, %f15;
	mul.f32 	%f24, %f13, %f16;
	sub.f32 	%f25, %f23, %f24;
	mul.f32 	%f26, %f25, %f19;
	st.global.v2.f32 	[%rd11], {%f22, %f26};
$L__BB1_7:
	setp.gt.s32 	%p5, %r114, %r1;
	@%p5 bra 	$L__BB1_11;
	setp.ne.s32 	%p6, %r113, 0;
	@%p6 bra 	$L__BB1_10;
	ld.param.u32 	%r97, [_Z5cInv1P6float2S0_ii_param_3];
	ld.param.u32 	%r89, [_Z5cInv1P6float2S0_ii_param_2];
	ld.param.u64 	%rd38, [_Z5cInv1P6float2S0_ii_param_1];
	cvta.to.global.u64 	%rd12, %rd38;
	mad.lo.s32 	%r73, %r97, %r89, %r89;
	mul.wide.s32 	%rd13, %r73, 8;
	add.s64 	%rd14, %rd12, %rd13;
	mov.b32 	%r74, 1065353216;
	st.global.u32 	[%rd14], %r74;
$L__BB1_10:
	ld.param.u64 	%rd39, [_Z5cInv1P6float2S0_ii_param_1];
	cvta.to.global.u64 	%rd15, %rd39;
	mul.wide.s32 	%rd16, %r112, 8;
	add.s64 	%rd17, %rd15, %rd16;
	ld.global.v2.f32 	{%f27, %f28}, [%rd17];
	ld.global.v2.f32 	{%f29, %f30}, [%rd1];
	abs.f32 	%f31, %f29;
	abs.f32 	%f32, %f30;
	add.f32 	%f33, %f31, %f32;
	rcp.rn.f32 	%f34, %f33;
	mul.f32 	%f35, %f27, %f34;
	mul.f32 	%f36, %f28, %f34;
	mul.f32 	%f37, %f29, %f34;
	mul.f32 	%f38, %f30, %f34;
	mul.f32 	%f39, %f38, %f38;
	fma.rn.f32 	%f40, %f37, %f37, %f39;
	rcp.rn.f32 	%f41, %f40;
	mul.f32 	%f42, %f36, %f38;
	fma.rn.f32 	%f43, %f35, %f37, %f42;
	mul.f32 	%f44, %f43, %f41;
	mul.f32 	%f45, %f36, %f37;
	mul.f32 	%f46, %f35, %f38;
	sub.f32 	%f47, %f45, %f46;
	mul.f32 	%f48, %f47, %f41;
	st.global.v2.f32 	[%rd17], {%f44, %f48};
$L__BB1_11:
	setp.gt.s32 	%p7, %r111, %r1;
	@%p7 bra 	$L__BB1_15;
	setp.ne.s32 	%p8, %r110, 0;
	@%p8 bra 	$L__BB1_14;
	ld.param.u32 	%r98, [_Z5cInv1P6float2S0_ii_param_3];
	ld.param.u32 	%r90, [_Z5cInv1P6float2S0_ii_param_2];
	ld.param.u64 	%rd40, [_Z5cInv1P6float2S0_ii_param_1];
	cvta.to.global.u64 	%rd18, %rd40;
	mad.lo.s32 	%r75, %r98, %r90, %r90;
	mul.wide.s32 	%rd19, %r75, 8;
	add.s64 	%rd20, %rd18, %rd19;
	mov.b32 	%r76, 1065353216;
	st.global.u32 	[%rd20], %r76;
$L__BB1_14:
	ld.param.u64 	%rd41, [_Z5cInv1P6float2S0_ii_param_1];
	cvta.to.global.u64 	%rd21, %rd41;
	mul.wide.s32 	%rd22, %r109, 8;
	add.s64 	%rd23, %rd21, %rd22;
	ld.global.v2.f32 	{%f49, %f50}, [%rd23];
	ld.global.v2.f32 	{%f51, %f52}, [%rd1];
	abs.f32 	%f53, %f51;
	abs.f32 	%f54, %f52;
	add.f32 	%f55, %f53, %f54;
	rcp.rn.f32 	%f56, %f55;
	mul.f32 	%f57, %f49, %f56;
	mul.f32 	%f58, %f50, %f56;
	mul.f32 	%f59, %f51, %f56;
	mul.f32 	%f60, %f52, %f56;
	mul.f32 	%f61, %f60, %f60;
	fma.rn.f32 	%f62, %f59, %f59, %f61;
	rcp.rn.f32 	%f63, %f62;
	mul.f32 	%f64, %f58, %f60;
	fma.rn.f32 	%f65, %f57, %f59, %f64;
	mul.f32 	%f66, %f65, %f63;
	mul.f32 	%f67, %f58, %f59;
	mul.f32 	%f68, %f57, %f60;
	sub.f32 	%f69, %f67, %f68;
	mul.f32 	%f70, %f69, %f63;
	st.global.v2.f32 	[%rd23], {%f66, %f70};
$L__BB1_15:
	setp.gt.s32 	%p9, %r108, %r1;
	@%p9 bra 	$L__BB1_19;
	setp.ne.s32 	%p10, %r107, 0;
	@%p10 bra 	$L__BB1_18;
	ld.param.u32 	%r99, [_Z5cInv1P6float2S0_ii_param_3];
	ld.param.u32 	%r91, [_Z5cInv1P6float2S0_ii_param_2];
	ld.param.u64 	%rd42, [_Z5cInv1P6float2S0_ii_param_1];
	cvta.to.global.u64 	%rd24, %rd42;
	mad.lo.s32 	%r77, %r99, %r91, %r91;
	mul.wide.s32 	%rd25, %r77, 8;
	add.s64 	%rd26, %rd24, %rd25;
	mov.b32 	%r78, 1065353216;
	st.global.u32 	[%rd26], %r78;
$L__BB1_18:
	ld.param.u64 	%rd43, [_Z5cInv1P6float2S0_ii_param_1];
	cvta.to.global.u64 	%rd27, %rd43;
	mul.wide.s32 	%rd28, %r106, 8;
	add.s64 	%rd29, %rd27, %rd28;
	ld.global.v2.f32 	{%f71, %f72}, [%rd29];
	ld.global.v2.f32 	{%f73, %f74}, [%rd1];
	abs.f32 	%f75, %f73;
	abs.f32 	%f76, %f74;
	add.f32 	%f77, %f75, %f76;
	rcp.rn.f32 	%f78, %f77;
	mul.f32 	%f79, %f71, %f78;
	mul.f32 	%f80, %f72, %f78;
	mul.f32 	%f81, %f73, %f78;
	mul.f32 	%f82, %f74, %f78;
	mul.f32 	%f83, %f82, %f82;
	fma.rn.f32 	%f84, %f81, %f81, %f83;
	rcp.rn.f32 	%f85, %f84;
	mul.f32 	%f86, %f80, %f82;
	fma.rn.f32 	%f87, %f79, %f81, %f86;
	mul.f32 	%f88, %f87, %f85;
	mul.f32 	%f89, %f80, %f81;
	mul.f32 	%f90, %f79, %f82;
	sub.f32 	%f91, %f89, %f90;
	mul.f32 	%f92, %f91, %f85;
	st.global.v2.f32 	[%rd29], {%f88, %f92};
$L__BB1_19:
	ld.param.u32 	%r100, [_Z5cInv1P6float2S0_ii_param_3];
	add.s32 	%r115, %r115, 4;
	shl.b32 	%r79, %r4, 2;
	add.s32 	%r114, %r114, %r79;
	sub.s32 	%r113, %r113, %r79;
	mul.lo.s32 	%r80, %r4, %r100;
	shl.b32 	%r81, %r80, 2;
	add.s32 	%r112, %r112, %r81;
	add.s32 	%r111, %r111, %r79;
	add.s32 	%r110, %r110, %r79;
	add.s32 	%r109, %r109, %r81;
	add.s32 	%r108, %r108, %r79;
	add.s32 	%r107, %r107, %r79;
	add.s32 	%r106, %r106, %r81;
	sub.s32 	%r105, %r105, %r79;
	add.s32 	%r104, %r104, %r81;
	add.s32 	%r103, %r103, %r79;
	setp.ne.s32 	%p11, %r115, 0;
	@%p11 bra 	$L__BB1_3;
$L__BB1_20:
	setp.eq.s32 	%p12, %r9, 0;
	@%p12 bra 	$L__BB1_27;
	ld.param.u32 	%r101, [_Z5cInv1P6float2S0_ii_param_3];
	ld.param.u32 	%r92, [_Z5cInv1P6float2S0_ii_param_2];
	mad.lo.s32 	%r82, %r3, %r116, %r7;
	mad.lo.s32 	%r118, %r2, %r82, %r6;
	mad.lo.s32 	%r120, %r101, %r118, %r92;
	mul.lo.s32 	%r52, %r4, %r101;
	sub.s32 	%r119, %r92, %r118;
	neg.s32 	%r117, %r9;
$L__BB1_22:
	.pragma "nounroll";
	setp.gt.s32 	%p13, %r118, %r1;
	@%p13 bra 	$L__BB1_26;
	setp.ne.s32 	%p14, %r119, 0;
	@%p14 bra 	$L__BB1_25;
	ld.param.u32 	%r102, [_Z5cInv1P6float2S0_ii_param_3];
	ld.param.u32 	%r93, [_Z5cInv1P6float2S0_ii_param_2];
	ld.param.u64 	%rd44, [_Z5cInv1P6float2S0_ii_param_1];
	cvta.to.global.u64 	%rd30, %rd44;
	mad.lo.s32 	%r84, %r102, %r93, %r93;
	mul.wide.s32 	%rd31, %r84, 8;
	add.s64 	%rd32, %rd30, %rd31;
	mov.b32 	%r85, 1065353216;
	st.global.u32 	[%rd32], %r85;
$L__BB1_25:
	ld.param.u64 	%rd45, [_Z5cInv1P6float2S0_ii_param_1];
	cvta.to.global.u64 	%rd33, %rd45;
	mul.wide.s32 	%rd34, %r120, 8;
	add.s64 	%rd35, %rd33, %rd34;
	ld.global.v2.f32 	{%f93, %f94}, [%rd35];
	ld.global.v2.f32 	{%f95, %f96}, [%rd1];
	abs.f32 	%f97, %f95;
	abs.f32 	%f98, %f96;
	add.f32 	%f99, %f97, %f98;
	rcp.rn.f32 	%f100, %f99;
	mul.f32 	%f101, %f93, %f100;
	mul.f32 	%f102, %f94, %f100;
	mul.f32 	%f103, %f95, %f100;
	mul.f32 	%f104, %f96, %f100;
	mul.f32 	%f105, %f104, %f104;
	fma.rn.f32 	%f106, %f103, %f103, %f105;
	rcp.rn.f32 	%f107, %f106;
	mul.f32 	%f108, %f102, %f104;
	fma.rn.f32 	%f109, %f101, %f103, %f108;
	mul.f32 	%f110, %f109, %f107;
	mul.f32 	%f111, %f102, %f103;
	mul.f32 	%f112, %f101, %f104;
	sub.f32 	%f113, %f111, %f112;
	mul.f32 	%f114, %f113, %f107;
	st.global.v2.f32 	[%rd35], {%f110, %f114};
$L__BB1_26:
	add.s32 	%r120, %r120, %r52;
	sub.s32 	%r119, %r119, %r4;
	add.s32 	%r118, %r118, %r4;
	add.s32 	%r117, %r117, 1;
	setp.ne.s32 	%p15, %r117, 0;
	@%p15 bra 	$L__BB1_22;
$L__BB1_27:
	ret;

}
	// .globl	_Z6bChol3P6float2ii
.visible .entry _Z6bChol3P6float2ii(
	.param .u64 .ptr .align 1 _Z6bChol3P6float2ii_param_0,
	.param .u32 _Z6bChol3P6float2ii_param_1,
	.param .u32 _Z6bChol3P6float2ii_param_2
)
{
	.reg .pred 	%p<30>;
	.reg .b32 	%r<170>;
	.reg .b32 	%f<99>;
	.reg .b64 	%rd<33>;

	ld.param.u64 	%rd3, [_Z6bChol3P6float2ii_param_0];
	ld.param.u32 	%r68, [_Z6bChol3P6float2ii_param_1];
	ld.param.u32 	%r69, [_Z6bChol3P6float2ii_param_2];
	cvta.to.global.u64 	%rd1, %rd3;
	not.b32 	%r70, %r68;
	add.s32 	%r1, %r69, %r70;
	mov.u32 	%r2, %ntid.x;
	mov.u32 	%r3, %nctaid.x;
	mul.lo.s32 	%r71, %r2, %r3;
	cvt.rn.f32.s32 	%f1, %r1;
	cvt.rn.f32.s32 	%f2, %r71;
	div.rn.f32 	%f3, %f1, %f2;
	cvt.rpi.f32.f32 	%f4, %f3;
	cvt.rzi.s32.f32 	%r4, %f4;
	mov.u32 	%r5, %ntid.y;
	mov.u32 	%r6, %nctaid.y;
	mul.lo.s32 	%r7, %r5, %r6;
	add.s32 	%r8, %r68, 1;
	mov.u32 	%r9, %tid.y;
	mov.u32 	%r10, %ctaid.y;
	mul.lo.s32 	%r11, %r5, %r10;
	setp.lt.s32 	%p1, %r4, 1;
	@%p1 bra 	$L__BB2_24;
	ld.param.u32 	%r153, [_Z6bChol3P6float2ii_param_1];
	mov.u32 	%r73, %tid.x;
	cvt.rn.f32.u32 	%f5, %r7;
	div.rn.f32 	%f6, %f1, %f5;
	cvt.rpi.f32.f32 	%f7, %f6;
	cvt.rzi.s32.f32 	%r12, %f7;
	mul.lo.s32 	%r13, %r69, %r153;
	add.s32 	%r74, %r6, %r10;
	mul.lo.s32 	%r75, %r5, %r74;
	add.s32 	%r76, %r9, %r75;
	add.s32 	%r77, %r13, %r153;
	add.s32 	%r14, %r76, %r77;
	add.s32 	%r78, %r73, %r153;
	add.s32 	%r79, %r9, %r153;
	add.s32 	%r80, %r79, %r75;
	mad.lo.s32 	%r81, %r69, %r80, %r69;
	add.s32 	%r15, %r78, %r81;
	shl.b32 	%r82, %r6, 1;
	add.s32 	%r83, %r10, %r82;
	mul.lo.s32 	%r84, %r5, %r83;
	add.s32 	%r85, %r9, %r84;
	add.s32 	%r16, %r85, %r77;
	add.s32 	%r86, %r79, %r84;
	mad.lo.s32 	%r87, %r69, %r86, %r69;
	add.s32 	%r17, %r78, %r87;
	mad.lo.s32 	%r88, %r6, 3, %r10;
	mul.lo.s32 	%r89, %r5, %r88;
	add.s32 	%r90, %r9, %r89;
	add.s32 	%r18, %r90, %r77;
	add.s32 	%r91, %r79, %r89;
	mad.lo.s32 	%r92, %r69, %r91, %r69;
	add.s32 	%r19, %r78, %r92;
	add.s32 	%r93, %r79, %r11;
	mad.lo.s32 	%r94, %r69, %r93, %r69;
	add.s32 	%r20, %r78, %r94;
	mov.b32 	%r155, 0;
$L__BB2_2:
	setp.lt.s32 	%p2, %r12, 1;
	@%p2 bra 	$L__BB2_23;
	setp.lt.u32 	%p3, %r12, 4;
	mul.lo.s32 	%r96, %r2, %r3;
	mov.u32 	%r22, %ctaid.x;
	mov.u32 	%r97, %tid.x;
	mad.lo.s32 	%r98, %r2, %r22, %r97;
	mad.lo.s32 	%r23, %r155, %r96, %r98;
	add.s32 	%r24, %r23, %r8;
	add.s32 	%r99, %r24, %r13;
	mul.wide.s32 	%rd4, %r99, 8;
	add.s64 	%rd2, %rd1, %rd4;
	mov.b32 	%r169, 0;
	@%p3 bra 	$L__BB2_14;
	ld.param.u32 	%r154, [_Z6bChol3P6float2ii_param_1];
	mov.u32 	%r100, %tid.y;
	mov.u32 	%r101, %ntid.y;
	mov.u32 	%r102, %ctaid.y;
	mov.u32 	%r103, %nctaid.y;
	shl.b32 	%r104, %r103, 1;
	add.s32 	%r105, %r102, %r104;
	mad.lo.s32 	%r106, %r101, %r105, %r100;
	add.s32 	%r162, %r106, 1;
	mad.lo.s32 	%r107, %r103, 3, %r102;
	mad.lo.s32 	%r108, %r101, %r107, %r100;
	add.s32 	%r159, %r108, 1;
	add.s32 	%r109, %r103, %r102;
	mad.lo.s32 	%r110, %r101, %r109, %r100;
	add.s32 	%r165, %r110, 1;
	mad.lo.s32 	%r111, %r154, %r69, %r154;
	mad.lo.s32 	%r112, %r101, %r102, %r100;
	add.s32 	%r157, %r112, %r111;
	and.b32  	%r113, %r12, 2147483644;
	neg.s32 	%r168, %r113;
	add.s32 	%r158, %r112, 1;
	min.s32 	%r31, %r23, %r1;
	mad.lo.s32 	%r114, %r3, %r155, %r22;
	mul.lo.s32 	%r115, %r2, %r114;
	add.s32 	%r166, %r15, %r115;
	add.s32 	%r163, %r17, %r115;
	add.s32 	%r160, %r19, %r115;
	add.s32 	%r156, %r20, %r115;
	mov.u32 	%r161, %r18;
	mov.u32 	%r164, %r16;
	mov.u32 	%r167, %r14;
$L__BB2_5:
	setp.gt.s32 	%p4, %r23, %r1;
	add.s32 	%r116, %r158, -1;
	setp.gt.s32 	%p5, %r116, %r31;
	or.pred  	%p6, %p5, %p4;
	@%p6 bra 	$L__BB2_7;
	add.s32 	%r117, %r157, 1;
	mul.wide.s32 	%rd5, %r117, 8;
	add.s64 	%rd6, %rd1, %rd5;
	ld.global.v2.f32 	{%f8, %f9}, [%rd6];
	add.s32 	%r118, %r156, 1;
	mul.wide.s32 	%rd7, %r118, 8;
	add.s64 	%rd8, %rd1, %rd7;
	ld.global.v2.f32 	{%f10, %f11}, [%rd8];
	ld.global.v2.f32 	{%f12, %f13}, [%rd2];
	mul.f32 	%f14, %f9, %f13;
	fma.rn.f32 	%f15, %f8, %f12, %f14;
	mul.f32 	%f16, %f8, %f13;
	mul.f32 	%f17, %f9, %f12;
	sub.f32 	%f18, %f16, %f17;
	sub.f32 	%f19, %f10, %f15;
	sub.f32 	%f20, %f11, %f18;
	st.global.v2.f32 	[%rd8], {%f19, %f20};
$L__BB2_7:
	add.s32 	%r119, %r165, -1;
	setp.gt.s32 	%p8, %r119, %r31;
	or.pred  	%p9, %p8, %p4;
	@%p9 bra 	$L__BB2_9;
	add.s32 	%r120, %r167, 1;
	mul.wide.s32 	%rd9, %r120, 8;
	add.s64 	%rd10, %rd1, %rd9;
	ld.global.v2.f32 	{%f21, %f22}, [%rd10];
	add.s32 	%r121, %r166, 1;
	mul.wide.s32 	%rd11, %r121, 8;
	add.s64 	%rd12, %rd1, %rd11;
	ld.global.v2.f32 	{%f23, %f24}, [%rd12];
	ld.global.v2.f32 	{%f25, %f26}, [%rd2];
	mul.f32 	%f27, %f22, %f26;
	fma.rn.f32 	%f28, %f21, %f25, %f27;
	mul.f32 	%f29, %f21, %f26;
	mul.f32 	%f30, %f22, %f25;
	sub.f32 	%f31, %f29, %f30;
	sub.f32 	%f32, %f23, %f28;
	sub.f32 	%f33, %f24, %f31;
	st.global.v2.f32 	[%rd12], {%f32, %f33};
$L__BB2_9:
	add.s32 	%r122, %r162, -1;
	setp.gt.s32 	%p11, %r122, %r31;
	or.pred  	%p12, %p11, %p4;
	@%p12 bra 	$L__BB2_11;
	add.s32 	%r123, %r164, 1;
	mul.wide.s32 	%rd13, %r123, 8;
	add.s64 	%rd14, %rd1, %rd13;
	ld.global.v2.f32 	{%f34, %f35}, [%rd14];
	add.s32 	%r124, %r163, 1;
	mul.wide.s32 	%rd15, %r124, 8;
	add.s64 	%rd16, %rd1, %rd15;
	ld.global.v2.f32 	{%f36, %f37}, [%rd16];
	ld.global.v2.f32 	{%f38, %f39}, [%rd2];
	mul.f32 	%f40, %f35, %f39;
	fma.rn.f32 	%f41, %f34, %f38, %f40;
	mul.f32 	%f42, %f34, %f39;
	mul.f32 	%f43, %f35, %f38;
	sub.f32 	%f44, %f42, %f43;
	sub.f32 	%f45, %f36, %f41;
	sub.f32 	%f46, %f37, %f44;
	st.global.v2.f32 	[%rd16], {%f45, %f46};
$L__BB2_11:
	add.s32 	%r125, %r159, -1;
	setp.gt.s32 	%p14, %r125, %r31;
	or.pred  	%p15, %p14, %p4;
	@%p15 bra 	$L__BB2_13;
	add.s32 	%r126, %r161, 1;
	mul.wide.s32 	%rd17, %r126, 8;
	add.s64 	%rd18, %rd1, %rd17;
	ld.global.v2.f32 	{%f47, %f48}, [%rd18];
	add.s32 	%r127, %r160, 1;
	mul.wide.s32 	%rd19, %r127, 8;
	add.s64 	%rd20, %rd1, %rd19;
	ld.global.v2.f32 	{%f49, %f50}, [%rd20];
	ld.global.v2.f32 	{%f51, %f52}, [%rd2];
	mul.f32 	%f53, %f48, %f52;
	fma.rn.f32 	%f54, %f47, %f51, %f53;
	mul.f32 	%f55, %f47, %f52;
	mul.f32 	%f56, %f48, %f51;
	sub.f32 	%f57, %f55, %f56;
	sub.f32 	%f58, %f49, %f54;
	sub.f32 	%f59, %f50, %f57;
	st.global.v2.f32 	[%rd20], {%f58, %f59};
$L__BB2_13:
	and.b32  	%r169, %r12, 2147483644;
	add.s32 	%r168, %r168, 4;
	shl.b32 	%r128, %r7, 2;
	add.s32 	%r167, %r167, %r128;
	mul.lo.s32 	%r129, %r7, %r69;
	shl.b32 	%r130, %r129, 2;
	add.s32 	%r166, %r166, %r130;
	add.s32 	%r165, %r165, %r128;
	add.s32 	%r164, %r164, %r128;
	add.s32 	%r163, %r163, %r130;
	add.s32 	%r162, %r162, %r128;
	add.s32 	%r161, %r161, %r128;
	add.s32 	%r160, %r160, %r130;
	add.s32 	%r159, %r159, %r128;
	add.s32 	%r158, %r158, %r128;
	add.s32 	%r157, %r157, %r128;
	add.s32 	%r156, %r156, %r130;
	setp.ne.s32 	%p16, %r168, 0;
	@%p16 bra 	$L__BB2_5;
$L__BB2_14:
	and.b32  	%r131, %r12, 3;
	setp.eq.s32 	%p17, %r131, 0;
	@%p17 bra 	$L__BB2_23;
	setp.gt.s32 	%p18, %r23, %r1;
	mov.u32 	%r132, %ntid.y;
	mov.u32 	%r133, %ctaid.y;
	mov.u32 	%r134, %tid.y;
	mad.lo.s32 	%r135, %r132, %r133, %r134;
	mad.lo.s32 	%r64, %r169, %r7, %r135;
	min.s32 	%r136, %r23, %r1;
	setp.lt.s32 	%p19, %r136, %r64;
	or.pred  	%p20, %p19, %p18;
	@%p20 bra 	$L__BB2_17;
	add.s32 	%r137, %r8, %r13;
	add.s32 	%r138, %r64, %r137;
	mul.wide.s32 	%rd21, %r138, 8;
	add.s64 	%rd22, %rd1, %rd21;
	ld.global.v2.f32 	{%f60, %f61}, [%rd22];
	add.s32 	%r139, %r64, %r8;
	mad.lo.s32 	%r140, %r139, %r69, %r24;
	mul.wide.s32 	%rd23, %r140, 8;
	add.s64 	%rd24, %rd1, %rd23;
	ld.global.v2.f32 	{%f62, %f63}, [%rd24];
	ld.global.v2.f32 	{%f64, %f65}, [%rd2];
	mul.f32 	%f66, %f61, %f65;
	fma.rn.f32 	%f67, %f60, %f64, %f66;
	mul.f32 	%f68, %f60, %f65;
	mul.f32 	%f69, %f61, %f64;
	sub.f32 	%f70, %f68, %f69;
	sub.f32 	%f71, %f62, %f67;
	sub.f32 	%f72, %f63, %f70;
	st.global.v2.f32 	[%rd24], {%f71, %f72};
$L__BB2_17:
	setp.eq.s32 	%p21, %r131, 1;
	@%p21 bra 	$L__BB2_23;
	setp.gt.s32 	%p22, %r23, %r1;
	add.s32 	%r65, %r64, %r7;
	setp.lt.s32 	%p23, %r136, %r65;
	or.pred  	%p24, %p23, %p22;
	@%p24 bra 	$L__BB2_20;
	add.s32 	%r143, %r8, %r13;
	add.s32 	%r144, %r65, %r143;
	mul.wide.s32 	%rd25, %r144, 8;
	add.s64 	%rd26, %rd1, %rd25;
	ld.global.v2.f32 	{%f73, %f74}, [%rd26];
	add.s32 	%r145, %r65, %r8;
	mad.lo.s32 	%r146, %r145, %r69, %r24;
	mul.wide.s32 	%rd27, %r146, 8;
	add.s64 	%rd28, %rd1, %rd27;
	ld.global.v2.f32 	{%f75, %f76}, [%rd28];
	ld.global.v2.f32 	{%f77, %f78}, [%rd2];
	mul.f32 	%f79, %f74, %f78;
	fma.rn.f32 	%f80, %f73, %f77, %f79;
	mul.f32 	%f81, %f73, %f78;
	mul.f32 	%f82, %f74, %f77;
	sub.f32 	%f83, %f81, %f82;
	sub.f32 	%f84, %f75, %f80;
	sub.f32 	%f85, %f76, %f83;
	st.global.v2.f32 	[%rd28], {%f84, %f85};
$L__BB2_20:
	setp.eq.s32 	%p25, %r131, 2;
	@%p25 bra 	$L__BB2_23;
	setp.gt.s32 	%p26, %r23, %r1;
	add.s32 	%r66, %r65, %r7;
	setp.lt.s32 	%p27, %r136, %r66;
	or.pred  	%p28, %p27, %p26;
	@%p28 bra 	$L__BB2_23;
	add.s32 	%r149, %r8, %r13;
	add.s32 	%r150, %r66, %r149;
	mul.wide.s32 	%rd29, %r150, 8;
	add.s64 	%rd30, %rd1, %rd29;
	ld.global.v2.f32 	{%f86, %f87}, [%rd30];
	add.s32 	%r151, %r66, %r8;
	mad.lo.s32 	%r152, %r151, %r69, %r24;
	mul.wide.s32 	%rd31, %r152, 8;
	add.s64 	%rd32, %rd1, %rd31;
	ld.global.v2.f32 	{%f88, %f89}, [%rd32];
	ld.global.v2.f32 	{%f90, %f91}, [%rd2];
	mul.f32 	%f92, %f87, %f91;
	fma.rn.f32 	%f93, %f86, %f90, %f92;
	mul.f32 	%f94, %f86, %f91;
	mul.f32 	%f95, %f87, %f90;
	sub.f32 	%f96, %f94, %f95;
	sub.f32 	%f97, %f88, %f93;
	sub.f32 	%f98, %f89, %f96;
	st.global.v2.f32 	[%rd32], {%f97, %f98};
$L__BB2_23:
	add.s32 	%r155, %r155, 1;
	setp.ne.s32 	%p29, %r155, %r4;
	@%p29 bra 	$L__BB2_2;
$L__BB2_24:
	ret;

}
	// .globl	_Z6bChol2P6float2ii
.visible .entry _Z6bChol2P6float2ii(
	.param .u64 .ptr .align 1 _Z6bChol2P6float2ii_param_0,
	.param .u32 _Z6bChol2P6float2ii_param_1,
	.param .u32 _Z6bChol2P6float2ii_param_2
)
{
	.reg .pred 	%p<11>;
	.reg .b32 	%r<77>;
	.reg .b32 	%f<115>;
	.reg .b64 	%rd<30>;

	ld.param.u64 	%rd2, [_Z6bChol2P6float2ii_param_0];
	ld.param.u32 	%r43, [_Z6bChol2P6float2ii_param_1];
	ld.param.u32 	%r44, [_Z6bChol2P6float2ii_param_2];
	mov.u32 	%r45, %ntid.x;
	mov.u32 	%r46, %nctaid.x;
	mul.lo.s32 	%r1, %r45, %r46;
	not.b32 	%r47, %r43;
	add.s32 	%r2, %r44, %r47;
	cvt.rn.f32.s32 	%f1, %r2;
	cvt.rn.f32.s32 	%f2, %r1;
	div.rn.f32 	%f3, %f1, %f2;
	cvt.rpi.f32.f32 	%f4, %f3;
	cvt.rzi.s32.f32 	%r3, %f4;
	mov.u32 	%r4, %ctaid.x;
	setp.lt.s32 	%p1, %r3, 1;
	@%p1 bra 	$L__BB3_17;
	cvta.to.global.u64 	%rd3, %rd2;
	mad.lo.s32 	%r49, %r44, %r43, %r43;
	mul.wide.s32 	%rd4, %r49, 8;
	add.s64 	%rd1, %rd3, %rd4;
	and.b32  	%r5, %r3, 3;
	setp.lt.u32 	%p2, %r3, 4;
	mov.b32 	%r73, 0;
	@%p2 bra 	$L__BB3_12;
	and.b32  	%r73, %r3, 2147483644;
	neg.s32 	%r72, %r73;
	add.s32 	%r71, %r1, 1;
	shl.b32 	%r9, %r1, 2;
	shl.b32 	%r51, %r1, 1;
	or.b32  	%r70, %r51, 1;
	mul.lo.s32 	%r52, %r1, 3;
	add.s32 	%r69, %r52, 1;
	add.s32 	%r67, %r4, %r1;
	add.s32 	%r66, %r4, %r51;
	add.s32 	%r65, %r4, %r52;
	mov.b32 	%r68, 1;
	cvt.u64.u32 	%rd21, %r4;
	mov.u32 	%r64, %r4;
$L__BB3_3:
	add.s32 	%r53, %r64, 1;
	setp.gt.s32 	%p3, %r53, %r2;
	@%p3 bra 	$L__BB3_5;
	add.s32 	%r54, %r68, -1;
	cvt.s64.s32 	%rd5, %r54;
	add.s64 	%rd7, %rd21, %rd5;
	shl.b64 	%rd8, %rd7, 3;
	add.s64 	%rd9, %rd1, %rd8;
	ld.global.v2.f32 	{%f5, %f6}, [%rd9+8];
	ld.global.v2.f32 	{%f7, %f8}, [%rd1];
	abs.f32 	%f9, %f7;
	abs.f32 	%f10, %f8;
	add.f32 	%f11, %f9, %f10;
	rcp.rn.f32 	%f12, %f11;
	mul.f32 	%f13, %f5, %f12;
	mul.f32 	%f14, %f6, %f12;
	mul.f32 	%f15, %f7, %f12;
	mul.f32 	%f16, %f8, %f12;
	mul.f32 	%f17, %f16, %f16;
	fma.rn.f32 	%f18, %f15, %f15, %f17;
	rcp.rn.f32 	%f19, %f18;
	mul.f32 	%f20, %f14, %f16;
	fma.rn.f32 	%f21, %f13, %f15, %f20;
	mul.f32 	%f22, %f21, %f19;
	mul.f32 	%f23, %f14, %f15;
	mul.f32 	%f24, %f13, %f16;
	sub.f32 	%f25, %f23, %f24;
	mul.f32 	%f26, %f25, %f19;
	st.global.v2.f32 	[%rd9+8], {%f22, %f26};
$L__BB3_5:
	add.s32 	%r55, %r67, 1;
	setp.gt.s32 	%p4, %r55, %r2;
	@%p4 bra 	$L__BB3_7;
	add.s32 	%r56, %r71, -1;
	cvt.s64.s32 	%rd10, %r56;
	add.s64 	%rd12, %rd21, %rd10;
	shl.b64 	%rd13, %rd12, 3;
	add.s64 	%rd14, %rd1, %rd13;
	ld.global.v2.f32 	{%f27, %f28}, [%rd14+8];
	ld.global.v2.f32 	{%f29, %f30}, [%rd1];
	abs.f32 	%f31, %f29;
	abs.f32 	%f32, %f30;
	add.f32 	%f33, %f31, %f32;
	rcp.rn.f32 	%f34, %f33;
	mul.f32 	%f35, %f27, %f34;
	mul.f32 	%f36, %f28, %f34;
	mul.f32 	%f37, %f29, %f34;
	mul.f32 	%f38, %f30, %f34;
	mul.f32 	%f39, %f38, %f38;
	fma.rn.f32 	%f40, %f37, %f37, %f39;
	rcp.rn.f32 	%f41, %f40;
	mul.f32 	%f42, %f36, %f38;
	fma.rn.f32 	%f43, %f35, %f37, %f42;
	mul.f32 	%f44, %f43, %f41;
	mul.f32 	%f45, %f36, %f37;
	mul.f32 	%f46, %f35, %f38;
	sub.f32 	%f47, %f45, %f46;
	mul.f32 	%f48, %f47, %f41;
	st.global.v2.f32 	[%rd14+8], {%f44, %f48};
$L__BB3_7:
	add.s32 	%r57, %r66, 1;
	setp.gt.s32 	%p5, %r57, %r2;
	@%p5 bra 	$L__BB3_9;
	add.s32 	%r58, %r70, -1;
	cvt.s64.s32 	%rd15, %r58;
	add.s64 	%rd17, %rd21, %rd15;
	shl.b64 	%rd18, %rd17, 3;
	add.s64 	%rd19, %rd1, %rd18;
	ld.global.v2.f32 	{%f49, %f50}, [%rd19+8];
	ld.global.v2.f32 	{%f51, %f52}, [%rd1];
	abs.f32 	%f53, %f51;
	abs.f32 	%f54, %f52;
	add.f32 	%f55, %f53, %f54;
	rcp.rn.f32 	%f56, %f55;
	mul.f32 	%f57, %f49, %f56;
	mul.f32 	%f58, %f50, %f56;
	mul.f32 	%f59, %f51, %f56;
	mul.f32 	%f60, %f52, %f56;
	mul.f32 	%f61, %f60, %f60;
	fma.rn.f32 	%f62, %f59, %f59, %f61;
	rcp.rn.f32 	%f63, %f62;
	mul.f32 	%f64, %f58, %f60;
	fma.rn.f32 	%f65, %f57, %f59, %f64;
	mul.f32 	%f66, %f65, %f63;
	mul.f32 	%f67, %f58, %f59;
	mul.f32 	%f68, %f57, %f60;
	sub.f32 	%f69, %f67, %f68;
	mul.f32 	%f70, %f69, %f63;
	st.global.v2.f32 	[%rd19+8], {%f66, %f70};
$L__BB3_9:
	add.s32 	%r59, %r65, 1;
	setp.gt.s32 	%p6, %r59, %r2;
	@%p6 bra 	$L__BB3_11;
	add.s32 	%r60, %r69, -1;
	cvt.s64.s32 	%rd20, %r60;
	add.s64 	%rd22, %rd21, %rd20;
	shl.b64 	%rd23, %rd22, 3;
	add.s64 	%rd24, %rd1, %rd23;
	ld.global.v2.f32 	{%f71, %f72}, [%rd24+8];
	ld.global.v2.f32 	{%f73, %f74}, [%rd1];
	abs.f32 	%f75, %f73;
	abs.f32 	%f76, %f74;
	add.f32 	%f77, %f75, %f76;
	rcp.rn.f32 	%f78, %f77;
	mul.f32 	%f79, %f71, %f78;
	mul.f32 	%f80, %f72, %f78;
	mul.f32 	%f81, %f73, %f78;
	mul.f32 	%f82, %f74, %f78;
	mul.f32 	%f83, %f82, %f82;
	fma.rn.f32 	%f84, %f81, %f81, %f83;
	rcp.rn.f32 	%f85, %f84;
	mul.f32 	%f86, %f80, %f82;
	fma.rn.f32 	%f87, %f79, %f81, %f86;
	mul.f32 	%f88, %f87, %f85;
	mul.f32 	%f89, %f80, %f81;
	mul.f32 	%f90, %f79, %f82;
	sub.f32 	%f91, %f89, %f90;
	mul.f32 	%f92, %f91, %f85;
	st.global.v2.f32 	[%rd24+8], {%f88, %f92};
$L__BB3_11:
	add.s32 	%r72, %r72, 4;
	add.s32 	%r71, %r71, %r9;
	add.s32 	%r70, %r70, %r9;
	add.s32 	%r69, %r69, %r9;
	add.s32 	%r68, %r68, %r9;
	add.s32 	%r67, %r67, %r9;
	add.s32 	%r66, %r66, %r9;
	add.s32 	%r65, %r65, %r9;
	add.s32 	%r64, %r64, %r9;
	setp.ne.s32 	%p7, %r72, 0;
	@%p7 bra 	$L__BB3_3;
$L__BB3_12:
	setp.eq.s32 	%p8, %r5, 0;
	@%p8 bra 	$L__BB3_17;
	mul.lo.s32 	%r61, %r1, %r73;
	add.s32 	%r76, %r61, 1;
	add.s32 	%r75, %r4, %r61;
	neg.s32 	%r74, %r5;
	cvt.u64.u32 	%rd26, %r4;
$L__BB3_14:
	.pragma "nounroll";
	add.s32 	%r62, %r75, 1;
	setp.gt.s32 	%p9, %r62, %r2;
	@%p9 bra 	$L__BB3_16;
	add.s32 	%r63, %r76, -1;
	cvt.s64.s32 	%rd25, %r63;
	add.s64 	%rd27, %rd26, %rd25;
	shl.b64 	%rd28, %rd27, 3;
	add.s64 	%rd29, %rd1, %rd28;
	ld.global.v2.f32 	{%f93, %f94}, [%rd29+8];
	ld.global.v2.f32 	{%f95, %f96}, [%rd1];
	abs.f32 	%f97, %f95;
	abs.f32 	%f98, %f96;
	add.f32 	%f99, %f97, %f98;
	rcp.rn.f32 	%f100, %f99;
	mul.f32 	%f101, %f93, %f100;
	mul.f32 	%f102, %f94, %f100;
	mul.f32 	%f103, %f95, %f100;
	mul.f32 	%f104, %f96, %f100;
	mul.f32 	%f105, %f104, %f104;
	fma.rn.f32 	%f106, %f103, %f103, %f105;
	rcp.rn.f32 	%f107, %f106;
	mul.f32 	%f108, %f102, %f104;
	fma.rn.f32 	%f109, %f101, %f103, %f108;
	mul.f32 	%f110, %f109, %f107;
	mul.f32 	%f111, %f102, %f103;
	mul.f32 	%f112, %f101, %f104;
	sub.f32 	%f113, %f111, %f112;
	mul.f32 	%f114, %f113, %f107;
	st.global.v2.f32 	[%rd29+8], {%f110, %f114};
$L__BB3_16:
	add.s32 	%r76, %r76, %r1;
	add.s32 	%r75, %r75, %r1;
	add.s32 	%r74, %r74, 1;
	setp.ne.s32 	%p10, %r74, 0;
	@%p10 bra 	$L__BB3_14;
$L__BB3_17:
	ret;

}
	// .globl	_Z5bCholP6float2ii
.visible .entry _Z5bCholP6float2ii(
	.param .u64 .ptr .align 1 _Z5bCholP6float2ii_param_0,
	.param .u32 _Z5bCholP6float2ii_param_1,
	.param .u32 _Z5bCholP6float2ii_param_2
)
{
	.local .align 4 .b8 	__local_depot4[28];
	.reg .b64 	%SP;
	.reg .b64 	%SPL;
	.reg .pred 	%p<25>;
	.reg .b32 	%r<83>;
	.reg .b32 	%f<93>;
	.reg .b64 	%rd<43>;
	.reg .b64 	%fd<5>;

	mov.u64 	%SPL, __local_depot4;
	ld.param.u64 	%rd17, [_Z5bCholP6float2ii_param_0];
	ld.param.u32 	%r28, [_Z5bCholP6float2ii_param_1];
	ld.param.u32 	%r29, [_Z5bCholP6float2ii_param_2];
	cvta.to.global.u64 	%rd18, %rd17;
	add.u64 	%rd1, %SPL, 0;
	mad.lo.s32 	%r30, %r29, %r28, %r28;
	mul.wide.s32 	%rd20, %r30, 8;
	add.s64 	%rd2, %rd18, %rd20;
	ld.global.v2.f32 	{%f12, %f13}, [%rd2];
	abs.f32 	%f14, %f12;
	abs.f32 	%f15, %f13;
	setp.gt.f32 	%p1, %f14, %f15;
	selp.f32 	%f16, %f14, %f15, %p1;
	selp.f32 	%f17, %f15, %f14, %p1;
	div.rn.f32 	%f19, %f17, %f16;
	fma.rn.f32 	%f20, %f19, %f19, 0f3F800000;
	sqrt.rn.f32 	%f21, %f20;
	mul.f32 	%f22, %f21, %f16;
	setp.eq.f32 	%p2, %f16, 0f00000000;
	max.f32 	%f23, %f16, %f17;
	setp.gt.f32 	%p3, %f23, 0f7F7FFFFF;
	add.f32 	%f24, %f14, %f15;
	selp.f32 	%f25, %f24, %f22, %p2;
	selp.f32 	%f1, %f24, %f25, %p3;
	setp.gt.f32 	%p4, %f15, %f14;
	selp.f32 	%f26, %f15, %f14, %p4;
	selp.f32 	%f27, %f14, %f15, %p4;
	div.rn.f32 	%f28, %f27, %f26;
	mul.f32 	%f29, %f28, %f28;
	fma.rn.f32 	%f30, %f29, 0f3B33710B, 0fBC807748;
	fma.rn.f32 	%f31, %f30, %f29, 0f3D2CDAB2;
	fma.rn.f32 	%f32, %f31, %f29, 0fBD992D10;
	fma.rn.f32 	%f33, %f32, %f29, 0f3DD9EA6C;
	fma.rn.f32 	%f34, %f33, %f29, 0fBE117CB1;
	fma.rn.f32 	%f35, %f34, %f29, 0f3E4CBCE0;
	fma.rn.f32 	%f36, %f35, %f29, 0fBEAAAA7D;
	mul.f32 	%f37, %f29, %f36;
	fma.rn.f32 	%f38, %f37, %f28, %f28;
	neg.f32 	%f39, %f38;
	fma.rn.f32 	%f40, 0f3F6EE581, 0f3FD774EB, %f39;
	selp.f32 	%f41, %f40, %f38, %p4;
	selp.f32 	%f42, 0f3F6EE581, 0f3FEEE581, %p4;
	selp.f32 	%f43, %f38, %f39, %p4;
	mov.b32 	%r31, %f12;
	fma.rn.f32 	%f44, %f42, 0f3FD774EB, %f43;
	setp.lt.s32 	%p5, %r31, 0;
	selp.f32 	%f45, %f44, %f41, %p5;
	setp.eq.f32 	%p6, %f26, 0f00000000;
	selp.f32 	%f46, 0f40490FDB, 0f00000000, %p5;
	setp.eq.f32 	%p7, %f14, %f15;
	selp.f32 	%f47, 0f4016CBE4, 0f3F490FDB, %p5;
	selp.f32 	%f48, %f47, %f45, %p7;
	selp.f32 	%f49, %f46, %f48, %p6;
	abs.f32 	%f50, %f24;
	setp.nan.f32 	%p8, %f50, %f50;
	copysign.f32 	%f51, %f13, %f49;
	selp.f32 	%f52, %f24, %f51, %p8;
	mul.f32 	%f2, %f52, 0f3F000000;
	mul.f32 	%f53, %f2, 0f3F22F983;
	cvt.rni.s32.f32 	%r82, %f53;
	cvt.rn.f32.s32 	%f54, %r82;
	fma.rn.f32 	%f55, %f54, 0fBFC90FDA, %f2;
	fma.rn.f32 	%f56, %f54, 0fB3A22168, %f55;
	fma.rn.f32 	%f92, %f54, 0fA7C234C5, %f56;
	abs.f32 	%f4, %f2;
	setp.ltu.f32 	%p9, %f4, 0f47CE4780;
	mov.u32 	%r78, %r82;
	mov.f32 	%f91, %f92;
	@%p9 bra 	$L__BB4_8;
	setp.neu.f32 	%p10, %f4, 0f7F800000;
	@%p10 bra 	$L__BB4_3;
	mov.f32 	%f59, 0f00000000;
	mul.rn.f32 	%f91, %f2, %f59;
	mov.b32 	%r78, 0;
	bra.uni 	$L__BB4_8;
$L__BB4_3:
	mov.b32 	%r2, %f2;
	shl.b32 	%r33, %r2, 8;
	or.b32  	%r3, %r33, -2147483648;
	mov.b64 	%rd39, 0;
	mov.b32 	%r75, 0;
	mov.u64 	%rd37, __cudart_i2opi_f;
	mov.u64 	%rd38, %rd1;
$L__BB4_4:
	.pragma "nounroll";
	ld.global.nc.u32 	%r34, [%rd37];
	mad.wide.u32 	%rd23, %r34, %r3, %rd39;
	shr.u64 	%rd39, %rd23, 32;
	st.local.u32 	[%rd38], %rd23;
	add.s32 	%r75, %r75, 1;
	add.s64 	%rd38, %rd38, 4;
	add.s64 	%rd37, %rd37, 4;
	setp.ne.s32 	%p11, %r75, 6;
	@%p11 bra 	$L__BB4_4;
	shr.u32 	%r35, %r2, 23;
	st.local.u32 	[%rd1+24], %rd39;
	and.b32  	%r6, %r35, 31;
	and.b32  	%r36, %r35, 224;
	add.s32 	%r37, %r36, -128;
	shr.u32 	%r38, %r37, 5;
	mul.wide.u32 	%rd24, %r38, 4;
	sub.s64 	%rd9, %rd1, %rd24;
	ld.local.u32 	%r76, [%rd9+24];
	ld.local.u32 	%r77, [%rd9+20];
	setp.eq.s32 	%p12, %r6, 0;
	@%p12 bra 	$L__BB4_7;
	shf.l.wrap.b32 	%r76, %r77, %r76, %r6;
	ld.local.u32 	%r39, [%rd9+16];
	shf.l.wrap.b32 	%r77, %r39, %r77, %r6;
$L__BB4_7:
	shr.u32 	%r40, %r76, 30;
	shf.l.wrap.b32 	%r41, %r77, %r76, 2;
	shl.b32 	%r42, %r77, 2;
	shr.u32 	%r43, %r41, 31;
	add.s32 	%r44, %r43, %r40;
	neg.s32 	%r45, %r44;
	setp.lt.s32 	%p13, %r2, 0;
	selp.b32 	%r78, %r45, %r44, %p13;
	xor.b32  	%r46, %r41, %r2;
	shr.s32 	%r47, %r41, 31;
	xor.b32  	%r48, %r47, %r41;
	xor.b32  	%r49, %r47, %r42;
	cvt.u64.u32 	%rd25, %r48;
	shl.b64 	%rd26, %rd25, 32;
	cvt.u64.u32 	%rd27, %r49;
	or.b64  	%rd28, %rd26, %rd27;
	cvt.rn.f64.s64 	%fd1, %rd28;
	mul.f64 	%fd2, %fd1, 0d3BF921FB54442D19;
	cvt.rn.f32.f64 	%f57, %fd2;
	neg.f32 	%f58, %f57;
	setp.lt.s32 	%p14, %r46, 0;
	selp.f32 	%f91, %f58, %f57, %p14;
$L__BB4_8:
	setp.ltu.f32 	%p15, %f4, 0f47CE4780;
	add.s32 	%r51, %r78, 1;
	mul.rn.f32 	%f60, %f91, %f91;
	and.b32  	%r52, %r78, 1;
	setp.eq.b32 	%p16, %r52, 1;
	selp.f32 	%f61, %f91, 0f3F800000, %p16;
	fma.rn.f32 	%f62, %f60, %f61, 0f00000000;
	fma.rn.f32 	%f63, %f60, 0f37CBAC00, 0fBAB607ED;
	selp.f32 	%f64, 0fB94D4153, %f63, %p16;
	selp.f32 	%f65, 0f3C0885E4, 0f3D2AAABB, %p16;
	fma.rn.f32 	%f66, %f64, %f60, %f65;
	selp.f32 	%f67, 0fBE2AAAA8, 0fBEFFFFFF, %p16;
	fma.rn.f32 	%f68, %f66, %f60, %f67;
	fma.rn.f32 	%f69, %f68, %f62, %f61;
	and.b32  	%r53, %r51, 2;
	setp.eq.s32 	%p17, %r53, 0;
	mov.f32 	%f70, 0f00000000;
	sub.f32 	%f71, %f70, %f69;
	selp.f32 	%f8, %f69, %f71, %p17;
	@%p15 bra 	$L__BB4_16;
	setp.neu.f32 	%p18, %f4, 0f7F800000;
	@%p18 bra 	$L__BB4_11;
	mov.f32 	%f74, 0f00000000;
	mul.rn.f32 	%f92, %f2, %f74;
	mov.b32 	%r82, 0;
	bra.uni 	$L__BB4_16;
$L__BB4_11:
	mov.b32 	%r15, %f2;
	shl.b32 	%r55, %r15, 8;
	or.b32  	%r16, %r55, -2147483648;
	mov.b64 	%rd42, 0;
	mov.b32 	%r79, 0;
	mov.u64 	%rd40, __cudart_i2opi_f;
	mov.u64 	%rd41, %rd1;
$L__BB4_12:
	.pragma "nounroll";
	ld.global.nc.u32 	%r56, [%rd40];
	mad.wide.u32 	%rd31, %r56, %r16, %rd42;
	shr.u64 	%rd42, %rd31, 32;
	st.local.u32 	[%rd41], %rd31;
	add.s32 	%r79, %r79, 1;
	add.s64 	%rd41, %rd41, 4;
	add.s64 	%rd40, %rd40, 4;
	setp.ne.s32 	%p19, %r79, 6;
	@%p19 bra 	$L__BB4_12;
	shr.u32 	%r57, %r15, 23;
	st.local.u32 	[%rd1+24], %rd42;
	and.b32  	%r19, %r57, 31;
	and.b32  	%r58, %r57, 224;
	add.s32 	%r59, %r58, -128;
	shr.u32 	%r60, %r59, 5;
	mul.wide.u32 	%rd32, %r60, 4;
	sub.s64 	%rd16, %rd1, %rd32;
	ld.local.u32 	%r80, [%rd16+24];
	ld.local.u32 	%r81, [%rd16+20];
	setp.eq.s32 	%p20, %r19, 0;
	@%p20 bra 	$L__BB4_15;
	shf.l.wrap.b32 	%r80, %r81, %r80, %r19;
	ld.local.u32 	%r61, [%rd16+16];
	shf.l.wrap.b32 	%r81, %r61, %r81, %r19;
$L__BB4_15:
	shr.u32 	%r62, %r80, 30;
	shf.l.wrap.b32 	%r63, %r81, %r80, 2;
	shl.b32 	%r64, %r81, 2;
	shr.u32 	%r65, %r63, 31;
	add.s32 	%r66, %r65, %r62;
	neg.s32 	%r67, %r66;
	setp.lt.s32 	%p21, %r15, 0;
	selp.b32 	%r82, %r67, %r66, %p21;
	xor.b32  	%r68, %r63, %r15;
	shr.s32 	%r69, %r63, 31;
	xor.b32  	%r70, %r69, %r63;
	xor.b32  	%r71, %r69, %r64;
	cvt.u64.u32 	%rd33, %r70;
	shl.b64 	%rd34, %rd33, 32;
	cvt.u64.u32 	%rd35, %r71;
	or.b64  	%rd36, %rd34, %rd35;
	cvt.rn.f64.s64 	%fd3, %rd36;
	mul.f64 	%fd4, %fd3, 0d3BF921FB54442D19;
	cvt.rn.f32.f64 	%f72, %fd4;
	neg.f32 	%f73, %f72;
	setp.lt.s32 	%p22, %r68, 0;
	selp.f32 	%f92, %f73, %f72, %p22;
$L__BB4_16:
	sqrt.rn.f32 	%f75, %f1;
	mul.rn.f32 	%f76, %f92, %f92;
	and.b32  	%r73, %r82, 1;
	setp.eq.b32 	%p23, %r73, 1;
	selp.f32 	%f77, 0f3F800000, %f92, %p23;
	fma.rn.f32 	%f78, %f76, %f77, 0f00000000;
	fma.rn.f32 	%f79, %f76, 0f37CBAC00, 0fBAB607ED;
	selp.f32 	%f80, %f79, 0fB94D4153, %p23;
	selp.f32 	%f81, 0f3D2AAABB, 0f3C0885E4, %p23;
	fma.rn.f32 	%f82, %f80, %f76, %f81;
	selp.f32 	%f83, 0fBEFFFFFF, 0fBE2AAAA8, %p23;
	fma.rn.f32 	%f84, %f82, %f76, %f83;
	fma.rn.f32 	%f85, %f84, %f78, %f77;
	and.b32  	%r74, %r82, 2;
	setp.eq.s32 	%p24, %r74, 0;
	mov.f32 	%f86, 0f00000000;
	sub.f32 	%f87, %f86, %f85;
	selp.f32 	%f88, %f85, %f87, %p24;
	mul.f32 	%f89, %f75, %f88;
	mul.f32 	%f90, %f75, %f8;
	st.global.v2.f32 	[%rd2], {%f90, %f89};
	ret;

}
	// .globl	_Z19hermitian_transposePK6float2PS_ii
.visible .entry _Z19hermitian_transposePK6float2PS_ii(
	.param .u64 .ptr .align 1 _Z19hermitian_transposePK6float2PS_ii_param_0,
	.param .u64 .ptr .align 1 _Z19hermitian_transposePK6float2PS_ii_param_1,
	.param .u32 _Z19hermitian_transposePK6float2PS_ii_param_2,
	.param .u32 _Z19hermitian_transposePK6float2PS_ii_param_3
)
{
	.reg .pred 	%p<30>;
	.reg .b32 	%r<105>;
	.reg .b32 	%f<30>;
	.reg .b64 	%rd<33>;

	ld.param.u64 	%rd3, [_Z19hermitian_transposePK6float2PS_ii_param_0];
	ld.param.u64 	%rd4, [_Z19hermitian_transposePK6float2PS_ii_param_1];
	ld.param.u32 	%r64, [_Z19hermitian_transposePK6float2PS_ii_param_2];
	ld.param.u32 	%r65, [_Z19hermitian_transposePK6float2PS_ii_param_3];
	cvta.to.global.u64 	%rd1, %rd4;
	cvta.to.global.u64 	%rd2, %rd3;
	mov.u32 	%r1, %ntid.x;
	mov.u32 	%r2, %nctaid.x;
	mul.lo.s32 	%r3, %r1, %r2;
	cvt.rn.f32.s32 	%f1, %r64;
	cvt.rn.f32.s32 	%f2, %r3;
	div.rn.f32 	%f3, %f1, %f2;
	cvt.rpi.f32.f32 	%f4, %f3;
	cvt.rzi.s32.f32 	%r4, %f4;
	mov.u32 	%r5, %ntid.y;
	mov.u32 	%r6, %nctaid.y;
	mul.lo.s32 	%r7, %r5, %r6;
	mov.u32 	%r8, %tid.y;
	mov.u32 	%r9, %ctaid.y;
	mad.lo.s32 	%r10, %r5, %r9, %r8;
	setp.lt.s32 	%p1, %r4, 1;
	@%p1 bra 	$L__BB5_24;
	mov.u32 	%r67, %tid.x;
	cvt.rn.f32.u32 	%f5, %r7;
	cvt.rn.f32.s32 	%f6, %r65;
	div.rn.f32 	%f7, %f6, %f5;
	cvt.rpi.f32.f32 	%f8, %f7;
	cvt.rzi.s32.f32 	%r11, %f8;
	add.s32 	%r68, %r6, %r9;
	mad.lo.s32 	%r12, %r5, %r68, %r8;
	mad.lo.s32 	%r13, %r64, %r12, %r67;
	mul.lo.s32 	%r69, %r7, %r64;
	shl.b32 	%r14, %r69, 2;
	shl.b32 	%r70, %r6, 1;
	add.s32 	%r71, %r9, %r70;
	mad.lo.s32 	%r15, %r5, %r71, %r8;
	mad.lo.s32 	%r72, %r6, 3, %r9;
	mad.lo.s32 	%r16, %r5, %r72, %r8;
	mad.lo.s32 	%r17, %r64, %r10, %r67;
	mov.b32 	%r90, 0;
$L__BB5_2:
	setp.lt.s32 	%p2, %r11, 1;
	@%p2 bra 	$L__BB5_23;
	setp.lt.u32 	%p3, %r11, 4;
	mov.u32 	%r19, %ctaid.x;
	mov.u32 	%r74, %tid.x;
	mad.lo.s32 	%r75, %r1, %r19, %r74;
	mad.lo.s32 	%r20, %r90, %r3, %r75;
	mul.lo.s32 	%r21, %r20, %r65;
	mov.b32 	%r104, 0;
	@%p3 bra 	$L__BB5_14;
	and.b32  	%r76, %r11, 2147483644;
	neg.s32 	%r103, %r76;
	mad.lo.s32 	%r77, %r2, %r90, %r19;
	mul.lo.s32 	%r78, %r1, %r77;
	add.s32 	%r101, %r13, %r78;
	add.s32 	%r100, %r12, %r21;
	mad.lo.s32 	%r80, %r64, %r15, %r74;
	add.s32 	%r98, %r80, %r78;
	add.s32 	%r97, %r15, %r21;
	mad.lo.s32 	%r81, %r64, %r16, %r74;
	add.s32 	%r95, %r81, %r78;
	add.s32 	%r94, %r16, %r21;
	add.s32 	%r93, %r17, %r78;
	add.s32 	%r92, %r10, %r21;
	mov.u32 	%r91, %r10;
	mov.u32 	%r96, %r16;
	mov.u32 	%r99, %r15;
	mov.u32 	%r102, %r12;
$L__BB5_5:
	setp.ge.s32 	%p4, %r20, %r64;
	setp.ge.s32 	%p5, %r91, %r65;
	or.pred  	%p6, %p4, %p5;
	@%p6 bra 	$L__BB5_7;
	mul.wide.s32 	%rd5, %r93, 8;
	add.s64 	%rd6, %rd2, %rd5;
	ld.global.v2.f32 	{%f9, %f10}, [%rd6];
	mul.wide.s32 	%rd7, %r92, 8;
	add.s64 	%rd8, %rd1, %rd7;
	neg.f32 	%f11, %f10;
	st.global.v2.f32 	[%rd8], {%f9, %f11};
$L__BB5_7:
	setp.ge.s32 	%p8, %r102, %r65;
	or.pred  	%p9, %p4, %p8;
	@%p9 bra 	$L__BB5_9;
	mul.wide.s32 	%rd9, %r101, 8;
	add.s64 	%rd10, %rd2, %rd9;
	ld.global.v2.f32 	{%f12, %f13}, [%rd10];
	mul.wide.s32 	%rd11, %r100, 8;
	add.s64 	%rd12, %rd1, %rd11;
	neg.f32 	%f14, %f13;
	st.global.v2.f32 	[%rd12], {%f12, %f14};
$L__BB5_9:
	setp.ge.s32 	%p11, %r99, %r65;
	or.pred  	%p12, %p4, %p11;
	@%p12 bra 	$L__BB5_11;
	mul.wide.s32 	%rd13, %r98, 8;
	add.s64 	%rd14, %rd2, %rd13;
	ld.global.v2.f32 	{%f15, %f16}, [%rd14];
	mul.wide.s32 	%rd15, %r97, 8;
	add.s64 	%rd16, %rd1, %rd15;
	neg.f32 	%f17, %f16;
	st.global.v2.f32 	[%rd16], {%f15, %f17};
$L__BB5_11:
	setp.ge.s32 	%p14, %r96, %r65;
	or.pred  	%p15, %p4, %p14;
	@%p15 bra 	$L__BB5_13;
	mul.wide.s32 	%rd17, %r95, 8;
	add.s64 	%rd18, %rd2, %rd17;
	ld.global.v2.f32 	{%f18, %f19}, [%rd18];
	mul.wide.s32 	%rd19, %r94, 8;
	add.s64 	%rd20, %rd1, %rd19;
	neg.f32 	%f20, %f19;
	st.global.v2.f32 	[%rd20], {%f18, %f20};
$L__BB5_13:
	and.b32  	%r104, %r11, 2147483644;
	add.s32 	%r103, %r103, 4;
	shl.b32 	%r82, %r7, 2;
	add.s32 	%r102, %r102, %r82;
	add.s32 	%r101, %r101, %r14;
	add.s32 	%r100, %r100, %r82;
	add.s32 	%r99, %r99, %r82;
	add.s32 	%r98, %r98, %r14;
	add.s32 	%r97, %r97, %r82;
	add.s32 	%r96, %r96, %r82;
	add.s32 	%r95, %r95, %r14;
	add.s32 	%r94, %r94, %r82;
	add.s32 	%r93, %r93, %r14;
	add.s32 	%r92, %r92, %r82;
	add.s32 	%r91, %r91, %r82;
	setp.ne.s32 	%p16, %r103, 0;
	@%p16 bra 	$L__BB5_5;
$L__BB5_14:
	and.b32  	%r59, %r11, 3;
	setp.eq.s32 	%p17, %r59, 0;
	@%p17 bra 	$L__BB5_23;
	setp.ge.s32 	%p18, %r20, %r64;
	mad.lo.s32 	%r60, %r104, %r7, %r10;
	setp.ge.s32 	%p19, %r60, %r65;
	or.pred  	%p20, %p18, %p19;
	@%p20 bra 	$L__BB5_17;
	mad.lo.s32 	%r84, %r60, %r64, %r20;
	add.s32 	%r85, %r60, %r21;
	mul.wide.s32 	%rd21, %r84, 8;
	add.s64 	%rd22, %rd2, %rd21;
	ld.global.v2.f32 	{%f21, %f22}, [%rd22];
	mul.wide.s32 	%rd23, %r85, 8;
	add.s64 	%rd24, %rd1, %rd23;
	neg.f32 	%f23, %f22;
	st.global.v2.f32 	[%rd24], {%f21, %f23};
$L__BB5_17:
	setp.eq.s32 	%p21, %r59, 1;
	@%p21 bra 	$L__BB5_23;
	setp.ge.s32 	%p22, %r20, %r64;
	add.s32 	%r61, %r60, %r7;
	setp.ge.s32 	%p23, %r61, %r65;
	or.pred  	%p24, %p22, %p23;
	@%p24 bra 	$L__BB5_20;
	mad.lo.s32 	%r86, %r61, %r64, %r20;
	add.s32 	%r87, %r61, %r21;
	mul.wide.s32 	%rd25, %r86, 8;
	add.s64 	%rd26, %rd2, %rd25;
	ld.global.v2.f32 	{%f24, %f25}, [%rd26];
	mul.wide.s32 	%rd27, %r87, 8;
	add.s64 	%rd28, %rd1, %rd27;
	neg.f32 	%f26, %f25;
	st.global.v2.f32 	[%rd28], {%f24, %f26};
$L__BB5_20:
	setp.eq.s32 	%p25, %r59, 2;
	@%p25 bra 	$L__BB5_23;
	setp.ge.s32 	%p26, %r20, %r64;
	add.s32 	%r62, %r61, %r7;
	setp.ge.s32 	%p27, %r62, %r65;
	or.pred  	%p28, %p26, %p27;
	@%p28 bra 	$L__BB5_23;
	mad.lo.s32 	%r88, %r62, %r64, %r20;
	add.s32 	%r89, %r62, %r21;
	mul.wide.s32 	%rd29, %r88, 8;
	add.s64 	%rd30, %rd2, %rd29;
	ld.global.v2.f32 	{%f27, %f28}, [%rd30];
	mul.wide.s32 	%rd31, %r89, 8;
	add.s64 	%rd32, %rd1, %rd31;
	neg.f32 	%f29, %f28;
	st.global.v2.f32 	[%rd32], {%f27, %f29};
$L__BB5_23:
	add.s32 	%r90, %r90, 1;
	setp.ne.s32 	%p29, %r90, %r4;
	@%p29 bra 	$L__BB5_2;
$L__BB5_24:
	ret;

}
	// .globl	_Z19complex_matrix_multPK6float2S1_PS_iii
.visible .entry _Z19complex_matrix_multPK6float2S1_PS_iii(
	.param .u64 .ptr .align 1 _Z19complex_matrix_multPK6float2S1_PS_iii_param_0,
	.param .u64 .ptr .align 1 _Z19complex_matrix_multPK6float2S1_PS_iii_param_1,
	.param .u64 .ptr .align 1 _Z19complex_matrix_multPK6float2S1_PS_iii_param_2,
	.param .u32 _Z19complex_matrix_multPK6float2S1_PS_iii_param_3,
	.param .u32 _Z19complex_matrix_multPK6float2S1_PS_iii_param_4,
	.param .u32 _Z19complex_matrix_multPK6float2S1_PS_iii_param_5
)
{
	.reg .pred 	%p<45>;
	.reg .b32 	%r<88>;
	.reg .b32 	%f<218>;
	.reg .b64 	%rd<67>;

	ld.param.u64 	%rd7, [_Z19complex_matrix_multPK6float2S1_PS_iii_param_0];
	ld.param.u64 	%rd8, [_Z19complex_matrix_multPK6float2S1_PS_iii_param_1];
	ld.param.u64 	%rd9, [_Z19complex_matrix_multPK6float2S1_PS_iii_param_2];
	ld.param.u32 	%r42, [_Z19complex_matrix_multPK6float2S1_PS_iii_param_3];
	ld.param.u32 	%r43, [_Z19complex_matrix_multPK6float2S1_PS_iii_param_4];
	ld.param.u32 	%r44, [_Z19complex_matrix_multPK6float2S1_PS_iii_param_5];
	cvta.to.global.u64 	%rd1, %rd8;
	cvta.to.global.u64 	%rd2, %rd7;
	cvta.to.global.u64 	%rd3, %rd9;
	mov.u32 	%r45, %ntid.x;
	mov.u32 	%r46, %nctaid.x;
	mul.lo.s32 	%r1, %r45, %r46;
	cvt.rn.f32.s32 	%f25, %r42;
	cvt.rn.f32.s32 	%f26, %r1;
	div.rn.f32 	%f27, %f25, %f26;
	cvt.rpi.f32.f32 	%f28, %f27;
	cvt.rzi.s32.f32 	%r2, %f28;
	mov.u32 	%r47, %ntid.y;
	mov.u32 	%r48, %nctaid.y;
	mul.lo.s32 	%r3, %r47, %r48;
	cvt.rn.f32.s32 	%f29, %r44;
	cvt.rn.f32.u32 	%f30, %r3;
	div.rn.f32 	%f31, %f29, %f30;
	cvt.rpi.f32.f32 	%f32, %f31;
	cvt.rzi.s32.f32 	%r4, %f32;
	mov.u32 	%r49, %tid.x;
	mov.u32 	%r50, %ctaid.x;
	mad.lo.s32 	%r5, %r45, %r50, %r49;
	mov.u32 	%r51, %tid.y;
	mov.u32 	%r52, %ctaid.y;
	mad.lo.s32 	%r6, %r47, %r52, %r51;
	setp.lt.s32 	%p1, %r2, 1;
	@%p1 bra 	$L__BB6_25;
	setp.gt.s32 	%p2, %r43, 0;
	@%p2 bra 	$L__BB6_26;
	and.b32  	%r7, %r4, 3;
	and.b32  	%r8, %r4, 2147483644;
	mov.b32 	%r85, 0;
$L__BB6_3:
	setp.lt.s32 	%p3, %r4, 1;
	@%p3 bra 	$L__BB6_24;
	setp.lt.u32 	%p4, %r4, 4;
	mad.lo.s32 	%r30, %r85, %r1, %r5;
	mov.b32 	%r87, 0;
	@%p4 bra 	$L__BB6_15;
	mov.b32 	%r86, 0;
$L__BB6_6:
	setp.ge.s32 	%p5, %r30, %r42;
	mad.lo.s32 	%r32, %r86, %r3, %r6;
	setp.ge.s32 	%p6, %r32, %r44;
	or.pred  	%p7, %p5, %p6;
	@%p7 bra 	$L__BB6_8;
	mad.lo.s32 	%r56, %r32, %r42, %r30;
	mul.wide.s32 	%rd10, %r56, 8;
	add.s64 	%rd11, %rd3, %rd10;
	mov.f32 	%f33, 0f00000000;
	st.global.v2.f32 	[%rd11], {%f33, %f33};
$L__BB6_8:
	setp.ge.s32 	%p8, %r30, %r42;
	add.s32 	%r33, %r32, %r3;
	setp.ge.s32 	%p9, %r33, %r44;
	or.pred  	%p10, %p8, %p9;
	@%p10 bra 	$L__BB6_10;
	mad.lo.s32 	%r57, %r33, %r42, %r30;
	mul.wide.s32 	%rd12, %r57, 8;
	add.s64 	%rd13, %rd3, %rd12;
	mov.f32 	%f34, 0f00000000;
	st.global.v2.f32 	[%rd13], {%f34, %f34};
$L__BB6_10:
	setp.ge.s32 	%p11, %r30, %r42;
	add.s32 	%r34, %r33, %r3;
	setp.ge.s32 	%p12, %r34, %r44;
	or.pred  	%p13, %p11, %p12;
	@%p13 bra 	$L__BB6_12;
	mad.lo.s32 	%r58, %r34, %r42, %r30;
	mul.wide.s32 	%rd14, %r58, 8;
	add.s64 	%rd15, %rd3, %rd14;
	mov.f32 	%f35, 0f00000000;
	st.global.v2.f32 	[%rd15], {%f35, %f35};
$L__BB6_12:
	setp.ge.s32 	%p14, %r30, %r42;
	add.s32 	%r35, %r34, %r3;
	setp.ge.s32 	%p15, %r35, %r44;
	or.pred  	%p16, %p14, %p15;
	@%p16 bra 	$L__BB6_14;
	mad.lo.s32 	%r59, %r35, %r42, %r30;
	mul.wide.s32 	%rd16, %r59, 8;
	add.s64 	%rd17, %rd3, %rd16;
	mov.f32 	%f36, 0f00000000;
	st.global.v2.f32 	[%rd17], {%f36, %f36};
$L__BB6_14:
	add.s32 	%r86, %r86, 4;
	setp.ne.s32 	%p17, %r86, %r8;
	mov.u32 	%r87, %r8;
	@%p17 bra 	$L__BB6_6;
$L__BB6_15:
	setp.eq.s32 	%p18, %r7, 0;
	@%p18 bra 	$L__BB6_24;
	setp.ge.s32 	%p19, %r30, %r42;
	mad.lo.s32 	%r38, %r87, %r3, %r6;
	setp.ge.s32 	%p20, %r38, %r44;
	or.pred  	%p21, %p19, %p20;
	@%p21 bra 	$L__BB6_18;
	mad.lo.s32 	%r61, %r38, %r42, %r30;
	mul.wide.s32 	%rd18, %r61, 8;
	add.s64 	%rd19, %rd3, %rd18;
	mov.f32 	%f37, 0f00000000;
	st.global.v2.f32 	[%rd19], {%f37, %f37};
$L__BB6_18:
	setp.eq.s32 	%p22, %r7, 1;
	@%p22 bra 	$L__BB6_24;
	setp.ge.s32 	%p23, %r30, %r42;
	add.s32 	%r39, %r38, %r3;
	setp.ge.s32 	%p24, %r39, %r44;
	or.pred  	%p25, %p23, %p24;
	@%p25 bra 	$L__BB6_21;
	mad.lo.s32 	%r62, %r39, %r42, %r30;
	mul.wide.s32 	%rd20, %r62, 8;
	add.s64 	%rd21, %rd3, %rd20;
	mov.f32 	%f38, 0f00000000;
	st.global.v2.f32 	[%rd21], {%f38, %f38};
$L__BB6_21:
	setp.eq.s32 	%p26, %r7, 2;
	@%p26 bra 	$L__BB6_24;
	setp.ge.s32 	%p27, %r30, %r42;
	add.s32 	%r40, %r39, %r3;
	setp.ge.s32 	%p28, %r40, %r44;
	or.pred  	%p29, %p27, %p28;
	@%p29 bra 	$L__BB6_24;
	mad.lo.s32 	%r63, %r40, %r42, %r30;
	mul.wide.s32 	%rd22, %r63, 8;
	add.s64 	%rd23, %rd3, %rd22;
	mov.f32 	%f39, 0f00000000;
	st.global.v2.f32 	[%rd23], {%f39, %f39};
$L__BB6_24:
	add.s32 	%r85, %r85, 1;
	setp.ne.s32 	%p30, %r85, %r2;
	@%p30 bra 	$L__BB6_3;
$L__BB6_25:
	ret;
$L__BB6_26:
	and.b32  	%r9, %r43, 7;
	and.b32  	%r10, %r43, 2147483640;
	shl.b32 	%r11, %r42, 3;
	mov.b32 	%r78, 0;
	mul.wide.s32 	%rd53, %r42, 8;
$L__BB6_27:
	setp.gt.s32 	%p31, %r4, 0;
	@%p31 bra 	$L__BB6_29;
$L__BB6_28:
	add.s32 	%r78, %r78, 1;
	setp.eq.s32 	%p44, %r78, %r2;
	@%p44 bra 	$L__BB6_25;
	bra.uni 	$L__BB6_27;
$L__BB6_29:
	mad.lo.s32 	%r14, %r78, %r1, %r5;
	mov.b32 	%r79, 0;
$L__BB6_30:
	setp.lt.s32 	%p32, %r14, %r42;
	mad.lo.s32 	%r16, %r79, %r3, %r6;
	setp.lt.s32 	%p33, %r16, %r44;
	and.pred  	%p34, %p32, %p33;
	@%p34 bra 	$L__BB6_32;
$L__BB6_31:
	add.s32 	%r79, %r79, 1;
	setp.eq.s32 	%p43, %r79, %r4;
	@%p43 bra 	$L__BB6_28;
	bra.uni 	$L__BB6_30;
$L__BB6_32:
	setp.lt.u32 	%p35, %r43, 8;
	mul.lo.s32 	%r22, %r16, %r43;
	mov.f32 	%f217, 0f00000000;
	mov.b32 	%r83, 0;
	mov.f32 	%f216, %f217;
	@%p35 bra 	$L__BB6_35;
	and.b32  	%r67, %r43, 2147483640;
	neg.s32 	%r81, %r67;
	mul.wide.u32 	%rd24, %r22, 8;
	add.s64 	%rd25, %rd1, %rd24;
	add.s64 	%rd66, %rd25, 32;
	mov.f32 	%f217, 0f00000000;
	mov.u32 	%r80, %r14;
$L__BB6_34:
	.pragma "nounroll";
	mul.wide.s32 	%rd26, %r80, 8;
	add.s64 	%rd27, %rd2, %rd26;
	ld.global.v2.f32 	{%f43, %f44}, [%rd27];
	ld.global.v2.f32 	{%f45, %f46}, [%rd66+-32];
	mul.f32 	%f47, %f43, %f45;
	mul.f32 	%f48, %f44, %f46;
	sub.f32 	%f49, %f47, %f48;
	mul.f32 	%f50, %f43, %f46;
	fma.rn.f32 	%f51, %f44, %f45, %f50;
	add.f32 	%f52, %f216, %f49;
	add.f32 	%f53, %f217, %f51;
	mul.wide.s32 	%rd28, %r42, 8;
	add.s64 	%rd29, %rd27, %rd28;
	ld.global.v2.f32 	{%f54, %f55}, [%rd29];
	ld.global.v2.f32 	{%f56, %f57}, [%rd66+-24];
	mul.f32 	%f58, %f54, %f56;
	mul.f32 	%f59, %f55, %f57;
	sub.f32 	%f60, %f58, %f59;
	mul.f32 	%f61, %f54, %f57;
	fma.rn.f32 	%f62, %f55, %f56, %f61;
	add.f32 	%f63, %f52, %f60;
	add.f32 	%f64, %f53, %f62;
	add.s64 	%rd30, %rd29, %rd28;
	ld.global.v2.f32 	{%f65, %f66}, [%rd30];
	ld.global.v2.f32 	{%f67, %f68}, [%rd66+-16];
	mul.f32 	%f69, %f65, %f67;
	mul.f32 	%f70, %f66, %f68;
	sub.f32 	%f71, %f69, %f70;
	mul.f32 	%f72, %f65, %f68;
	fma.rn.f32 	%f73, %f66, %f67, %f72;
	add.f32 	%f74, %f63, %f71;
	add.f32 	%f75, %f64, %f73;
	add.s64 	%rd31, %rd30, %rd28;
	ld.global.v2.f32 	{%f76, %f77}, [%rd31];
	ld.global.v2.f32 	{%f78, %f79}, [%rd66+-8];
	mul.f32 	%f80, %f76, %f78;
	mul.f32 	%f81, %f77, %f79;
	sub.f32 	%f82, %f80, %f81;
	mul.f32 	%f83, %f76, %f79;
	fma.rn.f32 	%f84, %f77, %f78, %f83;
	add.f32 	%f85, %f74, %f82;
	add.f32 	%f86, %f75, %f84;
	add.s64 	%rd32, %rd31, %rd28;
	ld.global.v2.f32 	{%f87, %f88}, [%rd32];
	ld.global.v2.f32 	{%f89, %f90}, [%rd66];
	mul.f32 	%f91, %f87, %f89;
	mul.f32 	%f92, %f88, %f90;
	sub.f32 	%f93, %f91, %f92;
	mul.f32 	%f94, %f87, %f90;
	fma.rn.f32 	%f95, %f88, %f89, %f94;
	add.f32 	%f96, %f85, %f93;
	add.f32 	%f97, %f86, %f95;
	add.s64 	%rd33, %rd32, %rd28;
	ld.global.v2.f32 	{%f98, %f99}, [%rd33];
	ld.global.v2.f32 	{%f100, %f101}, [%rd66+8];
	mul.f32 	%f102, %f98, %f100;
	mul.f32 	%f103, %f99, %f101;
	sub.f32 	%f104, %f102, %f103;
	mul.f32 	%f105, %f98, %f101;
	fma.rn.f32 	%f106, %f99, %f100, %f105;
	add.f32 	%f107, %f96, %f104;
	add.f32 	%f108, %f97, %f106;
	add.s64 	%rd34, %rd33, %rd28;
	ld.global.v2.f32 	{%f109, %f110}, [%rd34];
	ld.global.v2.f32 	{%f111, %f112}, [%rd66+16];
	mul.f32 	%f113, %f109, %f111;
	mul.f32 	%f114, %f110, %f112;
	sub.f32 	%f115, %f113, %f114;
	mul.f32 	%f116, %f109, %f112;
	fma.rn.f32 	%f117, %f110, %f111, %f116;
	add.f32 	%f118, %f107, %f115;
	add.f32 	%f119, %f108, %f117;
	add.s64 	%rd35, %rd34, %rd28;
	ld.global.v2.f32 	{%f120, %f121}, [%rd35];
	ld.global.v2.f32 	{%f122, %f123}, [%rd66+24];
	mul.f32 	%f124, %f120, %f122;
	mul.f32 	%f125, %f121, %f123;
	sub.f32 	%f126, %f124, %f125;
	mul.f32 	%f127, %f120, %f123;
	fma.rn.f32 	%f128, %f121, %f122, %f127;
	add.f32 	%f216, %f118, %f126;
	add.f32 	%f217, %f119, %f128;
	add.s32 	%r81, %r81, 8;
	add.s32 	%r80, %r80, %r11;
	add.s64 	%rd66, %rd66, 64;
	setp.eq.s32 	%p36, %r81, 0;
	mov.u32 	%r83, %r10;
	@%p36 bra 	$L__BB6_35;
	bra.uni 	$L__BB6_34;
$L__BB6_35:
	setp.eq.s32 	%p37, %r9, 0;
	@%p37 bra 	$L__BB6_43;
	add.s32 	%r68, %r9, -1;
	setp.lt.u32 	%p38, %r68, 3;
	@%p38 bra 	$L__BB6_38;
	mad.lo.s32 	%r69, %r83, %r42, %r14;
	mul.wide.s32 	%rd36, %r69, 8;
	add.s64 	%rd37, %rd2, %rd36;
	ld.global.v2.f32 	{%f130, %f131}, [%rd37];
	add.s32 	%r70, %r83, %r22;
	mul.wide.u32 	%rd38, %r70, 8;
	add.s64 	%rd39, %rd1, %rd38;
	ld.global.v2.f32 	{%f132, %f133}, [%rd39];
	mul.f32 	%f134, %f130, %f132;
	mul.f32 	%f135, %f131, %f133;
	sub.f32 	%f136, %f134, %f135;
	mul.f32 	%f137, %f130, %f133;
	fma.rn.f32 	%f138, %f131, %f132, %f137;
	add.f32 	%f139, %f216, %f136;
	add.f32 	%f140, %f217, %f138;
	add.s64 	%rd41, %rd37, %rd53;
	ld.global.v2.f32 	{%f141, %f142}, [%rd41];
	cvt.u64.u32 	%rd42, %r22;
	cvt.u64.u32 	%rd43, %r83;
	add.s64 	%rd44, %rd43, %rd42;
	shl.b64 	%rd45, %rd44, 3;
	add.s64 	%rd46, %rd1, %rd45;
	ld.global.v2.f32 	{%f143, %f144}, [%rd46+8];
	mul.f32 	%f145, %f141, %f143;
	mul.f32 	%f146, %f142, %f144;
	sub.f32 	%f147, %f145, %f146;
	mul.f32 	%f148, %f141, %f144;
	fma.rn.f32 	%f149, %f142, %f143, %f148;
	add.f32 	%f150, %f139, %f147;
	add.f32 	%f151, %f140, %f149;
	add.s64 	%rd47, %rd41, %rd53;
	ld.global.v2.f32 	{%f152, %f153}, [%rd47];
	ld.global.v2.f32 	{%f154, %f155}, [%rd46+16];
	mul.f32 	%f156, %f152, %f154;
	mul.f32 	%f157, %f153, %f155;
	sub.f32 	%f158, %f156, %f157;
	mul.f32 	%f159, %f152, %f155;
	fma.rn.f32 	%f160, %f153, %f154, %f159;
	add.f32 	%f161, %f150, %f158;
	add.f32 	%f162, %f151, %f160;
	add.s64 	%rd48, %rd47, %rd53;
	ld.global.v2.f32 	{%f163, %f164}, [%rd48];
	ld.global.v2.f32 	{%f165, %f166}, [%rd46+24];
	mul.f32 	%f167, %f163, %f165;
	mul.f32 	%f168, %f164, %f166;
	sub.f32 	%f169, %f167, %f168;
	mul.f32 	%f170, %f163, %f166;
	fma.rn.f32 	%f171, %f164, %f165, %f170;
	add.f32 	%f216, %f161, %f169;
	add.f32 	%f217, %f162, %f171;
	add.s32 	%r83, %r83, 4;
$L__BB6_38:
	and.b32  	%r71, %r43, 3;
	setp.eq.s32 	%p39, %r71, 0;
	@%p39 bra 	$L__BB6_43;
	setp.eq.s32 	%p40, %r71, 1;
	@%p40 bra 	$L__BB6_41;
	mad.lo.s32 	%r72, %r83, %r42, %r14;
	mul.wide.s32 	%rd49, %r72, 8;
	add.s64 	%rd50, %rd2, %rd49;
	ld.global.v2.f32 	{%f173, %f174}, [%rd50];
	add.s32 	%r73, %r83, %r22;
	mul.wide.u32 	%rd51, %r73, 8;
	add.s64 	%rd52, %rd1, %rd51;
	ld.global.v2.f32 	{%f175, %f176}, [%rd52];
	mul.f32 	%f177, %f173, %f175;
	mul.f32 	%f178, %f174, %f176;
	sub.f32 	%f179, %f177, %f178;
	mul.f32 	%f180, %f173, %f176;
	fma.rn.f32 	%f181, %f174, %f175, %f180;
	add.f32 	%f182, %f216, %f179;
	add.f32 	%f183, %f217, %f181;
	add.s64 	%rd54, %rd50, %rd53;
	ld.global.v2.f32 	{%f184, %f185}, [%rd54];
	cvt.u64.u32 	%rd55, %r22;
	cvt.u64.u32 	%rd56, %r83;
	add.s64 	%rd57, %rd56, %rd55;
	shl.b64 	%rd58, %rd57, 3;
	add.s64 	%rd59, %rd1, %rd58;
	ld.global.v2.f32 	{%f186, %f187}, [%rd59+8];
	mul.f32 	%f188, %f184, %f186;
	mul.f32 	%f189, %f185, %f187;
	sub.f32 	%f190, %f188, %f189;
	mul.f32 	%f191, %f184, %f187;
	fma.rn.f32 	%f192, %f185, %f186, %f191;
	add.f32 	%f216, %f182, %f190;
	add.f32 	%f217, %f183, %f192;
	add.s32 	%r83, %r83, 2;
$L__BB6_41:
	and.b32  	%r74, %r43, 1;
	setp.eq.b32 	%p41, %r74, 1;
	not.pred 	%p42, %p41;
	@%p42 bra 	$L__BB6_43;
	mad.lo.s32 	%r75, %r83, %r42, %r14;
	mul.wide.s32 	%rd60, %r75, 8;
	add.s64 	%rd61, %rd2, %rd60;
	ld.global.v2.f32 	{%f193, %f194}, [%rd61];
	add.s32 	%r76, %r83, %r22;
	mul.wide.u32 	%rd62, %r76, 8;
	add.s64 	%rd63, %rd1, %rd62;
	ld.global.v2.f32 	{%f195, %f196}, [%rd63];
	mul.f32 	%f197, %f193, %f195;
	mul.f32 	%f198, %f194, %f196;
	sub.f32 	%f199, %f197, %f198;
	mul.f32 	%f200, %f193, %f196;
	fma.rn.f32 	%f201, %f194, %f195, %f200;
	add.f32 	%f216, %f216, %f199;
	add.f32 	%f217, %f217, %f201;
$L__BB6_43:
	mad.lo.s32 	%r77, %r16, %r42, %r14;
	mul.wide.s32 	%rd64, %r77, 8;
	add.s64 	%rd65, %rd3, %rd64;
	st.global.v2.f32 	[%rd65], {%f216, %f217};
	bra.uni 	$L__BB6_31;

}
	// .globl	_Z29Ltriangle_complex_matrix_multPK6float2S1_PS_iii
.visible .entry _Z29Ltriangle_complex_matrix_multPK6float2S1_PS_iii(
	.param .u64 .ptr .align 1 _Z29Ltriangle_complex_matrix_multPK6float2S1_PS_iii_param_0,
	.param .u64 .ptr .align 1 _Z29Ltriangle_complex_matrix_multPK6float2S1_PS_iii_param_1,
	.param .u64 .ptr .align 1 _Z29Ltriangle_complex_matrix_multPK6float2S1_PS_iii_param_2,
	.param .u32 _Z29Ltriangle_complex_matrix_multPK6float2S1_PS_iii_param_3,
	.param .u32 _Z29Ltriangle_complex_matrix_multPK6float2S1_PS_iii_param_4,
	.param .u32 _Z29Ltriangle_complex_matrix_multPK6float2S1_PS_iii_param_5
)
{
	.reg .pred 	%p<65>;
	.reg .b32 	%r<87>;
	.reg .b32 	%f<218>;
	.reg .b64 	%rd<67>;

	ld.param.u64 	%rd7, [_Z29Ltriangle_complex_matrix_multPK6float2S1_PS_iii_param_0];
	ld.param.u64 	%rd8, [_Z29Ltriangle_complex_matrix_multPK6float2S1_PS_iii_param_1];
	ld.param.u64 	%rd9, [_Z29Ltriangle_complex_matrix_multPK6float2S1_PS_iii_param_2];
	ld.param.u32 	%r42, [_Z29Ltriangle_complex_matrix_multPK6float2S1_PS_iii_param_3];
	ld.param.u32 	%r43, [_Z29Ltriangle_complex_matrix_multPK6float2S1_PS_iii_param_4];
	ld.param.u32 	%r44, [_Z29Ltriangle_complex_matrix_multPK6float2S1_PS_iii_param_5];
	cvta.to.global.u64 	%rd1, %rd8;
	cvta.to.global.u64 	%rd2, %rd7;
	cvta.to.global.u64 	%rd3, %rd9;
	mov.u32 	%r45, %ntid.x;
	mov.u32 	%r46, %nctaid.x;
	mul.lo.s32 	%r1, %r45, %r46;
	cvt.rn.f32.s32 	%f25, %r42;
	cvt.rn.f32.s32 	%f26, %r1;
	div.rn.f32 	%f27, %f25, %f26;
	cvt.rpi.f32.f32 	%f28, %f27;
	cvt.rzi.s32.f32 	%r2, %f28;
	mov.u32 	%r47, %ntid.y;
	mov.u32 	%r48, %nctaid.y;
	mul.lo.s32 	%r3, %r47, %r48;
	cvt.rn.f32.s32 	%f29, %r44;
	cvt.rn.f32.u32 	%f30, %r3;
	div.rn.f32 	%f31, %f29, %f30;
	cvt.rpi.f32.f32 	%f32, %f31;
	cvt.rzi.s32.f32 	%r4, %f32;
	mov.u32 	%r49, %tid.x;
	mov.u32 	%r50, %ctaid.x;
	mad.lo.s32 	%r5, %r45, %r50, %r49;
	mov.u32 	%r51, %tid.y;
	mov.u32 	%r52, %ctaid.y;
	mad.lo.s32 	%r6, %r47, %r52, %r51;
	setp.lt.s32 	%p1, %r2, 1;
	@%p1 bra 	$L__BB7_25;
	setp.gt.s32 	%p2, %r43, 0;
	@%p2 bra 	$L__BB7_26;
	and.b32  	%r7, %r4, 3;
	and.b32  	%r8, %r4, 2147483644;
	mov.b32 	%r84, 0;
$L__BB7_3:
	setp.lt.s32 	%p3, %r4, 1;
	@%p3 bra 	$L__BB7_24;
	setp.lt.u32 	%p4, %r4, 4;
	mad.lo.s32 	%r30, %r84, %r1, %r5;
	mov.b32 	%r86, 0;
	@%p4 bra 	$L__BB7_15;
	mov.b32 	%r85, 0;
$L__BB7_6:
	setp.ge.s32 	%p5, %r30, %r42;
	mad.lo.s32 	%r32, %r85, %r3, %r6;
	setp.lt.s32 	%p6, %r32, %r44;
	setp.ge.s32 	%p7, %r30, %r32;
	and.pred  	%p8, %p6, %p7;
	not.pred 	%p10, %p8;
	or.pred  	%p11, %p5, %p10;
	@%p11 bra 	$L__BB7_8;
	mad.lo.s32 	%r56, %r32, %r42, %r30;
	mul.wide.s32 	%rd10, %r56, 8;
	add.s64 	%rd11, %rd3, %rd10;
	mov.f32 	%f33, 0f00000000;
	st.global.v2.f32 	[%rd11], {%f33, %f33};
$L__BB7_8:
	setp.ge.s32 	%p12, %r30, %r42;
	add.s32 	%r33, %r32, %r3;
	setp.ge.s32 	%p13, %r33, %r44;
	setp.lt.s32 	%p14, %r30, %r33;
	or.pred  	%p15, %p13, %p12;
	or.pred  	%p16, %p15, %p14;
	@%p16 bra 	$L__BB7_10;
	mad.lo.s32 	%r57, %r33, %r42, %r30;
	mul.wide.s32 	%rd12, %r57, 8;
	add.s64 	%rd13, %rd3, %rd12;
	mov.f32 	%f34, 0f00000000;
	st.global.v2.f32 	[%rd13], {%f34, %f34};
$L__BB7_10:
	setp.ge.s32 	%p17, %r30, %r42;
	add.s32 	%r34, %r33, %r3;
	setp.ge.s32 	%p18, %r34, %r44;
	setp.lt.s32 	%p19, %r30, %r34;
	or.pred  	%p20, %p18, %p17;
	or.pred  	%p21, %p20, %p19;
	@%p21 bra 	$L__BB7_12;
	mad.lo.s32 	%r58, %r34, %r42, %r30;
	mul.wide.s32 	%rd14, %r58, 8;
	add.s64 	%rd15, %rd3, %rd14;
	mov.f32 	%f35, 0f00000000;
	st.global.v2.f32 	[%rd15], {%f35, %f35};
$L__BB7_12:
	setp.ge.s32 	%p22, %r30, %r42;
	add.s32 	%r35, %r34, %r3;
	setp.ge.s32 	%p23, %r35, %r44;
	setp.lt.s32 	%p24, %r30, %r35;
	or.pred  	%p25, %p23, %p22;
	or.pred  	%p26, %p25, %p24;
	@%p26 bra 	$L__BB7_14;
	mad.lo.s32 	%r59, %r35, %r42, %r30;
	mul.wide.s32 	%rd16, %r59, 8;
	add.s64 	%rd17, %rd3, %rd16;
	mov.f32 	%f36, 0f00000000;
	st.global.v2.f32 	[%rd17], {%f36, %f36};
$L__BB7_14:
	add.s32 	%r85, %r85, 4;
	setp.ne.s32 	%p27, %r85, %r8;
	mov.u32 	%r86, %r8;
	@%p27 bra 	$L__BB7_6;
$L__BB7_15:
	setp.eq.s32 	%p28, %r7, 0;
	@%p28 bra 	$L__BB7_24;
	setp.ge.s32 	%p29, %r30, %r42;
	mad.lo.s32 	%r38, %r86, %r3, %r6;
	setp.lt.s32 	%p30, %r38, %r44;
	setp.ge.s32 	%p31, %r30, %r38;
	and.pred  	%p32, %p30, %p31;
	not.pred 	%p34, %p32;
	or.pred  	%p35, %p29, %p34;
	@%p35 bra 	$L__BB7_18;
	mad.lo.s32 	%r60, %r38, %r42, %r30;
	mul.wide.s32 	%rd18, %r60, 8;
	add.s64 	%rd19, %rd3, %rd18;
	mov.f32 	%f37, 0f00000000;
	st.global.v2.f32 	[%rd19], {%f37, %f37};
$L__BB7_18:
	setp.eq.s32 	%p36, %r7, 1;
	@%p36 bra 	$L__BB7_24;
	setp.ge.s32 	%p37, %r30, %r42;
	add.s32 	%r39, %r38, %r3;
	setp.ge.s32 	%p38, %r39, %r44;
	setp.lt.s32 	%p39, %r30, %r39;
	or.pred  	%p40, %p38, %p37;
	or.pred  	%p41, %p40, %p39;
	@%p41 bra 	$L__BB7_21;
	mad.lo.s32 	%r61, %r39, %r42, %r30;
	mul.wide.s32 	%rd20, %r61, 8;
	add.s64 	%rd21, %rd3, %rd20;
	mov.f32 	%f38, 0f00000000;
	st.global.v2.f32 	[%rd21], {%f38, %f38};
$L__BB7_21:
	setp.eq.s32 	%p42, %r7, 2;
	@%p42 bra 	$L__BB7_24;
	setp.ge.s32 	%p43, %r30, %r42;
	add.s32 	%r40, %r39, %r3;
	setp.ge.s32 	%p44, %r40, %r44;
	setp.lt.s32 	%p45, %r30, %r40;
	or.pred  	%p46, %p44, %p43;
	or.pred  	%p47, %p46, %p45;
	@%p47 bra 	$L__BB7_24;
	mad.lo.s32 	%r62, %r40, %r42, %r30;
	mul.wide.s32 	%rd22, %r62, 8;
	add.s64 	%rd23, %rd3, %rd22;
	mov.f32 	%f39, 0f00000000;
	st.global.v2.f32 	[%rd23], {%f39, %f39};
$L__BB7_24:
	add.s32 	%r84, %r84, 1;
	setp.ne.s32 	%p48, %r84, %r2;
	@%p48 bra 	$L__BB7_3;
$L__BB7_25:
	ret;
$L__BB7_26:
	and.b32  	%r9, %r43, 7;
	and.b32  	%r10, %r43, 2147483640;
	shl.b32 	%r11, %r42, 3;
	mov.b32 	%r77, 0;
	mul.wide.s32 	%rd53, %r42, 8;
$L__BB7_27:
	setp.gt.s32 	%p49, %r4, 0;
	@%p49 bra 	$L__BB7_29;
$L__BB7_28:
	add.s32 	%r77, %r77, 1;
	setp.eq.s32 	%p64, %r77, %r2;
	@%p64 bra 	$L__BB7_25;
	bra.uni 	$L__BB7_27;
$L__BB7_29:
	mad.lo.s32 	%r14, %r77, %r1, %r5;
	mov.b32 	%r78, 0;
$L__BB7_30:
	setp.lt.s32 	%p50, %r14, %r42;
	mad.lo.s32 	%r16, %r78, %r3, %r6;
	setp.lt.s32 	%p51, %r16, %r44;
	setp.ge.s32 	%p52, %r14, %r16;
	and.pred  	%p53, %p51, %p50;
	and.pred  	%p54, %p53, %p52;
	@%p54 bra 	$L__BB7_32;
$L__BB7_31:
	add.s32 	%r78, %r78, 1;
	setp.eq.s32 	%p63, %r78, %r4;
	@%p63 bra 	$L__BB7_28;
	bra.uni 	$L__BB7_30;
$L__BB7_32:
	setp.lt.u32 	%p55, %r43, 8;
	mul.lo.s32 	%r22, %r16, %r43;
	mov.f32 	%f217, 0f00000000;
	mov.b32 	%r82, 0;
	mov.f32 	%f216, %f217;
	@%p55 bra 	$L__BB7_35;
	and.b32  	%r66, %r43, 2147483640;
	neg.s32 	%r80, %r66;
	mul.wide.u32 	%rd24, %r22, 8;
	add.s64 	%rd25, %rd1, %rd24;
	add.s64 	%rd66, %rd25, 32;
	mov.f32 	%f217, 0f00000000;
	mov.u32 	%r79, %r14;
$L__BB7_34:
	.pragma "nounroll";
	mul.wide.s32 	%rd26, %r79, 8;
	add.s64 	%rd27, %rd2, %rd26;
	ld.global.v2.f32 	{%f43, %f44}, [%rd27];
	ld.global.v2.f32 	{%f45, %f46}, [%rd66+-32];
	mul.f32 	%f47, %f43, %f45;
	mul.f32 	%f48, %f44, %f46;
	sub.f32 	%f49, %f47, %f48;
	mul.f32 	%f50, %f43, %f46;
	fma.rn.f32 	%f51, %f44, %f45, %f50;
	add.f32 	%f52, %f216, %f49;
	add.f32 	%f53, %f217, %f51;
	mul.wide.s32 	%rd28, %r42, 8;
	add.s64 	%rd29, %rd27, %rd28;
	ld.global.v2.f32 	{%f54, %f55}, [%rd29];
	ld.global.v2.f32 	{%f56, %f57}, [%rd66+-24];
	mul.f32 	%f58, %f54, %f56;
	mul.f32 	%f59, %f55, %f57;
	sub.f32 	%f60, %f58, %f59;
	mul.f32 	%f61, %f54, %f57;
	fma.rn.f32 	%f62, %f55, %f56, %f61;
	add.f32 	%f63, %f52, %f60;
	add.f32 	%f64, %f53, %f62;
	add.s64 	%rd30, %rd29, %rd28;
	ld.global.v2.f32 	{%f65, %f66}, [%rd30];
	ld.global.v2.f32 	{%f67, %f68}, [%rd66+-16];
	mul.f32 	%f69, %f65, %f67;
	mul.f32 	%f70, %f66, %f68;
	sub.f32 	%f71, %f69, %f70;
	mul.f32 	%f72, %f65, %f68;
	fma.rn.f32 	%f73, %f66, %f67, %f72;
	add.f32 	%f74, %f63, %f71;
	add.f32 	%f75, %f64, %f73;
	add.s64 	%rd31, %rd30, %rd28;
	ld.global.v2.f32 	{%f76, %f77}, [%rd31];
	ld.global.v2.f32 	{%f78, %f79}, [%rd66+-8];
	mul.f32 	%f80, %f76, %f78;
	mul.f32 	%f81, %f77, %f79;
	sub.f32 	%f82, %f80, %f81;
	mul.f32 	%f83, %f76, %f79;
	fma.rn.f32 	%f84, %f77, %f78, %f83;
	add.f32 	%f85, %f74, %f82;
	add.f32 	%f86, %f75, %f84;
	add.s64 	%rd32, %rd31, %rd28;
	ld.global.v2.f32 	{%f87, %f88}, [%rd32];
	ld.global.v2.f32 	{%f89, %f90}, [%rd66];
	mul.f32 	%f91, %f87, %f89;
	mul.f32 	%f92, %f88, %f90;
	sub.f32 	%f93, %f91, %f92;
	mul.f32 	%f94, %f87, %f90;
	fma.rn.f32 	%f95, %f88, %f89, %f94;
	add.f32 	%f96, %f85, %f93;
	add.f32 	%f97, %f86, %f95;
	add.s64 	%rd33, %rd32, %rd28;
	ld.global.v2.f32 	{%f98, %f99}, [%rd33];
	ld.global.v2.f32 	{%f100, %f101}, [%rd66+8];
	mul.f32 	%f102, %f98, %f100;
	mul.f32 	%f103, %f99, %f101;
	sub.f32 	%f104, %f102, %f103;
	mul.f32 	%f105, %f98, %f101;
	fma.rn.f32 	%f106, %f99, %f100, %f105;
	add.f32 	%f107, %f96, %f104;
	add.f32 	%f108, %f97, %f106;
	add.s64 	%rd34, %rd33, %rd28;
	ld.global.v2.f32 	{%f109, %f110}, [%rd34];
	ld.global.v2.f32 	{%f111, %f112}, [%rd66+16];
	mul.f32 	%f113, %f109, %f111;
	mul.f32 	%f114, %f110, %f112;
	sub.f32 	%f115, %f113, %f114;
	mul.f32 	%f116, %f109, %f112;
	fma.rn.f32 	%f117, %f110, %f111, %f116;
	add.f32 	%f118, %f107, %f115;
	add.f32 	%f119, %f108, %f117;
	add.s64 	%rd35, %rd34, %rd28;
	ld.global.v2.f32 	{%f120, %f121}, [%rd35];
	ld.global.v2.f32 	{%f122, %f123}, [%rd66+24];
	mul.f32 	%f124, %f120, %f122;
	mul.f32 	%f125, %f121, %f123;
	sub.f32 	%f126, %f124, %f125;
	mul.f32 	%f127, %f120, %f123;
	fma.rn.f32 	%f128, %f121, %f122, %f127;
	add.f32 	%f216, %f118, %f126;
	add.f32 	%f217, %f119, %f128;
	add.s32 	%r80, %r80, 8;
	add.s32 	%r79, %r79, %r11;
	add.s64 	%rd66, %rd66, 64;
	setp.eq.s32 	%p56, %r80, 0;
	mov.u32 	%r82, %r10;
	@%p56 bra 	$L__BB7_35;
	bra.uni 	$L__BB7_34;
$L__BB7_35:
	setp.eq.s32 	%p57, %r9, 0;
	@%p57 bra 	$L__BB7_43;
	add.s32 	%r67, %r9, -1;
	setp.lt.u32 	%p58, %r67, 3;
	@%p58 bra 	$L__BB7_38;
	mad.lo.s32 	%r68, %r82, %r42, %r14;
	mul.wide.s32 	%rd36, %r68, 8;
	add.s64 	%rd37, %rd2, %rd36;
	ld.global.v2.f32 	{%f130, %f131}, [%rd37];
	add.s32 	%r69, %r82, %r22;
	mul.wide.u32 	%rd38, %r69, 8;
	add.s64 	%rd39, %rd1, %rd38;
	ld.global.v2.f32 	{%f132, %f133}, [%rd39];
	mul.f32 	%f134, %f130, %f132;
	mul.f32 	%f135, %f131, %f133;
	sub.f32 	%f136, %f134, %f135;
	mul.f32 	%f137, %f130, %f133;
	fma.rn.f32 	%f138, %f131, %f132, %f137;
	add.f32 	%f139, %f216, %f136;
	add.f32 	%f140, %f217, %f138;
	add.s64 	%rd41, %rd37, %rd53;
	ld.global.v2.f32 	{%f141, %f142}, [%rd41];
	cvt.u64.u32 	%rd42, %r22;
	cvt.u64.u32 	%rd43, %r82;
	add.s64 	%rd44, %rd43, %rd42;
	shl.b64 	%rd45, %rd44, 3;
	add.s64 	%rd46, %rd1, %rd45;
	ld.global.v2.f32 	{%f143, %f144}, [%rd46+8];
	mul.f32 	%f145, %f141, %f143;
	mul.f32 	%f146, %f142, %f144;
	sub.f32 	%f147, %f145, %f146;
	mul.f32 	%f148, %f141, %f144;
	fma.rn.f32 	%f149, %f142, %f143, %f148;
	add.f32 	%f150, %f139, %f147;
	add.f32 	%f151, %f140, %f149;
	add.s64 	%rd47, %rd41, %rd53;
	ld.global.v2.f32 	{%f152, %f153}, [%rd47];
	ld.global.v2.f32 	{%f154, %f155}, [%rd46+16];
	mul.f32 	%f156, %f152, %f154;
	mul.f32 	%f157, %f153, %f155;
	sub.f32 	%f158, %f156, %f157;
	mul.f32 	%f159, %f152, %f155;
	fma.rn.f32 	%f160, %f153, %f154, %f159;
	add.f32 	%f161, %f150, %f158;
	add.f32 	%f162, %f151, %f160;
	add.s64 	%rd48, %rd47, %rd53;
	ld.global.v2.f32 	{%f163, %f164}, [%rd48];
	ld.global.v2.f32 	{%f165, %f166}, [%rd46+24];
	mul.f32 	%f167, %f163, %f165;
	mul.f32 	%f168, %f164, %f166;
	sub.f32 	%f169, %f167, %f168;
	mul.f32 	%f170, %f163, %f166;
	fma.rn.f32 	%f171, %f164, %f165, %f170;
	add.f32 	%f216, %f161, %f169;
	add.f32 	%f217, %f162, %f171;
	add.s32 	%r82, %r82, 4;
$L__BB7_38:
	and.b32  	%r70, %r43, 3;
	setp.eq.s32 	%p59, %r70, 0;
	@%p59 bra 	$L__BB7_43;
	setp.eq.s32 	%p60, %r70, 1;
	@%p60 bra 	$L__BB7_41;
	mad.lo.s32 	%r71, %r82, %r42, %r14;
	mul.wide.s32 	%rd49, %r71, 8;
	add.s64 	%rd50, %rd2, %rd49;
	ld.global.v2.f32 	{%f173, %f174}, [%rd50];
	add.s32 	%r72, %r82, %r22;
	mul.wide.u32 	%rd51, %r72, 8;
	add.s64 	%rd52, %rd1, %rd51;
	ld.global.v2.f32 	{%f175, %f176}, [%rd52];
	mul.f32 	%f177, %f173, %f175;
	mul.f32 	%f178, %f174, %f176;
	sub.f32 	%f179, %f177, %f178;
	mul.f32 	%f180, %f173, %f176;
	fma.rn.f32 	%f181, %f174, %f175, %f180;
	add.f32 	%f182, %f216, %f179;
	add.f32 	%f183, %f217, %f181;
	add.s64 	%rd54, %rd50, %rd53;
	ld.global.v2.f32 	{%f184, %f185}, [%rd54];
	cvt.u64.u32 	%rd55, %r22;
	cvt.u64.u32 	%rd56, %r82;
	add.s64 	%rd57, %rd56, %rd55;
	shl.b64 	%rd58, %rd57, 3;
	add.s64 	%rd59, %rd1, %rd58;
	ld.global.v2.f32 	{%f186, %f187}, [%rd59+8];
	mul.f32 	%f188, %f184, %f186;
	mul.f32 	%f189, %f185, %f187;
	sub.f32 	%f190, %f188, %f189;
	mul.f32 	%f191, %f184, %f187;
	fma.rn.f32 	%f192, %f185, %f186, %f191;
	add.f32 	%f216, %f182, %f190;
	add.f32 	%f217, %f183, %f192;
	add.s32 	%r82, %r82, 2;
$L__BB7_41:
	and.b32  	%r73, %r43, 1;
	setp.eq.b32 	%p61, %r73, 1;
	not.pred 	%p62, %p61;
	@%p62 bra 	$L__BB7_43;
	mad.lo.s32 	%r74, %r82, %r42, %r14;
	mul.wide.s32 	%rd60, %r74, 8;
	add.s64 	%rd61, %rd2, %rd60;
	ld.global.v2.f32 	{%f193, %f194}, [%rd61];
	add.s32 	%r75, %r82, %r22;
	mul.wide.u32 	%rd62, %r75, 8;
	add.s64 	%rd63, %rd1, %rd62;
	ld.global.v2.f32 	{%f195, %f196}, [%rd63];
	mul.f32 	%f197, %f193, %f195;
	mul.f32 	%f198, %f194, %f196;
	sub.f32 	%f199, %f197, %f198;
	mul.f32 	%f200, %f193, %f196;
	fma.rn.f32 	%f201, %f194, %f195, %f200;
	add.f32 	%f216, %f216, %f199;
	add.f32 	%f217, %f217, %f201;
$L__BB7_43:
	mad.lo.s32 	%r76, %r16, %r42, %r14;
	mul.wide.s32 	%rd64, %r76, 8;
	add.s64 	%rd65, %rd3, %rd64;
	st.global.v2.f32 	[%rd65], {%f216, %f217};
	bra.uni 	$L__BB7_31;

}


// ===== COMPILED SASS (sm_100) =====

	.target	sm_100

	.elftype	@"ET_EXEC"


//--------------------- .note.nv.tkinfo           --------------------------
	.section	.note.nv.tkinfo,"",@"SHT_NOTE"
	.sectionflags	@"SHF_NOTE_NV_TKINFO"
	.tkinfo
        /*0018*/ 	.word	0x00000002
        /*0030*/ 	.string	""
        /*0030*/ 	.string	"ptxas"
        /*0030*/ 	.string	"Cuda compilation tools, release 13.0, V13.0.88"
        /*0030*/ 	.string	"Build cuda_13.0.r13.0/compiler.36424714_0"
        /*0030*/ 	.string	"-arch sm_100 -m 64 "



//--------------------- .note.nv.cuinfo           --------------------------
	.section	.note.nv.cuinfo,"",@"SHT_NOTE"
	.sectionflags	@"SHF_NOTE_NV_CUINFO"
        /*0018*/ 	.short	0x0002
        /*001a*/ 	.short	0x0064
        /*001c*/ 	.short	0x0082
	.zero		2


//--------------------- .nv.info                  --------------------------
	.section	.nv.info,"",@"SHT_CUDA_INFO"
	.align	4


	//----- nvinfo : EIATTR_REGCOUNT
	.align		4
        /*0000*/ 	.byte	0x04, 0x2f
        /*0002*/ 	.short	(.L_2 - .L_1)
	.align		4
.L_1:
        /*0004*/ 	.word	index@(_Z5cInv2P6float2S0_ii)
        /*0008*/ 	.word	0x00000028


	//----- nvinfo : EIATTR_FRAME_SIZE
	.align		4
.L_2:
        /*000c*/ 	.byte	0x04, 0x11
        /*000e*/ 	.short	(.L_4 - .L_3)
	.align		4
.L_3:
        /*0010*/ 	.word	index@($__internal_10_$__cuda_sm3x_div_rn_noftz_f32_slowpath)
        /*0014*/ 	.word	0x00000000


	//----- nvinfo : EIATTR_FRAME_SIZE
	.align		4
.L_4:
        /*0018*/ 	.byte	0x04, 0x11
        /*001a*/ 	.short	(.L_6 - .L_5)
	.align		4
.L_5:
        /*001c*/ 	.word	index@(_Z5cInv2P6float2S0_ii)
        /*0020*/ 	.word	0x00000000


	//----- nvinfo : EIATTR_REGCOUNT
	.align		4
.L_6:
        /*0024*/ 	.byte	0x04, 0x2f
        /*0026*/ 	.short	(.L_8 - .L_7)
	.align		4
.L_7:
        /*0028*/ 	.word	index@(_Z5cInv1P6float2S0_ii)
        /*002c*/ 	.word	0x00000028


	//----- nvinfo : EIATTR_FRAME_SIZE
	.align		4
.L_8:
        /*0030*/ 	.byte	0x04, 0x11
        /*0032*/ 	.short	(.L_10 - .L_9)
	.align		4
.L_9:
        /*0034*/ 	.word	index@($__internal_9_$__cuda_sm3x_div_rn_noftz_f32_slowpath)
        /*0038*/ 	.word	0x00000000


	//----- nvinfo : EIATTR_FRAME_SIZE
	.align		4
.L_10:
        /*003c*/ 	.byte	0x04, 0x11
        /*003e*/ 	.short	(.L_12 - .L_11)
	.align		4
.L_11:
        /*0040*/ 	.word	index@($__internal_8_$__cuda_sm20_rcp_rn_f32_slowpath)
        /*0044*/ 	.word	0x00000000


	//----- nvinfo : EIATTR_FRAME_SIZE
	.align		4
.L_12:
        /*0048*/ 	.byte	0x04, 0x11
        /*004a*/ 	.short	(.L_14 - .L_13)
	.align		4
.L_13:
        /*004c*/ 	.word	index@(_Z5cInv1P6float2S0_ii)
        /*0050*/ 	.word	0x00000000


	//----- nvinfo : EIATTR_REGCOUNT
	.align		4
.L_14:
        /*0054*/ 	.byte	0x04, 0x2f
        /*0056*/ 	.short	(.L_16 - .L_15)
	.align		4
.L_15:
        /*0058*/ 	.word	index@(_Z6bChol3P6float2ii)
        /*005c*/ 	.word	0x00000028


	//----- nvinfo : EIATTR_FRAME_SIZE
	.align		4
.L_16:
        /*0060*/ 	.byte	0x04, 0x11
        /*0062*/ 	.short	(.L_18 - .L_17)
	.align		4
.L_17:
        /*0064*/ 	.word	index@($__internal_7_$__cuda_sm3x_div_rn_noftz_f32_slowpath)
        /*0068*/ 	.word	0x00000000


	//----- nvinfo : EIATTR_FRAME_SIZE
	.align		4
.L_18:
        /*006c*/ 	.byte	0x04, 0x11
        /*006e*/ 	.short	(.L_20 - .L_19)
	.align		4
.L_19:
        /*0070*/ 	.word	index@(_Z6bChol3P6float2ii)
        /*0074*/ 	.word	0x00000000


	//----- nvinfo : EIATTR_REGCOUNT
	.align		4
.L_20:
        /*0078*/ 	.byte	0x04, 0x2f
        /*007a*/ 	.short	(.L_22 - .L_21)
	.align		4
.L_21:
        /*007c*/ 	.word	index@(_Z6bChol2P6float2ii)
        /*0080*/ 	.word	0x00000014


	//----- nvinfo : EIATTR_FRAME_SIZE
	.align		4
.L_22:
        /*0084*/ 	.byte	0x04, 0x11
        /*0086*/ 	.short	(.L_24 - .L_23)
	.align		4
.L_23:
        /*0088*/ 	.word	index@($__internal_6_$__cuda_sm3x_div_rn_noftz_f32_slowpath)
        /*008c*/ 	.word	0x00000000


	//----- nvinfo : EIATTR_FRAME_SIZE
	.align		4
.L_24:
        /*0090*/ 	.byte	0x04, 0x11
        /*0092*/ 	.short	(.L_26 - .L_25)
	.align		4
.L_25:
        /*0094*/ 	.word	index@($__internal_5_$__cuda_sm20_rcp_rn_f32_slowpath)
        /*0098*/ 	.word	0x00000000


	//----- nvinfo : EIATTR_FRAME_SIZE
	.align		4
.L_26:
        /*009c*/ 	.byte	0x04, 0x11
        /*009e*/ 	.short	(.L_28 - .L_27)
	.align		4
.L_27:
        /*00a0*/ 	.word	index@(_Z6bChol2P6float2ii)
        /*00a4*/ 	.word	0x00000000


	//----- nvinfo : EIATTR_REGCOUNT
	.align		4
.L_28:
        /*00a8*/ 	.byte	0x04, 0x2f
        /*00aa*/ 	.short	(.L_30 - .L_29)
	.align		4
.L_29:
        /*00ac*/ 	.word	index@(_Z5bCholP6float2ii)
        /*00b0*/ 	.word	0x00000016


	//----- nvinfo : EIATTR_FRAME_SIZE
	.align		4
.L_30:
        /*00b4*/ 	.byte	0x04, 0x11
        /*00b6*/ 	.short	(.L_32 - .L_31)
	.align		4
.L_31:
        /*00b8*/ 	.word	index@($__internal_4_$__cuda_sm3x_div_rn_noftz_f32_slowpath)
        /*00bc*/ 	.word	0x00000020


	//----- nvinfo : EIATTR_FRAME_SIZE
	.align		4
.L_32:
        /*00c0*/ 	.byte	0x04, 0x11
        /*00c2*/ 	.short	(.L_34 - .L_33)
	.align		4
.L_33:
        /*00c4*/ 	.word	index@($__internal_3_$__cuda_sm20_sqrt_rn_f32_slowpath)
        /*00c8*/ 	.word	0x00000020


	//----- nvinfo : EIATTR_FRAME_SIZE
	.align		4
.L_34:
        /*00cc*/ 	.byte	0x04, 0x11
        /*00ce*/ 	.short	(.L_36 - .L_35)
	.align		4
.L_35:
        /*00d0*/ 	.word	index@(_Z5bCholP6float2ii)
        /*00d4*/ 	.word	0x00000020


	//----- nvinfo : EIATTR_REGCOUNT
	.align		4
.L_36:
        /*00d8*/ 	.byte	0x04, 0x2f
        /*00da*/ 	.short	(.L_38 - .L_37)
	.align		4
.L_37:
        /*00dc*/ 	.word	index@(_Z19hermitian_transposePK6float2PS_ii)
        /*00e0*/ 	.word	0x00000020


	//----- nvinfo : EIATTR_FRAME_SIZE
	.align		4
.L_38:
        /*00e4*/ 	.byte	0x04, 0x11
        /*00e6*/ 	.short	(.L_40 - .L_39)
	.align		4
.L_39:
        /*00e8*/ 	.word	index@($__internal_2_$__cuda_sm3x_div_rn_noftz_f32_slowpath)
        /*00ec*/ 	.word	0x00000000


	//----- nvinfo : EIATTR_FRAME_SIZE
	.align		4
.L_40:
        /*00f0*/ 	.byte	0x04, 0x11
        /*00f2*/ 	.short	(.L_42 - .L_41)
	.align		4
.L_41:
        /*00f4*/ 	.word	index@(_Z19hermitian_transposePK6float2PS_ii)
        /*00f8*/ 	.word	0x00000000


	//----- nvinfo : EIATTR_REGCOUNT
	.align		4
.L_42:
        /*00fc*/ 	.byte	0x04, 0x2f
        /*00fe*/ 	.short	(.L_44 - .L_43)
	.align		4
.L_43:
        /*0100*/ 	.word	index@(_Z19complex_matrix_multPK6float2S1_PS_iii)
        /*0104*/ 	.word	0x00000024


	//----- nvinfo : EIATTR_FRAME_SIZE
	.align		4
.L_44:
        /*0108*/ 	.byte	0x04, 0x11
        /*010a*/ 	.short	(.L_46 - .L_45)
	.align		4
.L_45:
        /*010c*/ 	.word	index@($__internal_1_$__cuda_sm3x_div_rn_noftz_f32_slowpath)
        /*0110*/ 	.word	0x00000000


	//----- nvinfo : EIATTR_FRAME_SIZE
	.align		4
.L_46:
        /*0114*/ 	.byte	0x04, 0x11
        /*0116*/ 	.short	(.L_48 - .L_47)
	.align		4
.L_47:
        /*0118*/ 	.word	index@(_Z19complex_matrix_multPK6float2S1_PS_iii)
        /*011c*/ 	.word	0x00000000


	//----- nvinfo : EIATTR_REGCOUNT
	.align		4
.L_48:
        /*0120*/ 	.byte	0x04, 0x2f
        /*0122*/ 	.short	(.L_50 - .L_49)
	.align		4
.L_49:
        /*0124*/ 	.word	index@(_Z29Ltriangle_complex_matrix_multPK6float2S1_PS_iii)
        /*0128*/ 	.word	0x00000024


	//----- nvinfo : EIATTR_FRAME_SIZE
	.align		4
.L_50:
        /*012c*/ 	.byte	0x04, 0x11
        /*012e*/ 	.short	(.L_52 - .L_51)
	.align		4
.L_51:
        /*0130*/ 	.word	index@($__internal_0_$__cuda_sm3x_div_rn_noftz_f32_slowpath)
        /*0134*/ 	.word	0x00000000


	//----- nvinfo : EIATTR_FRAME_SIZE
	.align		4
.L_52:
        /*0138*/ 	.byte	0x04, 0x11
        /*013a*/ 	.short	(.L_54 - .L_53)
	.align		4
.L_53:
        /*013c*/ 	.word	index@(_Z29Ltriangle_complex_matrix_multPK6float2S1_PS_iii)
        /*0140*/ 	.word	0x00000000


	//----- nvinfo : EIATTR_MIN_STACK_SIZE
	.align		4
.L_54:
        /*0144*/ 	.byte	0x04, 0x12
        /*0146*/ 	.short	(.L_56 - .L_55)
	.align		4
.L_55:
        /*0148*/ 	.word	index@(_Z29Ltriangle_complex_matrix_multPK6float2S1_PS_iii)
        /*014c*/ 	.word	0x00000000


	//----- nvinfo : EIATTR_MIN_STACK_SIZE
	.align		4
.L_56:
        /*0150*/ 	.byte	0x04, 0x12
        /*0152*/ 	.short	(.L_58 - .L_57)
	.align		4
.L_57:
        /*0154*/ 	.word	index@(_Z19complex_matrix_multPK6float2S1_PS_iii)
        /*0158*/ 	.word	0x00000000


	//----- nvinfo : EIATTR_MIN_STACK_SIZE
	.align		4
.L_58:
        /*015c*/ 	.byte	0x04, 0x12
        /*015e*/ 	.short	(.L_60 - .L_59)
	.align		4
.L_59:
        /*0160*/ 	.word	index@(_Z19hermitian_transposePK6float2PS_ii)
        /*0164*/ 	.word	0x00000000


	//----- nvinfo : EIATTR_MIN_STACK_SIZE
	.align		4
.L_60:
        /*0168*/ 	.byte	0x04, 0x12
        /*016a*/ 	.short	(.L_62 - .L_61)
	.align		4
.L_61:
        /*016c*/ 	.word	index@(_Z5bCholP6float2ii)
        /*0170*/ 	.word	0x00000020


	//----- nvinfo : EIATTR_MIN_STACK_SIZE
	.align		4
.L_62:
        /*0174*/ 	.byte	0x04, 0x12
        /*0176*/ 	.short	(.L_64 - .L_63)
	.align		4
.L_63:
        /*0178*/ 	.word	index@(_Z6bChol2P6float2ii)
        /*017c*/ 	.word	0x00000000


	//----- nvinfo : EIATTR_MIN_STACK_SIZE
	.align		4
.L_64:
        /*0180*/ 	.byte	0x04, 0x12
        /*0182*/ 	.short	(.L_66 - .L_65)
	.align		4
.L_65:
        /*0184*/ 	.word	index@(_Z6bChol3P6float2ii)
        /*0188*/ 	.word	0x00000000


	//----- nvinfo : EIATTR_MIN_STACK_SIZE
	.align		4
.L_66:
        /*018c*/ 	.byte	0x04, 0x12
        /*018e*/ 	.short	(.L_68 - .L_67)
	.align		4
.L_67:
        /*0190*/ 	.word	index@(_Z5cInv1P6float2S0_ii)
        /*0194*/ 	.word	0x00000000


	//----- nvinfo : EIATTR_MIN_STACK_SIZE
	.align		4
.L_68:
        /*0198*/ 	.byte	0x04, 0x12
        /*019a*/ 	.short	(.L_70 - .L_69)
	.align		4
.L_69:
        /*019c*/ 	.word	index@(_Z5cInv2P6float2S0_ii)
        /*01a0*/ 	.word	0x00000000
.L_70:


//--------------------- .nv.compat                --------------------------
	.section	.nv.compat,"",@"SHT_CUDA_COMPAT_INFO"
	.align	4
        /*0000*/ 	.byte	0x02, 0x09, 0x00, 0x00, 0x02, 0x02, 0x01, 0x00, 0x02, 0x05, 0x05, 0x00, 0x03, 0x07, 0x01, 0x01
        /*0010*/ 	.byte	0x02, 0x03, 0x00, 0x00, 0x02, 0x06, 0x01, 0x00, 0x04, 0x0b, 0x08, 0x00, 0x01, 0x00, 0x00, 0x00
        /*0020*/ 	.byte	0x00, 0x00, 0x00, 0x00


//--------------------- .nv.info._Z29Ltriangle_complex_matrix_multPK6float2S1_PS_iii --------------------------
	.section	.nv.info._Z29Ltriangle_complex_matrix_multPK6float2S1_PS_iii,"",@"SHT_CUDA_INFO"
	.sectionflags	@""
	.align	4


	//----- nvinfo : EIATTR_CUDA_API_VERSION
	.align		4
        /*0000*/ 	.byte	0x04, 0x37
        /*0002*/ 	.short	(.L_72 - .L_71)
.L_71:
        /*0004*/ 	.word	0x00000082


	//----- nvinfo : EIATTR_KPARAM_INFO
	.align		4
.L_72:
        /*0008*/ 	.byte	0x04, 0x17
        /*000a*/ 	.short	(.L_74 - .L_73)
.L_73:
        /*000c*/ 	.word	0x00000000
        /*0010*/ 	.short	0x0005
        /*0012*/ 	.short	0x0020
        /*0014*/ 	.byte	0x00, 0xf0, 0x11, 0x00


	//----- nvinfo : EIATTR_KPARAM_INFO
	.align		4
.L_74:
        /*0018*/ 	.byte	0x04, 0x17
        /*001a*/ 	.short	(.L_76 - .L_75)
.L_75:
        /*001c*/ 	.word	0x00000000
        /*0020*/ 	.short	0x0004
        /*0022*/ 	.short	0x001c
        /*0024*/ 	.byte	0x00, 0xf0, 0x11, 0x00


	//----- nvinfo : EIATTR_KPARAM_INFO
	.align		4
.L_76:
        /*0028*/ 	.byte	0x04, 0x17
        /*002a*/ 	.short	(.L_78 - .L_77)
.L_77:
        /*002c*/ 	.word	0x00000000
        /*0030*/ 	.short	0x0003
        /*0032*/ 	.short	0x0018
        /*0034*/ 	.byte	0x00, 0xf0, 0x11, 0x00


	//----- nvinfo : EIATTR_KPARAM_INFO
	.align		4
.L_78:
        /*0038*/ 	.byte	0x04, 0x17
        /*003a*/ 	.short	(.L_80 - .L_79)
.L_79:
        /*003c*/ 	.word	0x00000000
        /*0040*/ 	.short	0x0002
        /*0042*/ 	.short	0x0010
        /*0044*/ 	.byte	0x00, 0xf5, 0x21, 0x00


	//----- nvinfo : EIATTR_KPARAM_INFO
	.align		4
.L_80:
        /*0048*/ 	.byte	0x04, 0x17
        /*004a*/ 	.short	(.L_82 - .L_81)
.L_81:
        /*004c*/ 	.word	0x00000000
        /*0050*/ 	.short	0x0001
        /*0052*/ 	.short	0x0008
        /*0054*/ 	.byte	0x00, 0xf5, 0x21, 0x00


	//----- nvinfo : EIATTR_KPARAM_INFO
	.align		4
.L_82:
        /*0058*/ 	.byte	0x04, 0x17
        /*005a*/ 	.short	(.L_84 - .L_83)
.L_83:
        /*005c*/ 	.word	0x00000000
        /*0060*/ 	.short	0x0000
        /*0062*/ 	.short	0x0000
        /*0064*/ 	.byte	0x00, 0xf5, 0x21, 0x00


	//----- nvinfo : EIATTR_SPARSE_MMA_MASK
	.align		4
.L_84:
        /*0068*/ 	.byte	0x03, 0x50
        /*006a*/ 	.short	0x0000


	//----- nvinfo : EIATTR_MAXREG_COUNT
	.align		4
        /*006c*/ 	.byte	0x03, 0x1b
        /*006e*/ 	.short	0x00ff


	//----- nvinfo : EIATTR_MERCURY_ISA_VERSION
	.align		4
        /*0070*/ 	.byte	0x03, 0x5f
        /*0072*/ 	.short	0x0101


	//----- nvinfo : EIATTR_VRC_CTA_INIT_COUNT
	.align		4
        /*0074*/ 	.byte	0x02, 0x4a
	.zero		1
	.zero		1


	//----- nvinfo : EIATTR_EXIT_INSTR_OFFSETS
	.align		4
        /*0078*/ 	.byte	0x04, 0x1c
        /*007a*/ 	.short	(.L_86 - .L_85)


	//   ....[0]....
.L_85:
        /*007c*/ 	.word	0x000002c0


	//   ....[1]....
        /*0080*/ 	.word	0x00000820


	//   ....[2]....
        /*0084*/ 	.word	0x000015e0


	//----- nvinfo : EIATTR_CRS_STACK_SIZE
	.align		4
.L_86:
        /*0088*/ 	.byte	0x04, 0x1e
        /*008a*/ 	.short	(.L_88 - .L_87)
.L_87:
        /*008c*/ 	.word	0x00000000


	//----- nvinfo : EIATTR_CBANK_PARAM_SIZE
	.align		4
.L_88:
        /*0090*/ 	.byte	0x03, 0x19
        /*0092*/ 	.short	0x0024


	//----- nvinfo : EIATTR_PARAM_CBANK
	.align		4
        /*0094*/ 	.byte	0x04, 0x0a
        /*0096*/ 	.short	(.L_90 - .L_89)
	.align		4
.L_89:
        /*0098*/ 	.word	index@(.nv.constant0._Z29Ltriangle_complex_matrix_multPK6float2S1_PS_iii)
        /*009c*/ 	.short	0x0380
        /*009e*/ 	.short	0x0024


	//----- nvinfo : EIATTR_SW_WAR
	.align		4
.L_90:
        /*00a0*/ 	.byte	0x04, 0x36
        /*00a2*/ 	.short	(.L_92 - .L_91)
.L_91:
        /*00a4*/ 	.word	0x00000008
.L_92:


//--------------------- .nv.info._Z19complex_matrix_multPK6float2S1_PS_iii --------------------------
	.section	.nv.info._Z19complex_matrix_multPK6float2S1_PS_iii,"",@"SHT_CUDA_INFO"
	.sectionflags	@""
	.align	4


	//----- nvinfo : EIATTR_CUDA_API_VERSION
	.align		4
        /*0000*/ 	.byte	0x04, 0x37
        /*0002*/ 	.short	(.L_94 - .L_93)
.L_93:
        /*0004*/ 	.word	0x00000082


	//----- nvinfo : EIATTR_KPARAM_INFO
	.align		4
.L_94:
        /*0008*/ 	.byte	0x04, 0x17
        /*000a*/ 	.short	(.L_96 - .L_95)
.L_95:
        /*000c*/ 	.word	0x00000000
        /*0010*/ 	.short	0x0005
        /*0012*/ 	.short	0x0020
        /*0014*/ 	.byte	0x00, 0xf0, 0x11, 0x00


	//----- nvinfo : EIATTR_KPARAM_INFO
	.align		4
.L_96:
        /*0018*/ 	.byte	0x04, 0x17
        /*001a*/ 	.short	(.L_98 - .L_97)
.L_97:
        /*001c*/ 	.word	0x00000000
        /*0020*/ 	.short	0x0004
        /*0022*/ 	.short	0x001c
        /*0024*/ 	.byte	0x00, 0xf0, 0x11, 0x00


	//----- nvinfo : EIATTR_KPARAM_INFO
	.align		4
.L_98:
        /*0028*/ 	.byte	0x04, 0x17
        /*002a*/ 	.short	(.L_100 - .L_99)
.L_99:
        /*002c*/ 	.word	0x00000000
        /*0030*/ 	.short	0x0003
        /*0032*/ 	.short	0x0018
        /*0034*/ 	.byte	0x00, 0xf0, 0x11, 0x00


	//----- nvinfo : EIATTR_KPARAM_INFO
	.align		4
.L_100:
        /*0038*/ 	.byte	0x04, 0x17
        /*003a*/ 	.short	(.L_102 - .L_101)
.L_101:
        /*003c*/ 	.word	0x00000000
        /*0040*/ 	.short	0x0002
        /*0042*/ 	.short	0x0010
        /*0044*/ 	.byte	0x00, 0xf5, 0x21, 0x00


	//----- nvinfo : EIATTR_KPARAM_INFO
	.align		4
.L_102:
        /*0048*/ 	.byte	0x04, 0x17
        /*004a*/ 	.short	(.L_104 - .L_103)
.L_103:
        /*004c*/ 	.word	0x00000000
        /*0050*/ 	.short	0x0001
        /*0052*/ 	.short	0x0008
        /*0054*/ 	.byte	0x00, 0xf5, 0x21, 0x00


	//----- nvinfo : EIATTR_KPARAM_INFO
	.align		4
.L_104:
        /*0058*/ 	.byte	0x04, 0x17
        /*005a*/ 	.short	(.L_106 - .L_105)
.L_105:
        /*005c*/ 	.word	0x00000000
        /*0060*/ 	.short	0x0000
        /*0062*/ 	.short	0x0000
        /*0064*/ 	.byte	0x00, 0xf5, 0x21, 0x00


	//----- nvinfo : EIATTR_SPARSE_MMA_MASK
	.align		4
.L_106:
        /*0068*/ 	.byte	0x03, 0x50
        /*006a*/ 	.short	0x0000


	//----- nvinfo : EIATTR_MAXREG_COUNT
	.align		4
        /*006c*/ 	.byte	0x03, 0x1b
        /*006e*/ 	.short	0x00ff


	//----- nvinfo : EIATTR_MERCURY_ISA_VERSION
	.align		4
        /*0070*/ 	.byte	0x03, 0x5f
        /*0072*/ 	.short	0x0101


	//----- nvinfo : EIATTR_VRC_CTA_INIT_COUNT
	.align		4
        /*0074*/ 	.byte	0x02, 0x4a
	.zero		1
	.zero		1


	//----- nvinfo : EIATTR_EXIT_INSTR_OFFSETS
	.align		4
        /*0078*/ 	.byte	0x04, 0x1c
        /*007a*/ 	.short	(.L_108 - .L_107)


	//   ....[0]....
.L_107:
        /*007c*/ 	.word	0x000002c0


	//   ....[1]....
        /*0080*/ 	.word	0x000007e0


	//   ....[2]....
        /*0084*/ 	.word	0x00001590


	//----- nvinfo : EIATTR_CRS_STACK_SIZE
	.align		4
.L_108:
        /*0088*/ 	.byte	0x04, 0x1e
        /*008a*/ 	.short	(.L_110 - .L_109)
.L_109:
        /*008c*/ 	.word	0x00000000


	//----- nvinfo : EIATTR_CBANK_PARAM_SIZE
	.align		4
.L_110:
        /*0090*/ 	.byte	0x03, 0x19
        /*0092*/ 	.short	0x0024


	//----- nvinfo : EIATTR_PARAM_CBANK
	.align		4
        /*0094*/ 	.byte	0x04, 0x0a
        /*0096*/ 	.short	(.L_112 - .L_111)
	.align		4
.L_111:
        /*0098*/ 	.word	index@(.nv.constant0._Z19complex_matrix_multPK6float2S1_PS_iii)
        /*009c*/ 	.short	0x0380
        /*009e*/ 	.short	0x0024


	//----- nvinfo : EIATTR_SW_WAR
	.align		4
.L_112:
        /*00a0*/ 	.byte	0x04, 0x36
        /*00a2*/ 	.short	(.L_114 - .L_113)
.L_113:
        /*00a4*/ 	.word	0x00000008
.L_114:


//--------------------- .nv.info._Z19hermitian_transposePK6float2PS_ii --------------------------
	.section	.nv.info._Z19hermitian_transposePK6float2PS_ii,"",@"SHT_CUDA_INFO"
	.sectionflags	@""
	.align	4


	//----- nvinfo : EIATTR_CUDA_API_VERSION
	.align		4
        /*0000*/ 	.byte	0x04, 0x37
        /*0002*/ 	.short	(.L_116 - .L_115)
.L_115:
        /*0004*/ 	.word	0x00000082


	//----- nvinfo : EIATTR_KPARAM_INFO
	.align		4
.L_116:
        /*0008*/ 	.byte	0x04, 0x17
        /*000a*/ 	.short	(.L_118 - .L_117)
.L_117:
        /*000c*/ 	.word	0x00000000
        /*0010*/ 	.short	0x0003
        /*0012*/ 	.short	0x0014
        /*0014*/ 	.byte	0x00, 0xf0, 0x11, 0x00


	//----- nvinfo : EIATTR_KPARAM_INFO
	.align		4
.L_118:
        /*0018*/ 	.byte	0x04, 0x17
        /*001a*/ 	.short	(.L_120 - .L_119)
.L_119:
        /*001c*/ 	.word	0x00000000
        /*0020*/ 	.short	0x0002
        /*0022*/ 	.short	0x0010
        /*0024*/ 	.byte	0x00, 0xf0, 0x11, 0x00


	//----- nvinfo : EIATTR_KPARAM_INFO
	.align		4
.L_120:
        /*0028*/ 	.byte	0x04, 0x17
        /*002a*/ 	.short	(.L_122 - .L_121)
.L_121:
        /*002c*/ 	.word	0x00000000
        /*0030*/ 	.short	0x0001
        /*0032*/ 	.short	0x0008
        /*0034*/ 	.byte	0x00, 0xf5, 0x21, 0x00


	//----- nvinfo : EIATTR_KPARAM_INFO
	.align		4
.L_122:
        /*0038*/ 	.byte	0x04, 0x17
        /*003a*/ 	.short	(.L_124 - .L_123)
.L_123:
        /*003c*/ 	.word	0x00000000
        /*0040*/ 	.short	0x0000
        /*0042*/ 	.short	0x0000
        /*0044*/ 	.byte	0x00, 0xf5, 0x21, 0x00


	//----- nvinfo : EIATTR_SPARSE_MMA_MASK
	.align		4
.L_124:
        /*0048*/ 	.byte	0x03, 0x50
        /*004a*/ 	.short	0x0000


	//----- nvinfo : EIATTR_MAXREG_COUNT
	.align		4
        /*004c*/ 	.byte	0x03, 0x1b
        /*004e*/ 	.short	0x00ff


	//----- nvinfo : EIATTR_MERCURY_ISA_VERSION
	.align		4
        /*0050*/ 	.byte	0x03, 0x5f
        /*0052*/ 	.short	0x0101


	//----- nvinfo : EIATTR_VRC_CTA_INIT_COUNT
	.align		4
        /*0054*/ 	.byte	0x02, 0x4a
	.zero		1
	.zero		1


	//----- nvinfo : EIATTR_EXIT_INSTR_OFFSETS
	.align		4
        /*0058*/ 	.byte	0x04, 0x1c
        /*005a*/ 	.short	(.L_126 - .L_125)


	//   ....[0]....
.L_125:
        /*005c*/ 	.word	0x00000180


	//   ....[1]....
        /*0060*/ 	.word	0x00000bf0


	//----- nvinfo : EIATTR_CRS_STACK_SIZE
	.align		4
.L_126:
        /*0064*/ 	.byte	0x04, 0x1e
        /*0066*/ 	.short	(.L_128 - .L_127)
.L_127:
        /*0068*/ 	.word	0x00000000


	//----- nvinfo : EIATTR_CBANK_PARAM_SIZE
	.align		4
.L_128:
        /*006c*/ 	.byte	0x03, 0x19
        /*006e*/ 	.short	0x0018


	//----- nvinfo : EIATTR_PARAM_CBANK
	.align		4
        /*0070*/ 	.byte	0x04, 0x0a
        /*0072*/ 	.short	(.L_130 - .L_129)
	.align		4
.L_129:
        /*0074*/ 	.word	index@(.nv.constant0._Z19hermitian_transposePK6float2PS_ii)
        /*0078*/ 	.short	0x0380
        /*007a*/ 	.short	0x0018


	//----- nvinfo : EIATTR_SW_WAR
	.align		4
.L_130:
        /*007c*/ 	.byte	0x04, 0x36
        /*007e*/ 	.short	(.L_132 - .L_131)
.L_131:
        /*0080*/ 	.word	0x00000008
.L_132:


//--------------------- .nv.info._Z5bCholP6float2ii --------------------------
	.section	.nv.info._Z5bCholP6float2ii,"",@"SHT_CUDA_INFO"
	.sectionflags	@""
	.align	4


	//----- nvinfo : EIATTR_CUDA_API_VERSION
	.align		4
        /*0000*/ 	.byte	0x04, 0x37
        /*0002*/ 	.short	(.L_134 - .L_133)
.L_133:
        /*0004*/ 	.word	0x00000082


	//----- nvinfo : EIATTR_KPARAM_INFO
	.align		4
.L_134:
        /*0008*/ 	.byte	0x04, 0x17
        /*000a*/ 	.short	(.L_136 - .L_135)
.L_135:
        /*000c*/ 	.word	0x00000000
        /*0010*/ 	.short	0x0002
        /*0012*/ 	.short	0x000c
        /*0014*/ 	.byte	0x00, 0xf0, 0x11, 0x00


	//----- nvinfo : EIATTR_KPARAM_INFO
	.align		4
.L_136:
        /*0018*/ 	.byte	0x04, 0x17
        /*001a*/ 	.short	(.L_138 - .L_137)
.L_137:
        /*001c*/ 	.word	0x00000000
        /*0020*/ 	.short	0x0001
        /*0022*/ 	.short	0x0008
        /*0024*/ 	.byte	0x00, 0xf0, 0x11, 0x00


	//----- nvinfo : EIATTR_KPARAM_INFO
	.align		4
.L_138:
        /*0028*/ 	.byte	0x04, 0x17
        /*002a*/ 	.short	(.L_140 - .L_139)
.L_139:
        /*002c*/ 	.word	0x00000000
        /*0030*/ 	.short	0x0000
        /*0032*/ 	.short	0x0000
        /*0034*/ 	.byte	0x00, 0xf5, 0x21, 0x00


	//----- nvinfo : EIATTR_SPARSE_MMA_MASK
	.align		4
.L_140:
        /*0038*/ 	.byte	0x03, 0x50
        /*003a*/ 	.short	0x0000


	//----- nvinfo : EIATTR_MAXREG_COUNT
	.align		4
        /*003c*/ 	.byte	0x03, 0x1b
        /*003e*/ 	.short	0x00ff


	//----- nvinfo : EIATTR_MERCURY_ISA_VERSION
	.align		4
        /*0040*/ 	.byte	0x03, 0x5f
        /*0042*/ 	.short	0x0101


	//----- nvinfo : EIATTR_VRC_CTA_INIT_COUNT
	.align		4
        /*0044*/ 	.byte	0x02, 0x4a
	.zero		1
	.zero		1


	//----- nvinfo : EIATTR_EXIT_INSTR_OFFSETS
	.align		4
        /*0048*/ 	.byte	0x04, 0x1c
        /*004a*/ 	.short	(.L_142 - .L_141)


	//   ....[0]....
.L_141:
        /*004c*/ 	.word	0x00001010


	//----- nvinfo : EIATTR_CRS_STACK_SIZE
	.align		4
.L_142:
        /*0050*/ 	.byte	0x04, 0x1e
        /*0052*/ 	.short	(.L_144 - .L_143)
.L_143:
        /*0054*/ 	.word	0x00000000


	//----- nvinfo : EIATTR_CBANK_PARAM_SIZE
	.align		4
.L_144:
        /*0058*/ 	.byte	0x03, 0x19
        /*005a*/ 	.short	0x0010


	//----- nvinfo : EIATTR_PARAM_CBANK
	.align		4
        /*005c*/ 	.byte	0x04, 0x0a
        /*005e*/ 	.short	(.L_146 - .L_145)
	.align		4
.L_145:
        /*0060*/ 	.word	index@(.nv.constant0._Z5bCholP6float2ii)
        /*0064*/ 	.short	0x0380
        /*0066*/ 	.short	0x0010


	//----- nvinfo : EIATTR_SW_WAR
	.align		4
.L_146:
        /*0068*/ 	.byte	0x04, 0x36
        /*006a*/ 	.short	(.L_148 - .L_147)
.L_147:
        /*006c*/ 	.word	0x00000008
.L_148:


//--------------------- .nv.info._Z6bChol2P6float2ii --------------------------
	.section	.nv.info._Z6bChol2P6float2ii,"",@"SHT_CUDA_INFO"
	.sectionflags	@""
	.align	4


	//----- nvinfo : EIATTR_CUDA_API_VERSION
	.align		4
        /*0000*/ 	.byte	0x04, 0x37
        /*0002*/ 	.short	(.L_150 - .L_149)
.L_149:
        /*0004*/ 	.word	0x00000082


	//----- nvinfo : EIATTR_KPARAM_INFO
	.align		4
.L_150:
        /*0008*/ 	.byte	0x04, 0x17
        /*000a*/ 	.short	(.L_152 - .L_151)
.L_151:
        /*000c*/ 	.word	0x00000000
        /*0010*/ 	.short	0x0002
        /*0012*/ 	.short	0x000c
        /*0014*/ 	.byte	0x00, 0xf0, 0x11, 0x00


	//----- nvinfo : EIATTR_KPARAM_INFO
	.align		4
.L_152:
        /*0018*/ 	.byte	0x04, 0x17
        /*001a*/ 	.short	(.L_154 - .L_153)
.L_153:
        /*001c*/ 	.word	0x00000000
        /*0020*/ 	.short	0x0001
        /*0022*/ 	.short	0x0008
        /*0024*/ 	.byte	0x00, 0xf0, 0x11, 0x00


	//----- nvinfo : EIATTR_KPARAM_INFO
	.align		4
.L_154:
        /*0028*/ 	.byte	0x04, 0x17
        /*002a*/ 	.short	(.L_156 - .L_155)
.L_155:
        /*002c*/ 	.word	0x00000000
        /*0030*/ 	.short	0x0000
        /*0032*/ 	.short	0x0000
        /*0034*/ 	.byte	0x00, 0xf5, 0x21, 0x00


	//----- nvinfo : EIATTR_SPARSE_MMA_MASK
	.align		4
.L_156:
        /*0038*/ 	.byte	0x03, 0x50
        /*003a*/ 	.short	0x0000


	//----- nvinfo : EIATTR_MAXREG_COUNT
	.align		4
        /*003c*/ 	.byte	0x03, 0x1b
        /*003e*/ 	.short	0x00ff


	//----- nvinfo : EIATTR_MERCURY_ISA_VERSION
	.align		4
        /*0040*/ 	.byte	0x03, 0x5f
        /*0042*/ 	.short	0x0101


	//----- nvinfo : EIATTR_VRC_CTA_INIT_COUNT
	.align		4
        /*0044*/ 	.byte	0x02, 0x4a
	.zero		1
	.zero		1


	//----- nvinfo : EIATTR_EXIT_INSTR_OFFSETS
	.align		4
        /*0048*/ 	.byte	0x04, 0x1c
        /*004a*/ 	.short	(.L_158 - .L_157)


	//   ....[0]....
.L_157:
        /*004c*/ 	.word	0x00000180


	//   ....[1]....
        /*0050*/ 	.word	0x00001060


	//   ....[2]....
        /*0054*/ 	.word	0x00001420


	//----- nvinfo : EIATTR_CRS_STACK_SIZE
	.align		4
.L_158:
        /*0058*/ 	.byte	0x04, 0x1e
        /*005a*/ 	.short	(.L_160 - .L_159)
.L_159:
        /*005c*/ 	.word	0x00000000


	//----- nvinfo : EIATTR_CBANK_PARAM_SIZE
	.align		4
.L_160:
        /*0060*/ 	.byte	0x03, 0x19
        /*0062*/ 	.short	0x0010


	//----- nvinfo : EIATTR_PARAM_CBANK
	.align		4
        /*0064*/ 	.byte	0x04, 0x0a
        /*0066*/ 	.short	(.L_162 - .L_161)
	.align		4
.L_161:
        /*0068*/ 	.word	index@(.nv.constant0._Z6bChol2P6float2ii)
        /*006c*/ 	.short	0x0380
        /*006e*/ 	.short	0x0010


	//----- nvinfo : EIATTR_SW_WAR
	.align		4
.L_162:
        /*0070*/ 	.byte	0x04, 0x36
        /*0072*/ 	.short	(.L_164 - .L_163)
.L_163:
        /*0074*/ 	.word	0x00000008
.L_164:


//--------------------- .nv.info._Z6bChol3P6float2ii --------------------------
	.section	.nv.info._Z6bChol3P6float2ii,"",@"SHT_CUDA_INFO"
	.sectionflags	@""
	.align	4


	//----- nvinfo : EIATTR_CUDA_API_VERSION
	.align		4
        /*0000*/ 	.byte	0x04, 0x37
        /*0002*/ 	.short	(.L_166 - .L_165)
.L_165:
        /*0004*/ 	.word	0x00000082


	//----- nvinfo : EIATTR_KPARAM_INFO
	.align		4
.L_166:
        /*0008*/ 	.byte	0x04, 0x17
        /*000a*/ 	.short	(.L_168 - .L_167)
.L_167:
        /*000c*/ 	.word	0x00000000
        /*0010*/ 	.short	0x0002
        /*0012*/ 	.short	0x000c
        /*0014*/ 	.byte	0x00, 0xf0, 0x11, 0x00


	//----- nvinfo : EIATTR_KPARAM_INFO
	.align		4
.L_168:
        /*0018*/ 	.byte	0x04, 0x17
        /*001a*/ 	.short	(.L_170 - .L_169)
.L_169:
        /*001c*/ 	.word	0x00000000
        /*0020*/ 	.short	0x0001
        /*0022*/ 	.short	0x0008
        /*0024*/ 	.byte	0x00, 0xf0, 0x11, 0x00


	//----- nvinfo : EIATTR_KPARAM_INFO
	.align		4
.L_170:
        /*0028*/ 	.byte	0x04, 0x17
        /*002a*/ 	.short	(.L_172 - .L_171)
.L_171:
        /*002c*/ 	.word	0x00000000
        /*0030*/ 	.short	0x0000
        /*0032*/ 	.short	0x0000
        /*0034*/ 	.byte	0x00, 0xf5, 0x21, 0x00


	//----- nvinfo : EIATTR_SPARSE_MMA_MASK
	.align		4
.L_172:
        /*0038*/ 	.byte	0x03, 0x50
        /*003a*/ 	.short	0x0000


	//----- nvinfo : EIATTR_MAXREG_COUNT
	.align		4
        /*003c*/ 	.byte	0x03, 0x1b
        /*003e*/ 	.short	0x00ff


	//----- nvinfo : EIATTR_MERCURY_ISA_VERSION
	.align		4
        /*0040*/ 	.byte	0x03, 0x5f
        /*0042*/ 	.short	0x0101


	//----- nvinfo : EIATTR_VRC_CTA_INIT_COUNT
	.align		4
        /*0044*/ 	.byte	0x02, 0x4a
	.zero		1
	.zero		1


	//----- nvinfo : EIATTR_EXIT_INSTR_OFFSETS
	.align		4
        /*0048*/ 	.byte	0x04, 0x1c
        /*004a*/ 	.short	(.L_174 - .L_173)


	//   ....[0]....
.L_173:
        /*004c*/ 	.word	0x00000190


	//   ....[1]....
        /*0050*/ 	.word	0x000012e0


	//----- nvinfo : EIATTR_CRS_STACK_SIZE
	.align		4
.L_174:
        /*0054*/ 	.byte	0x04, 0x1e
        /*0056*/ 	.short	(.L_176 - .L_175)
.L_175:
        /*0058*/ 	.word	0x00000000


	//----- nvinfo : EIATTR_CBANK_PARAM_SIZE
	.align		4
.L_176:
        /*005c*/ 	.byte	0x03, 0x19
        /*005e*/ 	.short	0x0010


	//----- nvinfo : EIATTR_PARAM_CBANK
	.align		4
        /*0060*/ 	.byte	0x04, 0x0a
        /*0062*/ 	.short	(.L_178 - .L_177)
	.align		4
.L_177:
        /*0064*/ 	.word	index@(.nv.constant0._Z6bChol3P6float2ii)
        /*0068*/ 	.short	0x0380
        /*006a*/ 	.short	0x0010


	//----- nvinfo : EIATTR_SW_WAR
	.align		4
.L_178:
        /*006c*/ 	.byte	0x04, 0x36
        /*006e*/ 	.short	(.L_180 - .L_179)
.L_179:
        /*0070*/ 	.word	0x00000008
.L_180:


//--------------------- .nv.info._Z5cInv1P6float2S0_ii --------------------------
	.section	.nv.info._Z5cInv1P6float2S0_ii,"",@"SHT_CUDA_INFO"
	.sectionflags	@""
	.align	4


	//----- nvinfo : EIATTR_CUDA_API_VERSION
	.align		4
        /*0000*/ 	.byte	0x04, 0x37
        /*0002*/ 	.short	(.L_182 - .L_181)
.L_181:
        /*0004*/ 	.word	0x00000082


	//----- nvinfo : EIATTR_KPARAM_INFO
	.align		4
.L_182:
        /*0008*/ 	.byte	0x04, 0x17
        /*000a*/ 	.short	(.L_184 - .L_183)
.L_183:
        /*000c*/ 	.word	0x00000000
        /*0010*/ 	.short	0x0003
        /*0012*/ 	.short	0x0014
        /*0014*/ 	.byte	0x00, 0xf0, 0x11, 0x00


	//----- nvinfo : EIATTR_KPARAM_INFO
	.align		4
.L_184:
        /*0018*/ 	.byte	0x04, 0x17
        /*001a*/ 	.short	(.L_186 - .L_185)
.L_185:
        /*001c*/ 	.word	0x00000000
        /*0020*/ 	.short	0x0002
        /*0022*/ 	.short	0x0010
        /*0024*/ 	.byte	0x00, 0xf0, 0x11, 0x00


	//----- nvinfo : EIATTR_KPARAM_INFO
	.align		4
.L_186:
        /*0028*/ 	.byte	0x04, 0x17
        /*002a*/ 	.short	(.L_188 - .L_187)
.L_187:
        /*002c*/ 	.word	0x00000000
        /*0030*/ 	.short	0x0001
        /*0032*/ 	.short	0x0008
        /*0034*/ 	.byte	0x00, 0xf5, 0x21, 0x00


	//----- nvinfo : EIATTR_KPARAM_INFO
	.align		4
.L_188:
        /*0038*/ 	.byte	0x04, 0x17
        /*003a*/ 	.short	(.L_190 - .L_189)
.L_189:
        /*003c*/ 	.word	0x00000000
        /*0040*/ 	.short	0x0000
        /*0042*/ 	.short	0x0000
        /*0044*/ 	.byte	0x00, 0xf5, 0x21, 0x00


	//----- nvinfo : EIATTR_SPARSE_MMA_MASK
	.align		4
.L_190:
        /*0048*/ 	.byte	0x03, 0x50
        /*004a*/ 	.short	0x0000


	//----- nvinfo : EIATTR_MAXREG_COUNT
	.align		4
        /*004c*/ 	.byte	0x03, 0x1b
        /*004e*/ 	.short	0x00ff


	//----- nvinfo : EIATTR_MERCURY_ISA_VERSION
	.align		4
        /*0050*/ 	.byte	0x03, 0x5f
        /*0052*/ 	.short	0x0101


	//----- nvinfo : EIATTR_VRC_CTA_INIT_COUNT
	.align		4
        /*0054*/ 	.byte	0x02, 0x4a
	.zero		1
	.zero		1


	//----- nvinfo : EIATTR_EXIT_INSTR_OFFSETS
	.align		4
        /*0058*/ 	.byte	0x04, 0x1c
        /*005a*/ 	.short	(.L_192 - .L_191)


	//   ....[0]....
.L_191:
        /*005c*/ 	.word	0x00000150


	//   ....[1]....
        /*0060*/ 	.word	0x00001140


	//   ....[2]....
        /*0064*/ 	.word	0x00001560


	//----- nvinfo : EIATTR_CRS_STACK_SIZE
	.align		4
.L_192:
        /*0068*/ 	.byte	0x04, 0x1e
        /*006a*/ 	.short	(.L_194 - .L_193)
.L_193:
        /*006c*/ 	.word	0x00000000


	//----- nvinfo : EIATTR_CBANK_PARAM_SIZE
	.align		4
.L_194:
        /*0070*/ 	.byte	0x03, 0x19
        /*0072*/ 	.short	0x0018


	//----- nvinfo : EIATTR_PARAM_CBANK
	.align		4
        /*0074*/ 	.byte	0x04, 0x0a
        /*0076*/ 	.short	(.L_196 - .L_195)
	.align		4
.L_195:
        /*0078*/ 	.word	index@(.nv.constant0._Z5cInv1P6float2S0_ii)
        /*007c*/ 	.short	0x0380
        /*007e*/ 	.short	0x0018


	//----- nvinfo : EIATTR_SW_WAR
	.align		4
.L_196:
        /*0080*/ 	.byte	0x04, 0x36
        /*0082*/ 	.short	(.L_198 - .L_197)
.L_197:
        /*0084*/ 	.word	0x00000008
.L_198:


//--------------------- .nv.info._Z5cInv2P6float2S0_ii --------------------------
	.section	.nv.info._Z5cInv2P6float2S0_ii,"",@"SHT_CUDA_INFO"
	.sectionflags	@""
	.align	4


	//----- nvinfo : EIATTR_CUDA_API_VERSION
	.align		4
        /*0000*/ 	.byte	0x04, 0x37
        /*0002*/ 	.short	(.L_200 - .L_199)
.L_199:
        /*0004*/ 	.word	0x00000082


	//----- nvinfo : EIATTR_KPARAM_INFO
	.align		4
.L_200:
        /*0008*/ 	.byte	0x04, 0x17
        /*000a*/ 	.short	(.L_202 - .L_201)
.L_201:
        /*000c*/ 	.word	0x00000000
        /*0010*/ 	.short	0x0003
        /*0012*/ 	.short	0x0014
        /*0014*/ 	.byte	0x00, 0xf0, 0x11, 0x00


	//----- nvinfo : EIATTR_KPARAM_INFO
	.align		4
.L_202:
        /*0018*/ 	.byte	0x04, 0x17
        /*001a*/ 	.short	(.L_204 - .L_203)
.L_203:
        /*001c*/ 	.word	0x00000000
        /*0020*/ 	.short	0x0002
        /*0022*/ 	.short	0x0010
        /*0024*/ 	.byte	0x00, 0xf0, 0x11, 0x00


	//----- nvinfo : EIATTR_KPARAM_INFO
	.align		4
.L_204:
        /*0028*/ 	.byte	0x04, 0x17
        /*002a*/ 	.short	(.L_206 - .L_205)
.L_205:
        /*002c*/ 	.word	0x00000000
        /*0030*/ 	.short	0x0001
        /*0032*/ 	.short	0x0008
        /*0034*/ 	.byte	0x00, 0xf5, 0x21, 0x00


	//----- nvinfo : EIATTR_KPARAM_INFO
	.align		4
.L_206:
        /*0038*/ 	.byte	0x04, 0x17
        /*003a*/ 	.short	(.L_208 - .L_207)
.L_207:
        /*003c*/ 	.word	0x00000000
        /*0040*/ 	.short	0x0000
        /*0042*/ 	.short	0x0000
        /*0044*/ 	.byte	0x00, 0xf5, 0x21, 0x00


	//----- nvinfo : EIATTR_SPARSE_MMA_MASK
	.align		4
.L_208:
        /*0048*/ 	.byte	0x03, 0x50
        /*004a*/ 	.short	0x0000


	//----- nvinfo : EIATTR_MAXREG_COUNT
	.align		4
        /*004c*/ 	.byte	0x03, 0x1b
        /*004e*/ 	.short	0x00ff


	//----- nvinfo : EIATTR_MERCURY_ISA_VERSION
	.align		4
        /*0050*/ 	.byte	0x03, 0x5f
        /*0052*/ 	.short	0x0101


	//----- nvinfo : EIATTR_VRC_CTA_INIT_COUNT
	.align		4
        /*0054*/ 	.byte	0x02, 0x4a
	.zero		1
	.zero		1


	//----- nvinfo : EIATTR_EXIT_INSTR_OFFSETS
	.align		4
        /*0058*/ 	.byte	0x04, 0x1c
        /*005a*/ 	.short	(.L_210 - .L_209)


	//   ....[0]....
.L_209:
        /*005c*/ 	.word	0x000001a0


	//   ....[1]....
        /*0060*/ 	.word	0x000010d0


	//----- nvinfo : EIATTR_CRS_STACK_SIZE
	.align		4
.L_210:
        /*0064*/ 	.byte	0x04, 0x1e
        /*0066*/ 	.short	(.L_212 - .L_211)
.L_211:
        /*0068*/ 	.word	0x00000000


	//----- nvinfo : EIATTR_CBANK_PARAM_SIZE
	.align		4
.L_212:
        /*006c*/ 	.byte	0x03, 0x19
        /*006e*/ 	.short	0x0018


	//----- nvinfo : EIATTR_PARAM_CBANK
	.align		4
        /*0070*/ 	.byte	0x04, 0x0a
        /*0072*/ 	.short	(.L_214 - .L_213)
	.align		4
.L_213:
        /*0074*/ 	.word	index@(.nv.constant0._Z5cInv2P6float2S0_ii)
        /*0078*/ 	.short	0x0380
        /*007a*/ 	.short	0x0018


	//----- nvinfo : EIATTR_SW_WAR
	.align		4
.L_214:
        /*007c*/ 	.byte	0x04, 0x36
        /*007e*/ 	.short	(.L_216 - .L_215)
.L_215:
        /*0080*/ 	.word	0x00000008
.L_216:


//--------------------- .nv.callgraph             --------------------------
	.section	.nv.callgraph,"",@"SHT_CUDA_CALLGRAPH"
	.align	4
	.sectionentsize	8
	.align		4
        /*0000*/ 	.word	0x00000000
	.align		4
        /*0004*/ 	.word	0xffffffff
	.align		4
        /*0008*/ 	.word	0x00000000
	.align		4
        /*000c*/ 	.word	0xfffffffe
	.align		4
        /*0010*/ 	.word	0x00000000
	.align		4
        /*0014*/ 	.word	0xfffffffd
	.align		4
        /*0018*/ 	.word	0x00000000
	.align		4
        /*001c*/ 	.word	0xfffffffc


//--------------------- .nv.constant4             --------------------------
	.section	.nv.constant4,"a",@progbits
	.align	8
	.align		8
.nv.constant4:
        /*0000*/ 	.dword	__cudart_i2opi_f


//--------------------- .text._Z29Ltriangle_complex_matrix_multPK6float2S1_PS_iii --------------------------
	.section	.text._Z29Ltriangle_complex_matrix_multPK6float2S1_PS_iii,"ax",@progbits
	.align	128
        .global         _Z29Ltriangle_complex_matrix_multPK6float2S1_PS_iii
        .type           _Z29Ltriangle_complex_matrix_multPK6float2S1_PS_iii,@function
        .size           _Z29Ltriangle_complex_matrix_multPK6float2S1_PS_iii,(.L_x_225 - _Z29Ltriangle_complex_matrix_multPK6float2S1_PS_iii)
        .other          _Z29Ltriangle_complex_matrix_multPK6float2S1_PS_iii,@"STO_CUDA_ENTRY STV_DEFAULT"
_Z29Ltriangle_complex_matrix_multPK6float2S1_PS_iii:
.text._Z29Ltriangle_complex_matrix_multPK6float2S1_PS_iii:
[----:B------:R-:W-:Y:S01]  /*0000*/  LDC R1, c[0x0][0x37c] ;  /* 0x0000df00ff017b82 */ /* 0x000fe20000000800 */
[----:B------:R-:W0:Y:S01]  /*0010*/  LDCU UR4, c[0x0][0x360] ;  /* 0x00006c00ff0477ac */ /* 0x000e220008000800 */
[----:B------:R-:W0:Y:S01]  /*0020*/  LDCU UR5, c[0x0][0x370] ;  /* 0x00006e00ff0577ac */ /* 0x000e220008000800 */
[----:B------:R-:W1:Y:S01]  /*0030*/  LDCU UR6, c[0x0][0x398] ;  /* 0x00007300ff0677ac */ /* 0x000e620008000800 */
[----:B0-----:R-:W-:Y:S01]  /*0040*/  UIMAD UR5, UR4, UR5, URZ ;  /* 0x00000005040572a4 */ /* 0x001fe2000f8e02ff */
[----:B-1----:R-:W-:-:S05]  /*0050*/  I2FP.F32.S32 R0, UR6 ;  /* 0x0000000600007c45 */ /* 0x002fca0008201400 */
[----:B------:R-:W-:-:S04]  /*0060*/  I2FP.F32.S32 R3, UR5 ;  /* 0x0000000500037c45 */ /* 0x000fc80008201400 */
[----:B------:R-:W0:Y:S08]  /*0070*/  MUFU.RCP R2, R3 ;  /* 0x0000000300027308 */ /* 0x000e300000001000 */
[----:B------:R-:W1:Y:S01]  /*0080*/  FCHK P0, R0, R3 ;  /* 0x0000000300007302 */ /* 0x000e620000000000 */
[----:B0-----:R-:W-:-:S04]  /*0090*/  FFMA R5, -R3, R2, 1 ;  /* 0x3f80000003057423 */ /* 0x001fc80000000102 */
[----:B------:R-:W-:-:S04]  /*00a0*/  FFMA R5, R2, R5, R2 ;  /* 0x0000000502057223 */ /* 0x000fc80000000002 */
[----:B------:R-:W-:-:S04]  /*00b0*/  FFMA R2, R0, R5, RZ ;  /* 0x0000000500027223 */ /* 0x000fc800000000ff */
[----:B------:R-:W-:-:S04]  /*00c0*/  FFMA R4, -R3, R2, R0 ;  /* 0x0000000203047223 */ /* 0x000fc80000000100 */
[----:B------:R-:W-:Y:S01]  /*00d0*/  FFMA R4, R5, R4, R2 ;  /* 0x0000000405047223 */ /* 0x000fe20000000002 */
[----:B-1----:R-:W-:Y:S06]  /*00e0*/  @!P0 BRA `(.L_x_0) ;  /* 0x0000000000108947 */ /* 0x002fec0003800000 */
[----:B------:R-:W-:Y:S02]  /*00f0*/  MOV R2, R0 ;  /* 0x0000000000027202 */ /* 0x000fe40000000f00 */
[----:B------:R-:W-:-:S07]  /*0100*/  MOV R4, 0x120 ;  /* 0x0000012000047802 */ /* 0x000fce0000000f00 */
[----:B------:R-:W-:Y:S05]  /*0110*/  CALL.REL.NOINC `($__internal_0_$__cuda_sm3x_div_rn_noftz_f32_slowpath) ;  /* 0x0000001400387944 */ /* 0x000fea0003c00000 */
[----:B------:R-:W-:-:S07]  /*0120*/  MOV R4, R2 ;  /* 0x0000000200047202 */ /* 0x000fce0000000f00 */
.L_x_0:
[----:B------:R-:W0:Y:S01]  /*0130*/  LDCU UR7, c[0x0][0x364] ;  /* 0x00006c80ff0777ac */ /* 0x000e220008000800 */
[----:B------:R-:W-:Y:S01]  /*0140*/  F2I.CEIL.NTZ R0, R4 ;  /* 0x0000000400007305 */ /* 0x000fe2000020b100 */
[----:B------:R-:W0:Y:S01]  /*0150*/  LDCU UR6, c[0x0][0x374] ;  /* 0x00006e80ff0677ac */ /* 0x000e220008000800 */
[----:B------:R-:W1:Y:S01]  /*0160*/  LDCU UR8, c[0x0][0x3a0] ;  /* 0x00007400ff0877ac */ /* 0x000e620008000800 */
[----:B0-----:R-:W-:Y:S01]  /*0170*/  UIMAD UR6, UR7, UR6, URZ ;  /* 0x00000006070672a4 */ /* 0x001fe2000f8e02ff */
[----:B-1----:R-:W-:-:S05]  /*0180*/  I2FP.F32.S32 R2, UR8 ;  /* 0x0000000800027c45 */ /* 0x002fca0008201400 */
[----:B------:R-:W-:-:S04]  /*0190*/  I2FP.F32.U32 R3, UR6 ;  /* 0x0000000600037c45 */ /* 0x000fc80008201000 */
        /* <DEDUP_REMOVED lines=8> */
[----:B------:R-:W-:-:S07]  /*0220*/  MOV R4, 0x240 ;  /* 0x0000024000047802 */ /* 0x000fce0000000f00 */
[----:B------:R-:W-:Y:S05]  /*0230*/  CALL.REL.NOINC `($__internal_0_$__cuda_sm3x_div_rn_noftz_f32_slowpath) ;  /* 0x0000001000f07944 */ /* 0x000fea0003c00000 */
[----:B------:R-:W-:-:S07]  /*0240*/  MOV R5, R2 ;  /* 0x0000000200057202 */ /* 0x000fce0000000f00 */
.L_x_1:
[----:B------:R-:W0:Y:S01]  /*0250*/  S2R R9, SR_TID.X ;  /* 0x0000000000097919 */ /* 0x000e220000002100 */
[----:B------:R-:W-:Y:S01]  /*0260*/  ISETP.GE.AND P0, PT, R0, 0x1, PT ;  /* 0x000000010000780c */ /* 0x000fe20003f06270 */
[----:B------:R-:W0:Y:S01]  /*0270*/  S2R R2, SR_CTAID.X ;  /* 0x0000000000027919 */ /* 0x000e220000002500 */
[----:B------:R-:W1:Y:S01]  /*0280*/  S2R R3, SR_TID.Y ;  /* 0x0000000000037919 */ /* 0x000e620000002200 */
[----:B------:R-:W1:Y:S01]  /*0290*/  S2R R4, SR_CTAID.Y ;  /* 0x0000000000047919 */ /* 0x000e620000002600 */
[----:B0-----:R-:W-:Y:S02]  /*02a0*/  IMAD R9, R2, UR4, R9 ;  /* 0x0000000402097c24 */ /* 0x001fe4000f8e0209 */
[----:B-1----:R-:W-:-:S07]  /*02b0*/  IMAD R2, R4, UR7, R3 ;  /* 0x0000000704027c24 */ /* 0x002fce000f8e0203 */
[----:B------:R-:W-:Y:S05]  /*02c0*/  @!P0 EXIT ;  /* 0x000000000000894d */ /* 0x000fea0003800000 */
[----:B------:R-:W0:Y:S01]  /*02d0*/  LDCU UR7, c[0x0][0x39c] ;  /* 0x00007380ff0777ac */ /* 0x000e220008000800 */
[----:B------:R1:W2:Y:S01]  /*02e0*/  F2I.CEIL.NTZ R3, R5 ;  /* 0x0000000500037305 */ /* 0x0002a2000020b100 */
[----:B------:R-:W3:Y:S01]  /*02f0*/  LDCU.64 UR12, c[0x0][0x358] ;  /* 0x00006b00ff0c77ac */ /* 0x000ee20008000a00 */
[----:B0-----:R-:W-:-:S09]  /*0300*/  UISETP.GT.AND UP0, UPT, UR7, URZ, UPT ;  /* 0x000000ff0700728c */ /* 0x001fd2000bf04270 */
[----:B-123--:R-:W-:Y:S05]  /*0310*/  BRA.U UP0, `(.L_x_2) ;  /* 0x0000000500447547 */ /* 0x00efea000b800000 */
[----:B------:R-:W-:Y:S01]  /*0320*/  HFMA2 R14, -RZ, RZ, 0, 0 ;  /* 0x00000000ff0e7431 */ /* 0x000fe200000001ff */
[C---:B------:R-:W-:Y:S02]  /*0330*/  LOP3.LUT R16, R3.reuse, 0x3, RZ, 0xc0, !PT ;  /* 0x0000000303107812 */ /* 0x040fe400078ec0ff */
[----:B------:R-:W-:-:S07]  /*0340*/  LOP3.LUT R8, R3, 0x7ffffffc, RZ, 0xc0, !PT ;  /* 0x7ffffffc03087812 */ /* 0x000fce00078ec0ff */
.L_x_6:
[----:B------:R-:W-:-:S13]  /*0350*/  ISETP.GE.AND P0, PT, R3, 0x1, PT ;  /* 0x000000010300780c */ /* 0x000fda0003f06270 */
[----:B0-----:R-:W-:Y:S05]  /*0360*/  @!P0 BRA `(.L_x_3) ;  /* 0x0000000400208947 */ /* 0x001fea0003800000 */
[----:B------:R-:W-:Y:S01]  /*0370*/  ISETP.GE.U32.AND P0, PT, R3, 0x4, PT ;  /* 0x000000040300780c */ /* 0x000fe20003f06070 */
[----:B------:R-:W-:Y:S01]  /*0380*/  IMAD R15, R14, UR5, R9 ;  /* 0x000000050e0f7c24 */ /* 0x000fe2000f8e0209 */
[----:B------:R-:W-:-:S11]  /*0390*/  MOV R5, RZ ;  /* 0x000000ff00057202 */ /* 0x000fd60000000f00 */
[----:B------:R-:W-:Y:S05]  /*03a0*/  @!P0 BRA `(.L_x_4) ;  /* 0x0000000000948947 */ /* 0x000fea0003800000 */
[----:B------:R-:W-:Y:S01]  /*03b0*/  HFMA2 R17, -RZ, RZ, 0, 0 ;  /* 0x00000000ff117431 */ /* 0x000fe200000001ff */
[----:B------:R-:W0:Y:S01]  /*03c0*/  LDCU UR4, c[0x0][0x3a0] ;  /* 0x00007400ff0477ac */ /* 0x000e220008000800 */
[----:B------:R-:W1:Y:S05]  /*03d0*/  LDCU UR7, c[0x0][0x398] ;  /* 0x00007300ff0777ac */ /* 0x000e6a0008000800 */
.L_x_5:
[----:B------:R-:W-:Y:S01]  /*03e0*/  IMAD R18, R17, UR6, R2 ;  /* 0x0000000611127c24 */ /* 0x000fe2000f8e0202 */
[----:B-1----:R-:W-:Y:S02]  /*03f0*/  ISETP.GE.AND P2, PT, R15, UR7, PT ;  /* 0x000000070f007c0c */ /* 0x002fe4000bf46270 */
[----:B------:R-:W-:Y:S02]  /*0400*/  IADD3 R17, PT, PT, R17, 0x4, RZ ;  /* 0x0000000411117810 */ /* 0x000fe40007ffe0ff */
[----:B------:R-:W-:Y:S02]  /*0410*/  IADD3 R20, PT, PT, R18, UR6, RZ ;  /* 0x0000000612147c10 */ /* 0x000fe4000fffe0ff */
[----:B------:R-:W-:Y:S02]  /*0420*/  ISETP.GE.AND P3, PT, R15, R18, PT ;  /* 0x000000120f00720c */ /* 0x000fe40003f66270 */
[----:B------:R-:W-:Y:S02]  /*0430*/  IADD3 R22, PT, PT, R20, UR6, RZ ;  /* 0x0000000614167c10 */ /* 0x000fe4000fffe0ff */
[----:B0-----:R-:W-:-:S02]  /*0440*/  ISETP.LT.AND P3, PT, R18, UR4, P3 ;  /* 0x0000000412007c0c */ /* 0x001fc40009f61270 */
[----:B------:R-:W-:Y:S02]  /*0450*/  IADD3 R24, PT, PT, R22, UR6, RZ ;  /* 0x0000000616187c10 */ /* 0x000fe4000fffe0ff */
[----:B------:R-:W-:Y:S02]  /*0460*/  ISETP.GE.OR P0, PT, R20, UR4, P2 ;  /* 0x0000000414007c0c */ /* 0x000fe40009706670 */
[----:B------:R-:W-:Y:S02]  /*0470*/  ISETP.GE.OR P1, PT, R22, UR4, P2 ;  /* 0x0000000416007c0c */ /* 0x000fe40009726670 */
[----:B------:R-:W-:Y:S02]  /*0480*/  ISETP.GE.OR P2, PT, R24, UR4, P2 ;  /* 0x0000000418007c0c */ /* 0x000fe40009746670 */
[C---:B------:R-:W-:Y:S02]  /*0490*/  ISETP.GE.OR P3, PT, R15.reuse, UR7, !P3 ;  /* 0x000000070f007c0c */ /* 0x040fe4000df66670 */
[----:B------:R-:W-:-:S02]  /*04a0*/  ISETP.LT.OR P0, PT, R15, R20, P0 ;  /* 0x000000140f00720c */ /* 0x000fc40000701670 */
[C---:B------:R-:W-:Y:S02]  /*04b0*/  ISETP.LT.OR P1, PT, R15.reuse, R22, P1 ;  /* 0x000000160f00720c */ /* 0x040fe40000f21670 */
[----:B------:R-:W-:-:S07]  /*04c0*/  ISETP.LT.OR P2, PT, R15, R24, P2 ;  /* 0x000000180f00720c */ /* 0x000fce0001741670 */
[----:B----4-:R-:W0:Y:S01]  /*04d0*/  @!P3 LDC.64 R6, c[0x0][0x390] ;  /* 0x0000e400ff06bb82 */ /* 0x010e220000000a00 */
[--C-:B------:R-:W-:Y:S02]  /*04e0*/  @!P3 IMAD R19, R18, UR7, R15.reuse ;  /* 0x000000071213bc24 */ /* 0x100fe4000f8e020f */
[--C-:B------:R-:W-:Y:S02]  /*04f0*/  @!P0 IMAD R21, R20, UR7, R15.reuse ;  /* 0x0000000714158c24 */ /* 0x100fe4000f8e020f */
[--C-:B------:R-:W-:Y:S02]  /*0500*/  @!P1 IMAD R23, R22, UR7, R15.reuse ;  /* 0x0000000716179c24 */ /* 0x100fe4000f8e020f */
[----:B------:R-:W-:Y:S01]  /*0510*/  @!P2 IMAD R25, R24, UR7, R15 ;  /* 0x000000071819ac24 */ /* 0x000fe2000f8e020f */
[----:B------:R-:W1:Y:S08]  /*0520*/  @!P0 LDC.64 R12, c[0x0][0x390] ;  /* 0x0000e400ff0c8b82 */ /* 0x000e700000000a00 */
[----:B------:R-:W2:Y:S08]  /*0530*/  @!P1 LDC.64 R10, c[0x0][0x390] ;  /* 0x0000e400ff0a9b82 */ /* 0x000eb00000000a00 */
[----:B------:R-:W3:Y:S01]  /*0540*/  @!P2 LDC.64 R4, c[0x0][0x390] ;  /* 0x0000e400ff04ab82 */ /* 0x000ee20000000a00 */
[----:B0-----:R-:W-:-:S05]  /*0550*/  @!P3 IMAD.WIDE R6, R19, 0x8, R6 ;  /* 0x000000081306b825 */ /* 0x001fca00078e0206 */
[----:B------:R4:W-:Y:S01]  /*0560*/  @!P3 STG.E.64 desc[UR12][R6.64], RZ ;  /* 0x000000ff0600b986 */ /* 0x0009e2000c101b0c */
[----:B-1----:R-:W-:-:S05]  /*0570*/  @!P0 IMAD.WIDE R12, R21, 0x8, R12 ;  /* 0x00000008150c8825 */ /* 0x002fca00078e020c */
[----:B------:R4:W-:Y:S01]  /*0580*/  @!P0 STG.E.64 desc[UR12][R12.64], RZ ;  /* 0x000000ff0c008986 */ /* 0x0009e2000c101b0c */
[----:B------:R-:W-:Y:S01]  /*0590*/  ISETP.NE.AND P0, PT, R17, R8, PT ;  /* 0x000000081100720c */ /* 0x000fe20003f05270 */
[----:B--2---:R-:W-:-:S05]  /*05a0*/  @!P1 IMAD.WIDE R10, R23, 0x8, R10 ;  /* 0x00000008170a9825 */ /* 0x004fca00078e020a */
[----:B------:R4:W-:Y:S01]  /*05b0*/  @!P1 STG.E.64 desc[UR12][R10.64], RZ ;  /* 0x000000ff0a009986 */ /* 0x0009e2000c101b0c */
[----:B---3--:R-:W-:-:S05]  /*05c0*/  @!P2 IMAD.WIDE R4, R25, 0x8, R4 ;  /* 0x000000081904a825 */ /* 0x008fca00078e0204 */
[----:B------:R4:W-:Y:S01]  /*05d0*/  @!P2 STG.E.64 desc[UR12][R4.64], RZ ;  /* 0x000000ff0400a986 */ /* 0x0009e2000c101b0c */
[----:B------:R-:W-:Y:S05]  /*05e0*/  @P0 BRA `(.L_x_5) ;  /* 0xfffffffc007c0947 */ /* 0x000fea000383ffff */
[----:B----4-:R-:W-:-:S07]  /*05f0*/  MOV R5, R8 ;  /* 0x0000000800057202 */ /* 0x010fce0000000f00 */
.L_x_4:
[----:B------:R-:W-:-:S13]  /*0600*/  ISETP.NE.AND P0, PT, R16, RZ, PT ;  /* 0x000000ff1000720c */ /* 0x000fda0003f05270 */
[----:B------:R-:W-:Y:S05]  /*0610*/  @!P0 BRA `(.L_x_3) ;  /* 0x0000000000748947 */ /* 0x000fea0003800000 */
[----:B------:R-:W0:Y:S01]  /*0620*/  LDCU UR4, c[0x0][0x3a0] ;  /* 0x00007400ff0477ac */ /* 0x000e220008000800 */
[----:B------:R-:W-:Y:S01]  /*0630*/  IMAD R6, R5, UR6, R2 ;  /* 0x0000000605067c24 */ /* 0x000fe2000f8e0202 */
[----:B------:R-:W1:Y:S04]  /*0640*/  LDCU UR7, c[0x0][0x398] ;  /* 0x00007300ff0777ac */ /* 0x000e680008000800 */
[----:B------:R-:W-:-:S04]  /*0650*/  ISETP.GE.AND P0, PT, R15, R6, PT ;  /* 0x000000060f00720c */ /* 0x000fc80003f06270 */
[----:B0-----:R-:W-:-:S04]  /*0660*/  ISETP.LT.AND P0, PT, R6, UR4, P0 ;  /* 0x0000000406007c0c */ /* 0x001fc80008701270 */
[----:B-1----:R-:W-:-:S13]  /*0670*/  ISETP.GE.OR P0, PT, R15, UR7, !P0 ;  /* 0x000000070f007c0c */ /* 0x002fda000c706670 */
[----:B------:R-:W0:Y:S01]  /*0680*/  @!P0 LDC.64 R4, c[0x0][0x390] ;  /* 0x0000e400ff048b82 */ /* 0x000e220000000a00 */
[----:B------:R-:W-:-:S04]  /*0690*/  @!P0 IMAD R7, R6, UR7, R15 ;  /* 0x0000000706078c24 */ /* 0x000fc8000f8e020f */
[----:B0-----:R-:W-:-:S05]  /*06a0*/  @!P0 IMAD.WIDE R4, R7, 0x8, R4 ;  /* 0x0000000807048825 */ /* 0x001fca00078e0204 */
[----:B------:R0:W-:Y:S01]  /*06b0*/  @!P0 STG.E.64 desc[UR12][R4.64], RZ ;  /* 0x000000ff04008986 */ /* 0x0001e2000c101b0c */
[----:B------:R-:W-:-:S13]  /*06c0*/  ISETP.NE.AND P0, PT, R16, 0x1, PT ;  /* 0x000000011000780c */ /* 0x000fda0003f05270 */
[----:B0-----:R-:W-:Y:S05]  /*06d0*/  @!P0 BRA `(.L_x_3) ;  /* 0x0000000000448947 */ /* 0x001fea0003800000 */
[----:B------:R-:W-:Y:S02]  /*06e0*/  ISETP.GE.AND P1, PT, R15, UR7, PT ;  /* 0x000000070f007c0c */ /* 0x000fe4000bf26270 */
[----:B------:R-:W-:-:S04]  /*06f0*/  IADD3 R6, PT, PT, R6, UR6, RZ ;  /* 0x0000000606067c10 */ /* 0x000fc8000fffe0ff */
[----:B------:R-:W-:-:S04]  /*0700*/  ISETP.GE.OR P0, PT, R6, UR4, P1 ;  /* 0x0000000406007c0c */ /* 0x000fc80008f06670 */
[----:B------:R-:W-:-:S13]  /*0710*/  ISETP.LT.OR P0, PT, R15, R6, P0 ;  /* 0x000000060f00720c */ /* 0x000fda0000701670 */
[----:B------:R-:W0:Y:S01]  /*0720*/  @!P0 LDC.64 R4, c[0x0][0x390] ;  /* 0x0000e400ff048b82 */ /* 0x000e220000000a00 */
[----:B------:R-:W-:-:S04]  /*0730*/  @!P0 IMAD R7, R6, UR7, R15 ;  /* 0x0000000706078c24 */ /* 0x000fc8000f8e020f */
[----:B0-----:R-:W-:-:S05]  /*0740*/  @!P0 IMAD.WIDE R4, R7, 0x8, R4 ;  /* 0x0000000807048825 */ /* 0x001fca00078e0204 */
[----:B------:R0:W-:Y:S01]  /*0750*/  @!P0 STG.E.64 desc[UR12][R4.64], RZ ;  /* 0x000000ff04008986 */ /* 0x0001e2000c101b0c */
[----:B------:R-:W-:-:S13]  /*0760*/  ISETP.NE.AND P0, PT, R16, 0x2, PT ;  /* 0x000000021000780c */ /* 0x000fda0003f05270 */
[----:B0-----:R-:W-:Y:S05]  /*0770*/  @!P0 BRA `(.L_x_3) ;  /* 0x00000000001c8947 */ /* 0x001fea0003800000 */
[----:B------:R-:W-:-:S04]  /*0780*/  IADD3 R6, PT, PT, R6, UR6, RZ ;  /* 0x0000000606067c10 */ /* 0x000fc8000fffe0ff */
[----:B------:R-:W-:-:S04]  /*0790*/  ISETP.GE.OR P0, PT, R6, UR4, P1 ;  /* 0x0000000406007c0c */ /* 0x000fc80008f06670 */
[----:B------:R-:W-:-:S13]  /*07a0*/  ISETP.LT.OR P0, PT, R15, R6, P0 ;  /* 0x000000060f00720c */ /* 0x000fda0000701670 */
[----:B------:R-:W0:Y:S01]  /*07b0*/  @!P0 LDC.64 R4, c[0x0][0x390] ;  /* 0x0000e400ff048b82 */ /* 0x000e220000000a00 */
[----:B------:R-:W-:-:S04]  /*07c0*/  @!P0 IMAD R15, R6, UR7, R15 ;  /* 0x00000007060f8c24 */ /* 0x000fc8000f8e020f */
[----:B0-----:R-:W-:-:S05]  /*07d0*/  @!P0 IMAD.WIDE R4, R15, 0x8, R4 ;  /* 0x000000080f048825 */ /* 0x001fca00078e0204 */
[----:B------:R0:W-:Y:S02]  /*07e0*/  @!P0 STG.E.64 desc[UR12][R4.64], RZ ;  /* 0x000000ff04008986 */ /* 0x0001e4000c101b0c */
.L_x_3:
[----:B------:R-:W-:-:S04]  /*07f0*/  IADD3 R14, PT, PT, R14, 0x1, RZ ;  /* 0x000000010e0e7810 */ /* 0x000fc80007ffe0ff */
[----:B------:R-:W-:-:S13]  /*0800*/  ISETP.NE.AND P0, PT, R14, R0, PT ;  /* 0x000000000e00720c */ /* 0x000fda0003f05270 */
[----:B------:R-:W-:Y:S05]  /*0810*/  @P0 BRA `(.L_x_6) ;  /* 0xfffffff800cc0947 */ /* 0x000fea000383ffff */
[----:B------:R-:W-:Y:S05]  /*0820*/  EXIT ;  /* 0x000000000000794d */ /* 0x000fea0003800000 */
.L_x_2:
[----:B------:R-:W-:Y:S01]  /*0830*/  HFMA2 R4, -RZ, RZ, 0, 0 ;  /* 0x00000000ff047431 */ /* 0x000fe200000001ff */
[----:B------:R-:W-:-:S12]  /*0840*/  ULOP3.LUT UR7, UR7, 0x7, URZ, 0xc0, !UPT ;  /* 0x0000000707077892 */ /* 0x000fd8000f8ec0ff */
.L_x_16:
[----:B------:R-:W-:-:S13]  /*0850*/  ISETP.GT.AND P0, PT, R3, RZ, PT ;  /* 0x000000ff0300720c */ /* 0x000fda0003f04270 */
[----:B0-----:R-:W-:Y:S05]  /*0860*/  @!P0 BRA `(.L_x_7) ;  /* 0x0000000c00548947 */ /* 0x001fea0003800000 */
[----:B------:R-:W-:Y:S01]  /*0870*/  IMAD R5, R4, UR5, R9 ;  /* 0x0000000504057c24 */ /* 0x000fe2000f8e0209 */
[----:B------:R-:W-:-:S07]  /*0880*/  MOV R6, RZ ;  /* 0x000000ff00067202 */ /* 0x000fce0000000f00 */
.L_x_15:
[----:B0-----:R-:W0:Y:S01]  /*0890*/  LDC R8, c[0x0][0x398] ;  /* 0x0000e600ff087b82 */ /* 0x001e220000000800 */
[----:B------:R-:W1:Y:S01]  /*08a0*/  LDCU UR4, c[0x0][0x3a0] ;  /* 0x00007400ff0477ac */ /* 0x000e620008000800 */
[C---:B------:R-:W-:Y:S01]  /*08b0*/  IMAD R24, R6.reuse, UR6, R2 ;  /* 0x0000000606187c24 */ /* 0x040fe2000f8e0202 */
[----:B------:R-:W-:Y:S01]  /*08c0*/  IADD3 R6, PT, PT, R6, 0x1, RZ ;  /* 0x0000000106067810 */ /* 0x000fe20007ffe0ff */
[----:B------:R-:W-:Y:S03]  /*08d0*/  BSSY.RECONVERGENT B0, `(.L_x_8) ;  /* 0x00000cd000007945 */ /* 0x000fe60003800200 */
[----:B------:R-:W-:Y:S02]  /*08e0*/  ISETP.NE.AND P1, PT, R6, R3, PT ;  /* 0x000000030600720c */ /* 0x000fe40003f25270 */
[----:B0-----:R-:W-:-:S04]  /*08f0*/  ISETP.GE.AND P0, PT, R5, R8, PT ;  /* 0x000000080500720c */ /* 0x001fc80003f06270 */
[----:B-1----:R-:W-:-:S04]  /*0900*/  ISETP.LT.AND P0, PT, R24, UR4, !P0 ;  /* 0x0000000418007c0c */ /* 0x002fc8000c701270 */
[----:B------:R-:W-:-:S13]  /*0910*/  ISETP.GE.AND P0, PT, R5, R24, P0 ;  /* 0x000000180500720c */ /* 0x000fda0000706270 */
[----:B------:R-:W-:Y:S05]  /*0920*/  @!P0 BRA `(.L_x_9) ;  /* 0x0000000c001c8947 */ /* 0x000fea0003800000 */
[----:B------:R-:W0:Y:S01]  /*0930*/  LDCU UR8, c[0x0][0x39c] ;  /* 0x00007380ff0877ac */ /* 0x000e220008000800 */
[----:B------:R-:W-:Y:S01]  /*0940*/  CS2R R10, SRZ ;  /* 0x00000000000a7805 */ /* 0x000fe2000001ff00 */
[----:B------:R-:W-:Y:S01]  /*0950*/  UMOV UR4, URZ ;  /* 0x000000ff00047c82 */ /* 0x000fe20008000000 */
[----:B0-----:R-:W-:Y:S02]  /*0960*/  UISETP.GE.U32.AND UP0, UPT, UR8, 0x8, UPT ;  /* 0x000000080800788c */ /* 0x001fe4000bf06070 */
[----:B------:R-:W-:-:S07]  /*0970*/  IMAD R7, R24, UR8, RZ ;  /* 0x0000000818077c24 */ /* 0x000fce000f8e02ff */
[----:B------:R-:W-:Y:S05]  /*0980*/  BRA.U !UP0, `(.L_x_10) ;  /* 0x00000005085c7547 */ /* 0x000fea000b800000 */
[----:B------:R-:W0:Y:S01]  /*0990*/  LDC.64 R12, c[0x0][0x388] ;  /* 0x0000e200ff0c7b82 */ /* 0x000e220000000a00 */
[----:B------:R-:W-:Y:S01]  /*09a0*/  HFMA2 R11, -RZ, RZ, 0, 0 ;  /* 0x00000000ff0b7431 */ /* 0x000fe200000001ff */
[----:B------:R-:W-:Y:S01]  /*09b0*/  ULOP3.LUT UR4, UR8, 0x7ffffff8, URZ, 0xc0, !UPT ;  /* 0x7ffffff808047892 */ /* 0x000fe2000f8ec0ff */
[----:B------:R-:W-:-:S03]  /*09c0*/  MOV R21, R5 ;  /* 0x0000000500157202 */ /* 0x000fc60000000f00 */
[----:B------:R-:W-:Y:S02]  /*09d0*/  UIADD3 UR9, UPT, UPT, -UR4, URZ, URZ ;  /* 0x000000ff04097290 */ /* 0x000fe4000fffe1ff */
[----:B------:R-:W1:Y:S01]  /*09e0*/  LDC.64 R22, c[0x0][0x380] ;  /* 0x0000e000ff167b82 */ /* 0x000e620000000a00 */
[----:B0-----:R-:W-:-:S03]  /*09f0*/  IMAD.WIDE.U32 R12, R7, 0x8, R12 ;  /* 0x00000008070c7825 */ /* 0x001fc600078e000c */
[----:B------:R-:W-:-:S04]  /*0a00*/  IADD3 R26, P0, PT, R12, 0x20, RZ ;  /* 0x000000200c1a7810 */ /* 0x000fc80007f1e0ff */
[----:B------:R-:W-:-:S09]  /*0a10*/  IADD3.X R27, PT, PT, RZ, R13, RZ, P0, !PT ;  /* 0x0000000dff1b7210 */ /* 0x000fd200007fe4ff */
.L_x_11:
[----:B-1----:R-:W-:Y:S01]  /*0a20*/  IMAD.WIDE R30, R21, 0x8, R22 ;  /* 0x00000008151e7825 */ /* 0x002fe200078e0216 */
[----:B------:R-:W2:Y:S04]  /*0a30*/  LDG.E.64 R14, desc[UR12][R26.64+-0x20] ;  /* 0xffffe00c1a0e7981 */ /* 0x000ea8000c1e1b00 */
[----:B------:R0:W2:Y:S01]  /*0a40*/  LDG.E.64 R12, desc[UR12][R30.64] ;  /* 0x0000000c1e0c7981 */ /* 0x0000a2000c1e1b00 */
[----:B------:R-:W-:-:S03]  /*0a50*/  IMAD.WIDE R28, R8, 0x8, R30 ;  /* 0x00000008081c7825 */ /* 0x000fc600078e021e */
[----:B------:R-:W3:Y:S04]  /*0a60*/  LDG.E.64 R16, desc[UR12][R26.64+-0x18] ;  /* 0xffffe80c1a107981 */ /* 0x000ee8000c1e1b00 */
[----:B------:R1:W3:Y:S01]  /*0a70*/  LDG.E.64 R18, desc[UR12][R28.64] ;  /* 0x0000000c1c127981 */ /* 0x0002e2000c1e1b00 */
[----:B0-----:R-:W-:-:S04]  /*0a80*/  IMAD.WIDE R30, R8, 0x8, R28 ;  /* 0x00000008081e7825 */ /* 0x001fc800078e021c */
[----:B-1----:R-:W-:-:S04]  /*0a90*/  IMAD.WIDE R28, R8, 0x8, R30 ;  /* 0x00000008081c7825 */ /* 0x002fc800078e021e */
[-C--:B--2---:R-:W-:Y:S01]  /*0aa0*/  FMUL R25, R13, R15.reuse ;  /* 0x0000000f0d197220 */ /* 0x084fe20000400000 */
[----:B------:R-:W-:-:S03]  /*0ab0*/  FMUL R20, R12, R15 ;  /* 0x0000000f0c147220 */ /* 0x000fc60000400000 */
[-C--:B------:R-:W-:Y:S01]  /*0ac0*/  FFMA R25, R12, R14.reuse, -R25 ;  /* 0x0000000e0c197223 */ /* 0x080fe20000000819 */
[----:B------:R-:W-:Y:S02]  /*0ad0*/  FFMA R20, R13, R14, R20 ;  /* 0x0000000e0d147223 */ /* 0x000fe40000000014 */
[----:B------:R-:W2:Y:S01]  /*0ae0*/  LDG.E.64 R14, desc[UR12][R30.64] ;  /* 0x0000000c1e0e7981 */ /* 0x000ea2000c1e1b00 */
[-C--:B---3--:R-:W-:Y:S01]  /*0af0*/  FMUL R13, R19, R17.reuse ;  /* 0x00000011130d7220 */ /* 0x088fe20000400000 */
[----:B------:R-:W-:-:S03]  /*0b00*/  FMUL R12, R18, R17 ;  /* 0x00000011120c7220 */ /* 0x000fc60000400000 */
[-C--:B------:R-:W-:Y:S01]  /*0b10*/  FFMA R17, R18, R16.reuse, -R13 ;  /* 0x0000001012117223 */ /* 0x080fe2000000080d */
[----:B------:R-:W-:Y:S02]  /*0b20*/  FFMA R19, R19, R16, R12 ;  /* 0x0000001013137223 */ /* 0x000fe4000000000c */
[----:B------:R-:W2:Y:S01]  /*0b30*/  LDG.E.64 R12, desc[UR12][R26.64+-0x10] ;  /* 0xfffff00c1a0c7981 */ /* 0x000ea2000c1e1b00 */
[----:B------:R-:W-:Y:S01]  /*0b40*/  FADD R10, R25, R10 ;  /* 0x0000000a190a7221 */ /* 0x000fe20000000000 */
[----:B------:R-:W-:-:S03]  /*0b50*/  FADD R20, R20, R11 ;  /* 0x0000000b14147221 */ /* 0x000fc60000000000 */
[----:B------:R-:W-:Y:S02]  /*0b60*/  FADD R18, R10, R17 ;  /* 0x000000110a127221 */ /* 0x000fe40000000000 */
[----:B------:R-:W3:Y:S04]  /*0b70*/  LDG.E.64 R10, desc[UR12][R26.64+-0x8] ;  /* 0xfffff80c1a0a7981 */ /* 0x000ee8000c1e1b00 */
[----:B------:R-:W3:Y:S01]  /*0b80*/  LDG.E.64 R16, desc[UR12][R28.64] ;  /* 0x0000000c1c107981 */ /* 0x000ee2000c1e1b00 */
[----:B------:R-:W-:Y:S01]  /*0b90*/  FADD R19, R20, R19 ;  /* 0x0000001314137221 */ /* 0x000fe20000000000 */
[-C--:B--2---:R-:W-:Y:S01]  /*0ba0*/  FMUL R25, R15, R13.reuse ;  /* 0x0000000d0f197220 */ /* 0x084fe20000400000 */
[----:B------:R-:W-:-:S03]  /*0bb0*/  FMUL R32, R14, R13 ;  /* 0x0000000d0e207220 */ /* 0x000fc60000400000 */
[-C--:B------:R-:W-:Y:S01]  /*0bc0*/  FFMA R25, R14, R12.reuse, -R25 ;  /* 0x0000000c0e197223 */ /* 0x080fe20000000819 */
[----:B------:R-:W-:-:S03]  /*0bd0*/  FFMA R32, R15, R12, R32 ;  /* 0x0000000c0f207223 */ /* 0x000fc60000000020 */
[----:B------:R-:W-:Y:S01]  /*0be0*/  FADD R20, R18, R25 ;  /* 0x0000001912147221 */ /* 0x000fe20000000000 */
[----:B------:R-:W-:Y:S01]  /*0bf0*/  FADD R18, R19, R32 ;  /* 0x0000002013127221 */ /* 0x000fe20000000000 */
[----:B------:R-:W-:-:S04]  /*0c00*/  IMAD.WIDE R32, R8, 0x8, R28 ;  /* 0x0000000808207825 */ /* 0x000fc800078e021c */
[-C--:B---3--:R-:W-:Y:S01]  /*0c10*/  FMUL R12, R16, R11.reuse ;  /* 0x0000000b100c7220 */ /* 0x088fe20000400000 */
[----:B------:R-:W-:-:S03]  /*0c20*/  FMUL R15, R17, R11 ;  /* 0x0000000b110f7220 */ /* 0x000fc60000400000 */
[-C--:B------:R-:W-:Y:S01]  /*0c30*/  FFMA R25, R17, R10.reuse, R12 ;  /* 0x0000000a11197223 */ /* 0x080fe2000000000c */
[----:B------:R-:W-:Y:S01]  /*0c40*/  FFMA R15, R16, R10, -R15 ;  /* 0x0000000a100f7223 */ /* 0x000fe2000000080f */
[----:B------:R0:W2:Y:S04]  /*0c50*/  LDG.E.64 R12, desc[UR12][R32.64] ;  /* 0x0000000c200c7981 */ /* 0x0000a8000c1e1b00 */
[----:B------:R-:W2:Y:S01]  /*0c60*/  LDG.E.64 R10, desc[UR12][R26.64] ;  /* 0x0000000c1a0a7981 */ /* 0x000ea2000c1e1b00 */
[----:B------:R-:W-:-:S04]  /*0c70*/  IMAD.WIDE R30, R8, 0x8, R32 ;  /* 0x00000008081e7825 */ /* 0x000fc800078e0220 */
[----:B------:R-:W-:Y:S02]  /*0c80*/  FADD R20, R20, R15 ;  /* 0x0000000f14147221 */ /* 0x000fe40000000000 */
[----:B------:R-:W3:Y:S04]  /*0c90*/  LDG.E.64 R14, desc[UR12][R26.64+0x8] ;  /* 0x0000080c1a0e7981 */ /* 0x000ee8000c1e1b00 */
[----:B------:R-:W3:Y:S01]  /*0ca0*/  LDG.E.64 R16, desc[UR12][R30.64] ;  /* 0x0000000c1e107981 */ /* 0x000ee2000c1e1b00 */
[----:B0-----:R-:W-:-:S04]  /*0cb0*/  IMAD.WIDE R32, R8, 0x8, R30 ;  /* 0x0000000808207825 */ /* 0x001fc800078e021e */
[-C--:B--2---:R-:W-:Y:S01]  /*0cc0*/  FMUL R19, R13, R11.reuse ;  /* 0x0000000b0d137220 */ /* 0x084fe20000400000 */
[----:B------:R-:W-:-:S03]  /*0cd0*/  FMUL R28, R12, R11 ;  /* 0x0000000b0c1c7220 */ /* 0x000fc60000400000 */
[-C--:B------:R-:W-:Y:S01]  /*0ce0*/  FFMA R11, R12, R10.reuse, -R19 ;  /* 0x0000000a0c0b7223 */ /* 0x080fe20000000813 */
[----:B------:R-:W-:Y:S01]  /*0cf0*/  FFMA R19, R13, R10, R28 ;  /* 0x0000000a0d137223 */ /* 0x000fe2000000001c */
[----:B------:R-:W-:Y:S01]  /*0d00*/  FADD R28, R18, R25 ;  /* 0x00000019121c7221 */ /* 0x000fe20000000000 */
[----:B------:R-:W2:Y:S01]  /*0d10*/  LDG.E.64 R12, desc[UR12][R32.64] ;  /* 0x0000000c200c7981 */ /* 0x000ea2000c1e1b00 */
[----:B------:R-:W-:Y:S01]  /*0d20*/  FADD R18, R20, R11 ;  /* 0x0000000b14127221 */ /* 0x000fe20000000000 */
[CC--:B---3--:R-:W-:Y:S01]  /*0d30*/  FMUL R25, R17.reuse, R15.reuse ;  /* 0x0000000f11197220 */ /* 0x0c8fe20000400000 */
[C---:B------:R-:W-:Y:S01]  /*0d40*/  FMUL R20, R16.reuse, R15 ;  /* 0x0000000f10147220 */ /* 0x040fe20000400000 */
[----:B------:R-:W2:Y:S02]  /*0d50*/  LDG.E.64 R10, desc[UR12][R26.64+0x10] ;  /* 0x0000100c1a0a7981 */ /* 0x000ea4000c1e1b00 */
[-C--:B------:R-:W-:Y:S01]  /*0d60*/  FFMA R25, R16, R14.reuse, -R25 ;  /* 0x0000000e10197223 */ /* 0x080fe20000000819 */
[----:B------:R-:W-:Y:S01]  /*0d70*/  FFMA R20, R17, R14, R20 ;  /* 0x0000000e11147223 */ /* 0x000fe20000000014 */
[----:B------:R-:W-:Y:S01]  /*0d80*/  IMAD.WIDE R14, R8, 0x8, R32 ;  /* 0x00000008080e7825 */ /* 0x000fe200078e0220 */
[----:B------:R0:W3:Y:S05]  /*0d90*/  LDG.E.64 R16, desc[UR12][R26.64+0x18] ;  /* 0x0000180c1a107981 */ /* 0x0000ea000c1e1b00 */
[----:B------:R-:W3:Y:S01]  /*0da0*/  LDG.E.64 R14, desc[UR12][R14.64] ;  /* 0x0000000c0e0e7981 */ /* 0x000ee2000c1e1b00 */
[----:B------:R-:W-:Y:S01]  /*0db0*/  UIADD3 UR9, UPT, UPT, UR9, 0x8, URZ ;  /* 0x0000000809097890 */ /* 0x000fe2000fffe0ff */
[----:B------:R-:W-:Y:S01]  /*0dc0*/  FADD R19, R28, R19 ;  /* 0x000000131c137221 */ /* 0x000fe20000000000 */
[----:B------:R-:W-:-:S02]  /*0dd0*/  FADD R25, R18, R25 ;  /* 0x0000001912197221 */ /* 0x000fc40000000000 */
[----:B------:R-:W-:Y:S01]  /*0de0*/  UISETP.NE.AND UP0, UPT, UR9, URZ, UPT ;  /* 0x000000ff0900728c */ /* 0x000fe2000bf05270 */
[----:B------:R-:W-:Y:S01]  /*0df0*/  FADD R19, R19, R20 ;  /* 0x0000001413137221 */ /* 0x000fe20000000000 */
[----:B0-----:R-:W-:Y:S02]  /*0e00*/  IADD3 R26, P0, PT, R26, 0x40, RZ ;  /* 0x000000401a1a7810 */ /* 0x001fe40007f1e0ff */
[----:B------:R-:W-:Y:S02]  /*0e10*/  LEA R21, R8, R21, 0x3 ;  /* 0x0000001508157211 */ /* 0x000fe400078e18ff */
[----:B------:R-:W-:Y:S01]  /*0e20*/  IADD3.X R27, PT, PT, RZ, R27, RZ, P0, !PT ;  /* 0x0000001bff1b7210 */ /* 0x000fe200007fe4ff */
[-C--:B--2---:R-:W-:Y:S01]  /*0e30*/  FMUL R29, R13, R11.reuse ;  /* 0x0000000b0d1d7220 */ /* 0x084fe20000400000 */
[----:B------:R-:W-:-:S03]  /*0e40*/  FMUL R28, R12, R11 ;  /* 0x0000000b0c1c7220 */ /* 0x000fc60000400000 */
[-C--:B------:R-:W-:Y:S01]  /*0e50*/  FFMA R12, R12, R10.reuse, -R29 ;  /* 0x0000000a0c0c7223 */ /* 0x080fe2000000081d */
[----:B------:R-:W-:Y:S01]  /*0e60*/  FFMA R28, R13, R10, R28 ;  /* 0x0000000a0d1c7223 */ /* 0x000fe2000000001c */
[-C--:B---3--:R-:W-:Y:S01]  /*0e70*/  FMUL R11, R15, R17.reuse ;  /* 0x000000110f0b7220 */ /* 0x088fe20000400000 */
[C---:B------:R-:W-:Y:S01]  /*0e80*/  FMUL R10, R14.reuse, R17 ;  /* 0x000000110e0a7220 */ /* 0x040fe20000400000 */
[----:B------:R-:W-:Y:S01]  /*0e90*/  FADD R12, R25, R12 ;  /* 0x0000000c190c7221 */ /* 0x000fe20000000000 */
[----:B------:R-:W-:Y:S01]  /*0ea0*/  FADD R19, R19, R28 ;  /* 0x0000001c13137221 */ /* 0x000fe20000000000 */
[-C--:B------:R-:W-:Y:S01]  /*0eb0*/  FFMA R11, R14, R16.reuse, -R11 ;  /* 0x000000100e0b7223 */ /* 0x080fe2000000080b */
[----:B------:R-:W-:-:S03]  /*0ec0*/  FFMA R16, R15, R16, R10 ;  /* 0x000000100f107223 */ /* 0x000fc6000000000a */
[----:B------:R-:W-:Y:S01]  /*0ed0*/  FADD R10, R12, R11 ;  /* 0x0000000b0c0a7221 */ /* 0x000fe20000000000 */
[----:B------:R-:W-:Y:S01]  /*0ee0*/  FADD R11, R19, R16 ;  /* 0x00000010130b7221 */ /* 0x000fe20000000000 */
[----:B------:R-:W-:Y:S06]  /*0ef0*/  BRA.U UP0, `(.L_x_11) ;  /* 0xfffffff900c87547 */ /* 0x000fec000b83ffff */
.L_x_10:
[----:B------:R-:W-:-:S09]  /*0f00*/  UISETP.NE.AND UP0, UPT, UR7, URZ, UPT ;  /* 0x000000ff0700728c */ /* 0x000fd2000bf05270 */
[----:B------:R-:W-:Y:S05]  /*0f10*/  BRA.U !UP0, `(.L_x_12) ;  /* 0x0000000508907547 */ /* 0x000fea000b800000 */
[----:B------:R-:W-:Y:S02]  /*0f20*/  UIADD3 UR9, UPT, UPT, UR7, -0x1, URZ ;  /* 0xffffffff07097890 */ /* 0x000fe4000fffe0ff */
[----:B------:R-:W-:Y:S02]  /*0f30*/  ULOP3.LUT UP1, UR10, UR8, 0x3, URZ, 0xc0, !UPT ;  /* 0x00000003080a7892 */ /* 0x000fe4000f82c0ff */
[----:B------:R-:W-:-:S09]  /*0f40*/  UISETP.GE.U32.AND UP0, UPT, UR9, 0x3, UPT ;  /* 0x000000030900788c */ /* 0x000fd2000bf06070 */
[----:B------:R-:W-:Y:S05]  /*0f50*/  BRA.U !UP0, `(.L_x_13) ;  /* 0x0000000108bc7547 */ /* 0x000fea000b800000 */
[----:B------:R-:W0:Y:S01]  /*0f60*/  LDC.64 R16, c[0x0][0x380] ;  /* 0x0000e000ff107b82 */ /* 0x000e220000000a00 */
[----:B------:R-:W1:Y:S01]  /*0f70*/  LDCU.64 UR14, c[0x0][0x388] ;  /* 0x00007100ff0e77ac */ /* 0x000e620008000a00 */
[----:B------:R-:W-:Y:S01]  /*0f80*/  IMAD R13, R8, UR4, R5 ;  /* 0x00000004080d7c24 */ /* 0x000fe2000f8e0205 */
[C---:B------:R-:W-:Y:S02]  /*0f90*/  IADD3 R12, P0, PT, R7.reuse, UR4, RZ ;  /* 0x00000004070c7c10 */ /* 0x040fe4000ff1e0ff */
[----:B------:R-:W-:-:S03]  /*0fa0*/  IADD3 R15, PT, PT, R7, UR4, RZ ;  /* 0x00000004070f7c10 */ /* 0x000fc6000fffe0ff */
[----:B------:R-:W2:Y:S01]  /*0fb0*/  LDC.64 R18, c[0x0][0x388] ;  /* 0x0000e200ff127b82 */ /* 0x000ea20000000a00 */
[----:B0-----:R-:W-:Y:S01]  /*0fc0*/  IMAD.WIDE R16, R13, 0x8, R16 ;  /* 0x000000080d107825 */ /* 0x001fe200078e0210 */
[----:B------:R-:W-:Y:S02]  /*0fd0*/  IADD3.X R13, PT, PT, RZ, RZ, RZ, P0, !PT ;  /* 0x000000ffff0d7210 */ /* 0x000fe400007fe4ff */
[----:B-1----:R-:W-:Y:S01]  /*0fe0*/  LEA R26, P0, R12, UR14, 0x3 ;  /* 0x0000000e0c1a7c11 */ /* 0x002fe2000f8018ff */
[----:B------:R-:W-:-:S03]  /*0ff0*/  IMAD.WIDE R20, R8, 0x8, R16 ;  /* 0x0000000808147825 */ /* 0x000fc600078e0210 */
[----:B------:R-:W-:Y:S01]  /*1000*/  LEA.HI.X R27, R12, UR15, R13, 0x3, P0 ;  /* 0x0000000f0c1b7c11 */ /* 0x000fe200080f1c0d */
[----:B------:R-:W3:Y:S01]  /*1010*/  LDG.E.64 R16, desc[UR12][R16.64] ;  /* 0x0000000c10107981 */ /* 0x000ee2000c1e1b00 */
[----:B--2---:R-:W-:-:S03]  /*1020*/  IMAD.WIDE.U32 R18, R15, 0x8, R18 ;  /* 0x000000080f127825 */ /* 0x004fc600078e0012 */
[----:B------:R-:W2:Y:S04]  /*1030*/  LDG.E.64 R12, desc[UR12][R20.64] ;  /* 0x0000000c140c7981 */ /* 0x000ea8000c1e1b00 */
[----:B------:R-:W2:Y:S04]  /*1040*/  LDG.E.64 R14, desc[UR12][R26.64+0x8] ;  /* 0x0000080c1a0e7981 */ /* 0x000ea8000c1e1b00 */
[----:B------:R-:W3:Y:S01]  /*1050*/  LDG.E.64 R18, desc[UR12][R18.64] ;  /* 0x0000000c12127981 */ /* 0x000ee2000c1e1b00 */
[----:B------:R-:W-:-:S03]  /*1060*/  IMAD.WIDE R32, R8, 0x8, R20 ;  /* 0x0000000808207825 */ /* 0x000fc600078e0214 */
[----:B------:R-:W4:Y:S01]  /*1070*/  LDG.E.64 R20, desc[UR12][R26.64+0x18] ;  /* 0x0000180c1a147981 */ /* 0x000f22000c1e1b00 */
[-C--:B--2---:R-:W-:Y:S01]  /*1080*/  FMUL R23, R13, R15.reuse ;  /* 0x0000000f0d177220 */ /* 0x084fe20000400000 */
[----:B------:R-:W-:Y:S01]  /*1090*/  FMUL R30, R12, R15 ;  /* 0x0000000f0c1e7220 */ /* 0x000fe20000400000 */
[-C--:B---3--:R-:W-:Y:S01]  /*10a0*/  FMUL R25, R17, R19.reuse ;  /* 0x0000001311197220 */ /* 0x088fe20000400000 */
[----:B------:R-:W-:Y:S01]  /*10b0*/  FMUL R28, R16, R19 ;  /* 0x00000013101c7220 */ /* 0x000fe20000400000 */
[----:B------:R-:W-:Y:S01]  /*10c0*/  FFMA R12, R12, R14, -R23 ;  /* 0x0000000e0c0c7223 */ /* 0x000fe20000000817 */
[----:B------:R-:W-:-:S04]  /*10d0*/  IMAD.WIDE R22, R8, 0x8, R32 ;  /* 0x0000000808167825 */ /* 0x000fc800078e0220 */
[-C--:B------:R-:W-:Y:S01]  /*10e0*/  FFMA R25, R16, R18.reuse, -R25 ;  /* 0x0000001210197223 */ /* 0x080fe20000000819 */
[----:B------:R-:W-:Y:S02]  /*10f0*/  FFMA R28, R17, R18, R28 ;  /* 0x00000012111c7223 */ /* 0x000fe4000000001c */
[----:B------:R-:W2:Y:S04]  /*1100*/  LDG.E.64 R16, desc[UR12][R32.64] ;  /* 0x0000000c20107981 */ /* 0x000ea8000c1e1b00 */
[----:B------:R-:W2:Y:S04]  /*1110*/  LDG.E.64 R18, desc[UR12][R26.64+0x10] ;  /* 0x0000100c1a127981 */ /* 0x000ea8000c1e1b00 */
[----:B------:R-:W4:Y:S01]  /*1120*/  LDG.E.64 R22, desc[UR12][R22.64] ;  /* 0x0000000c16167981 */ /* 0x000f22000c1e1b00 */
[----:B------:R-:W-:Y:S01]  /*1130*/  FFMA R30, R13, R14, R30 ;  /* 0x0000000e0d1e7223 */ /* 0x000fe2000000001e */
[----:B------:R-:W-:Y:S01]  /*1140*/  FADD R25, R10, R25 ;  /* 0x000000190a197221 */ /* 0x000fe20000000000 */
[----:B------:R-:W-:-:S03]  /*1150*/  FADD R11, R11, R28 ;  /* 0x0000001c0b0b7221 */ /* 0x000fc60000000000 */
[----:B------:R-:W-:Y:S01]  /*1160*/  FADD R12, R25, R12 ;  /* 0x0000000c190c7221 */ /* 0x000fe20000000000 */
[----:B------:R-:W-:Y:S01]  /*1170*/  FADD R11, R11, R30 ;  /* 0x0000001e0b0b7221 */ /* 0x000fe20000000000 */
[----:B------:R-:W-:Y:S01]  /*1180*/  UIADD3 UR4, UPT, UPT, UR4, 0x4, URZ ;  /* 0x0000000404047890 */ /* 0x000fe2000fffe0ff */
[-C--:B--2---:R-:W-:Y:S01]  /*1190*/  FMUL R13, R17, R19.reuse ;  /* 0x00000013110d7220 */ /* 0x084fe20000400000 */
[----:B------:R-:W-:-:S03]  /*11a0*/  FMUL R10, R16, R19 ;  /* 0x00000013100a7220 */ /* 0x000fc60000400000 */
[-C--:B------:R-:W-:Y:S01]  /*11b0*/  FFMA R13, R16, R18.reuse, -R13 ;  /* 0x00000012100d7223 */ /* 0x080fe2000000080d */
[----:B------:R-:W-:Y:S01]  /*11c0*/  FFMA R10, R17, R18, R10 ;  /* 0x00000012110a7223 */ /* 0x000fe2000000000a */
[-C--:B----4-:R-:W-:Y:S01]  /*11d0*/  FMUL R15, R23, R21.reuse ;  /* 0x00000015170f7220 */ /* 0x090fe20000400000 */
[----:B------:R-:W-:Y:S01]  /*11e0*/  FMUL R14, R22, R21 ;  /* 0x00000015160e7220 */ /* 0x000fe20000400000 */
[----:B------:R-:W-:Y:S01]  /*11f0*/  FADD R12, R12, R13 ;  /* 0x0000000d0c0c7221 */ /* 0x000fe20000000000 */
[----:B------:R-:W-:Y:S01]  /*1200*/  FADD R11, R11, R10 ;  /* 0x0000000a0b0b7221 */ /* 0x000fe20000000000 */
[-C--:B------:R-:W-:Y:S01]  /*1210*/  FFMA R15, R22, R20.reuse, -R15 ;  /* 0x00000014160f7223 */ /* 0x080fe2000000080f */
[----:B------:R-:W-:-:S03]  /*1220*/  FFMA R14, R23, R20, R14 ;  /* 0x00000014170e7223 */ /* 0x000fc6000000000e */
[----:B------:R-:W-:Y:S01]  /*1230*/  FADD R10, R12, R15 ;  /* 0x0000000f0c0a7221 */ /* 0x000fe20000000000 */
[----:B------:R-:W-:-:S07]  /*1240*/  FADD R11, R11, R14 ;  /* 0x0000000e0b0b7221 */ /* 0x000fce0000000000 */
.L_x_13:
[----:B------:R-:W-:Y:S05]  /*1250*/  BRA.U !UP1, `(.L_x_12) ;  /* 0x0000000109c07547 */ /* 0x000fea000b800000 */
[----:B------:R-:W-:Y:S02]  /*1260*/  UISETP.NE.AND UP0, UPT, UR10, 0x1, UPT ;  /* 0x000000010a00788c */ /* 0x000fe4000bf05270 */
[----:B------:R-:W-:-:S04]  /*1270*/  ULOP3.LUT UR8, UR8, 0x1, URZ, 0xc0, !UPT ;  /* 0x0000000108087892 */ /* 0x000fc8000f8ec0ff */
[----:B------:R-:W-:-:S03]  /*1280*/  UISETP.NE.U32.AND UP1, UPT, UR8, 0x1, UPT ;  /* 0x000000010800788c */ /* 0x000fc6000bf25070 */
[----:B------:R-:W-:Y:S08]  /*1290*/  BRA.U !UP0, `(.L_x_14) ;  /* 0x0000000108747547 */ /* 0x000ff0000b800000 */
[----:B------:R-:W0:Y:S01]  /*12a0*/  LDC.64 R20, c[0x0][0x380] ;  /* 0x0000e000ff147b82 */ /* 0x000e220000000a00 */
[----:B------:R-:W1:Y:S01]  /*12b0*/  LDCU.64 UR8, c[0x0][0x388] ;  /* 0x00007100ff0877ac */ /* 0x000e620008000a00 */
[----:B------:R-:W-:Y:S01]  /*12c0*/  IMAD R13, R8, UR4, R5 ;  /* 0x00000004080d7c24 */ /* 0x000fe2000f8e0205 */
[C---:B------:R-:W-:Y:S02]  /*12d0*/  IADD3 R17, PT, PT, R7.reuse, UR4, RZ ;  /* 0x0000000407117c10 */ /* 0x040fe4000fffe0ff */
[----:B------:R-:W-:-:S03]  /*12e0*/  IADD3 R12, P0, PT, R7, UR4, RZ ;  /* 0x00000004070c7c10 */ /* 0x000fc6000ff1e0ff */
[----:B------:R-:W2:Y:S01]  /*12f0*/  LDC.64 R14, c[0x0][0x388] ;  /* 0x0000e200ff0e7b82 */ /* 0x000ea20000000a00 */
[----:B0-----:R-:W-:Y:S01]  /*1300*/  IMAD.WIDE R20, R13, 0x8, R20 ;  /* 0x000000080d147825 */ /* 0x001fe200078e0214 */
[----:B------:R-:W-:Y:S02]  /*1310*/  IADD3.X R13, PT, PT, RZ, RZ, RZ, P0, !PT ;  /* 0x000000ffff0d7210 */ /* 0x000fe400007fe4ff */
[----:B-1----:R-:W-:-:S04]  /*1320*/  LEA R18, P0, R12, UR8, 0x3 ;  /* 0x000000080c127c11 */ /* 0x002fc8000f8018ff */
[----:B------:R-:W-:Y:S01]  /*1330*/  LEA.HI.X R19, R12, UR9, R13, 0x3, P0 ;  /* 0x000000090c137c11 */ /* 0x000fe200080f1c0d */
[----:B--2---:R-:W-:Y:S01]  /*1340*/  IMAD.WIDE.U32 R14, R17, 0x8, R14 ;  /* 0x00000008110e7825 */ /* 0x004fe200078e000e */
[----:B------:R-:W2:Y:S03]  /*1350*/  LDG.E.64 R12, desc[UR12][R20.64] ;  /* 0x0000000c140c7981 */ /* 0x000ea6000c1e1b00 */
[----:B------:R-:W-:Y:S01]  /*1360*/  IMAD.WIDE R16, R8, 0x8, R20 ;  /* 0x0000000808107825 */ /* 0x000fe200078e0214 */
[----:B------:R-:W3:Y:S04]  /*1370*/  LDG.E.64 R18, desc[UR12][R18.64+0x8] ;  /* 0x0000080c12127981 */ /* 0x000ee8000c1e1b00 */
[----:B------:R-:W2:Y:S04]  /*1380*/  LDG.E.64 R14, desc[UR12][R14.64] ;  /* 0x0000000c0e0e7981 */ /* 0x000ea8000c1e1b00 */
[----:B------:R-:W3:Y:S01]  /*1390*/  LDG.E.64 R16, desc[UR12][R16.64] ;  /* 0x0000000c10107981 */ /* 0x000ee2000c1e1b00 */
[----:B------:R-:W-:Y:S01]  /*13a0*/  UIADD3 UR4, UPT, UPT, UR4, 0x2, URZ ;  /* 0x0000000204047890 */ /* 0x000fe2000fffe0ff */
[-C--:B--2---:R-:W-:Y:S01]  /*13b0*/  FMUL R23, R13, R15.reuse ;  /* 0x0000000f0d177220 */ /* 0x084fe20000400000 */
[----:B------:R-:W-:-:S03]  /*13c0*/  FMUL R22, R12, R15 ;  /* 0x0000000f0c167220 */ /* 0x000fc60000400000 */
[-C--:B------:R-:W-:Y:S01]  /*13d0*/  FFMA R23, R12, R14.reuse, -R23 ;  /* 0x0000000e0c177223 */ /* 0x080fe20000000817 */
[----:B------:R-:W-:Y:S01]  /*13e0*/  FFMA R22, R13, R14, R22 ;  /* 0x0000000e0d167223 */ /* 0x000fe20000000016 */
[-C--:B---3--:R-:W-:Y:S01]  /*13f0*/  FMUL R13, R17, R19.reuse ;  /* 0x00000013110d7220 */ /* 0x088fe20000400000 */
[----:B------:R-:W-:Y:S01]  /*1400*/  FMUL R12, R16, R19 ;  /* 0x00000013100c7220 */ /* 0x000fe20000400000 */
[----:B------:R-:W-:Y:S01]  /*1410*/  FADD R10, R10, R23 ;  /* 0x000000170a0a7221 */ /* 0x000fe20000000000 */
[----:B------:R-:W-:Y:S01]  /*1420*/  FADD R11, R11, R22 ;  /* 0x000000160b0b7221 */ /* 0x000fe20000000000 */
[-C--:B------:R-:W-:Y:S01]  /*1430*/  FFMA R13, R16, R18.reuse, -R13 ;  /* 0x00000012100d7223 */ /* 0x080fe2000000080d */
[----:B------:R-:W-:-:S03]  /*1440*/  FFMA R12, R17, R18, R12 ;  /* 0x00000012110c7223 */ /* 0x000fc6000000000c */
[----:B------:R-:W-:Y:S01]  /*1450*/  FADD R10, R10, R13 ;  /* 0x0000000d0a0a7221 */ /* 0x000fe20000000000 */
[----:B------:R-:W-:-:S07]  /*1460*/  FADD R11, R11, R12 ;  /* 0x0000000c0b0b7221 */ /* 0x000fce0000000000 */
.L_x_14:
[----:B------:R-:W-:Y:S05]  /*1470*/  BRA.U UP1, `(.L_x_12) ;  /* 0x0000000101387547 */ /* 0x000fea000b800000 */
[----:B------:R-:W0:Y:S01]  /*1480*/  LDC.64 R14, c[0x0][0x380] ;  /* 0x0000e000ff0e7b82 */ /* 0x000e220000000a00 */
[----:B------:R-:W-:Y:S01]  /*1490*/  IADD3 R7, PT, PT, R7, UR4, RZ ;  /* 0x0000000407077c10 */ /* 0x000fe2000fffe0ff */
[----:B------:R-:W-:-:S06]  /*14a0*/  IMAD R17, R8, UR4, R5 ;  /* 0x0000000408117c24 */ /* 0x000fcc000f8e0205 */
[----:B------:R-:W1:Y:S01]  /*14b0*/  LDC.64 R12, c[0x0][0x388] ;  /* 0x0000e200ff0c7b82 */ /* 0x000e620000000a00 */
[----:B0-----:R-:W-:-:S04]  /*14c0*/  IMAD.WIDE R16, R17, 0x8, R14 ;  /* 0x0000000811107825 */ /* 0x001fc800078e020e */
[----:B-1----:R-:W-:Y:S02]  /*14d0*/  IMAD.WIDE.U32 R14, R7, 0x8, R12 ;  /* 0x00000008070e7825 */ /* 0x002fe400078e000c */
[----:B------:R-:W2:Y:S04]  /*14e0*/  LDG.E.64 R12, desc[UR12][R16.64] ;  /* 0x0000000c100c7981 */ /* 0x000ea8000c1e1b00 */
[----:B------:R-:W2:Y:S02]  /*14f0*/  LDG.E.64 R14, desc[UR12][R14.64] ;  /* 0x0000000c0e0e7981 */ /* 0x000ea4000c1e1b00 */
[-C--:B--2---:R-:W-:Y:S01]  /*1500*/  FMUL R7, R13, R15.reuse ;  /* 0x0000000f0d077220 */ /* 0x084fe20000400000 */
[----:B------:R-:W-:-:S03]  /*1510*/  FMUL R18, R12, R15 ;  /* 0x0000000f0c127220 */ /* 0x000fc60000400000 */
[-C--:B------:R-:W-:Y:S01]  /*1520*/  FFMA R7, R12, R14.reuse, -R7 ;  /* 0x0000000e0c077223 */ /* 0x080fe20000000807 */
[----:B------:R-:W-:-:S03]  /*1530*/  FFMA R18, R13, R14, R18 ;  /* 0x0000000e0d127223 */ /* 0x000fc60000000012 */
[----:B------:R-:W-:Y:S01]  /*1540*/  FADD R10, R10, R7 ;  /* 0x000000070a0a7221 */ /* 0x000fe20000000000 */
[----:B------:R-:W-:-:S07]  /*1550*/  FADD R11, R11, R18 ;  /* 0x000000120b0b7221 */ /* 0x000fce0000000000 */
.L_x_12:
[----:B------:R-:W0:Y:S01]  /*1560*/  LDC.64 R12, c[0x0][0x390] ;  /* 0x0000e400ff0c7b82 */ /* 0x000e220000000a00 */
[----:B------:R-:W-:-:S04]  /*1570*/  IMAD R7, R24, R8, R5 ;  /* 0x0000000818077224 */ /* 0x000fc800078e0205 */
[----:B0-----:R-:W-:-:S05]  /*1580*/  IMAD.WIDE R12, R7, 0x8, R12 ;  /* 0x00000008070c7825 */ /* 0x001fca00078e020c */
[----:B------:R0:W-:Y:S02]  /*1590*/  STG.E.64 desc[UR12][R12.64], R10 ;  /* 0x0000000a0c007986 */ /* 0x0001e4000c101b0c */
.L_x_9:
[----:B------:R-:W-:Y:S05]  /*15a0*/  BSYNC.RECONVERGENT B0 ;  /* 0x0000000000007941 */ /* 0x000fea0003800200 */
.L_x_8:
[----:B------:R-:W-:Y:S05]  /*15b0*/  @P1 BRA `(.L_x_15) ;  /* 0xfffffff000b41947 */ /* 0x000fea000383ffff */
.L_x_7:
[----:B------:R-:W-:-:S04]  /*15c0*/  IADD3 R4, PT, PT, R4, 0x1, RZ ;  /* 0x0000000104047810 */ /* 0x000fc80007ffe0ff */
[----:B------:R-:W-:-:S13]  /*15d0*/  ISETP.NE.AND P0, PT, R4, R0, PT ;  /* 0x000000000400720c */ /* 0x000fda0003f05270 */
[----:B------:R-:W-:Y:S05]  /*15e0*/  @!P0 EXIT ;  /* 0x000000000000894d */ /* 0x000fea0003800000 */
[----:B------:R-:W-:Y:S05]  /*15f0*/  BRA `(.L_x_16) ;  /* 0xfffffff000947947 */ /* 0x000fea000383ffff */
        .weak           $__internal_0_$__cuda_sm3x_div_rn_noftz_f32_slowpath
        .type           $__internal_0_$__cuda_sm3x_div_rn_noftz_f32_slowpath,@function
        .size           $__internal_0_$__cuda_sm3x_div_rn_noftz_f32_slowpath,(.L_x_225 - $__internal_0_$__cuda_sm3x_div_rn_noftz_f32_slowpath)
$__internal_0_$__cuda_sm3x_div_rn_noftz_f32_slowpath:
[----:B------:R-:W-:Y:S02]  /*1600*/  SHF.R.U32.HI R6, RZ, 0x17, R3 ;  /* 0x00000017ff067819 */ /* 0x000fe40000011603 */
[----:B------:R-:W-:Y:S02]  /*1610*/  SHF.R.U32.HI R5, RZ, 0x17, R2 ;  /* 0x00000017ff057819 */ /* 0x000fe40000011602 */
[----:B------:R-:W-:Y:S02]  /*1620*/  LOP3.LUT R10, R6, 0xff, RZ, 0xc0, !PT ;  /* 0x000000ff060a7812 */ /* 0x000fe400078ec0ff */
[----:B------:R-:W-:Y:S02]  /*1630*/  LOP3.LUT R8, R5, 0xff, RZ, 0xc0, !PT ;  /* 0x000000ff05087812 */ /* 0x000fe400078ec0ff */
[----:B------:R-:W-:Y:S02]  /*1640*/  IADD3 R7, PT, PT, R10, -0x1, RZ ;  /* 0xffffffff0a077810 */ /* 0x000fe40007ffe0ff */
[----:B------:R-:W-:-:S02]  /*1650*/  IADD3 R6, PT, PT, R8, -0x1, RZ ;  /* 0xffffffff08067810 */ /* 0x000fc40007ffe0ff */
[----:B------:R-:W-:-:S04]  /*1660*/  ISETP.GT.U32.AND P0, PT, R7, 0xfd, PT ;  /* 0x000000fd0700780c */ /* 0x000fc80003f04070 */
[----:B------:R-:W-:-:S13]  /*1670*/  ISETP.GT.U32.OR P0, PT, R6, 0xfd, P0 ;  /* 0x000000fd0600780c */ /* 0x000fda0000704470 */
[----:B------:R-:W-:Y:S01]  /*1680*/  @!P0 MOV R5, RZ ;  /* 0x000000ff00058202 */ /* 0x000fe20000000f00 */
[----:B------:R-:W-:Y:S06]  /*1690*/  @!P0 BRA `(.L_x_17) ;  /* 0x00000000005c8947 */ /* 0x000fec0003800000 */
[----:B------:R-:W-:Y:S02]  /*16a0*/  FSETP.GTU.FTZ.AND P0, PT, |R2|, +INF , PT ;  /* 0x7f8000000200780b */ /* 0x000fe40003f1c200 */
[----:B------:R-:W-:-:S04]  /*16b0*/  FSETP.GTU.FTZ.AND P1, PT, |R3|, +INF , PT ;  /* 0x7f8000000300780b */ /* 0x000fc80003f3c200 */
[----:B------:R-:W-:-:S13]  /*16c0*/  PLOP3.LUT P0, PT, P0, P1, PT, 0xf8, 0x8f ;  /* 0x00000000008f781c */ /* 0x000fda0000703f70 */
[----:B------:R-:W-:Y:S05]  /*16d0*/  @P0 BRA `(.L_x_18) ;  /* 0x0000000400440947 */ /* 0x000fea0003800000 */
[----:B------:R-:W-:-:S13]  /*16e0*/  LOP3.LUT P0, RZ, R3, 0x7fffffff, R2, 0xc8, !PT ;  /* 0x7fffffff03ff7812 */ /* 0x000fda000780c802 */
[----:B------:R-:W-:Y:S05]  /*16f0*/  @!P0 BRA `(.L_x_19) ;  /* 0x0000000400348947 */ /* 0x000fea0003800000 */
[C---:B------:R-:W-:Y:S02]  /*1700*/  FSETP.NEU.FTZ.AND P1, PT, |R2|.reuse, +INF , PT ;  /* 0x7f8000000200780b */ /* 0x040fe40003f3d200 */
[----:B------:R-:W-:Y:S02]  /*1710*/  FSETP.NEU.FTZ.AND P2, PT, |R3|, +INF , PT ;  /* 0x7f8000000300780b */ /* 0x000fe40003f5d200 */
[----:B------:R-:W-:-:S11]  /*1720*/  FSETP.NEU.FTZ.AND P0, PT, |R2|, +INF , PT ;  /* 0x7f8000000200780b */ /* 0x000fd60003f1d200 */
[----:B------:R-:W-:Y:S05]  /*1730*/  @!P2 BRA !P1, `(.L_x_19) ;  /* 0x000000040024a947 */ /* 0x000fea0004800000 */
[----:B------:R-:W-:-:S04]  /*1740*/  LOP3.LUT P1, RZ, R2, 0x7fffffff, RZ, 0xc0, !PT ;  /* 0x7fffffff02ff7812 */ /* 0x000fc8000782c0ff */
[----:B------:R-:W-:-:S13]  /*1750*/  PLOP3.LUT P1, PT, P2, P1, PT, 0x2f, 0xf2 ;  /* 0x0000000000f2781c */ /* 0x000fda0001722577 */
[----:B------:R-:W-:Y:S05]  /*1760*/  @P1 BRA `(.L_x_20) ;  /* 0x0000000400101947 */ /* 0x000fea0003800000 */
[----:B------:R-:W-:-:S04]  /*1770*/  LOP3.LUT P1, RZ, R3, 0x7fffffff, RZ, 0xc0, !PT ;  /* 0x7fffffff03ff7812 */ /* 0x000fc8000782c0ff */
[----:B------:R-:W-:-:S13]  /*1780*/  PLOP3.LUT P0, PT, P0, P1, PT, 0x2f, 0xf2 ;  /* 0x0000000000f2781c */ /* 0x000fda0000702577 */
[----:B------:R-:W-:Y:S05]  /*1790*/  @P0 BRA `(.L_x_21) ;  /* 0x0000000000f80947 */ /* 0x000fea0003800000 */
[----:B------:R-:W-:Y:S02]  /*17a0*/  ISETP.GE.AND P0, PT, R6, RZ, PT ;  /* 0x000000ff0600720c */ /* 0x000fe40003f06270 */
[----:B------:R-:W-:-:S11]  /*17b0*/  ISETP.GE.AND P1, PT, R7, RZ, PT ;  /* 0x000000ff0700720c */ /* 0x000fd60003f26270 */
[----:B------:R-:W-:Y:S01]  /*17c0*/  @P0 MOV R5, RZ ;  /* 0x000000ff00050202 */ /* 0x000fe20000000f00 */
[----:B------:R-:W-:Y:S01]  /*17d0*/  @!P0 FFMA R2, R2, 1.84467440737095516160e+19, RZ ;  /* 0x5f80000002028823 */ /* 0x000fe200000000ff */
[----:B------:R-:W-:Y:S01]  /*17e0*/  @!P0 MOV R5, 0xffffffc0 ;  /* 0xffffffc000058802 */ /* 0x000fe20000000f00 */
[----:B------:R-:W-:-:S03]  /*17f0*/  @!P1 FFMA R3, R3, 1.84467440737095516160e+19, RZ ;  /* 0x5f80000003039823 */ /* 0x000fc600000000ff */
[----:B------:R-:W-:-:S07]  /*1800*/  @!P1 IADD3 R5, PT, PT, R5, 0x40, RZ ;  /* 0x0000004005059810 */ /* 0x000fce0007ffe0ff */
.L_x_17:
[----:B------:R-:W-:-:S04]  /*1810*/  LEA R6, R10, 0xc0800000, 0x17 ;  /* 0xc08000000a067811 */ /* 0x000fc800078eb8ff */
[----:B------:R-:W-:Y:S02]  /*1820*/  IADD3 R6, PT, PT, -R6, R3, RZ ;  /* 0x0000000306067210 */ /* 0x000fe40007ffe1ff */
[----:B------:R-:W-:Y:S02]  /*1830*/  IADD3 R3, PT, PT, R8, -0x7f, RZ ;  /* 0xffffff8108037810 */ /* 0x000fe40007ffe0ff */
[----:B------:R0:W1:Y:S01]  /*1840*/  MUFU.RCP R7, R6 ;  /* 0x0000000600077308 */ /* 0x0000620000001000 */
[----:B------:R-:W-:Y:S02]  /*1850*/  FADD.FTZ R9, -R6, -RZ ;  /* 0x800000ff06097221 */ /* 0x000fe40000010100 */
[C---:B------:R-:W-:Y:S01]  /*1860*/  IMAD R2, R3.reuse, -0x800000, R2 ;  /* 0xff80000003027824 */ /* 0x040fe200078e0202 */
[----:B0-----:R-:W-:-:S04]  /*1870*/  IADD3 R6, PT, PT, R3, 0x7f, -R10 ;  /* 0x0000007f03067810 */ /* 0x001fc80007ffe80a */
[----:B------:R-:W-:Y:S01]  /*1880*/  IADD3 R6, PT, PT, R6, R5, RZ ;  /* 0x0000000506067210 */ /* 0x000fe20007ffe0ff */
[----:B-1----:R-:W-:-:S04]  /*1890*/  FFMA R8, R7, R9, 1 ;  /* 0x3f80000007087423 */ /* 0x002fc80000000009 */
[----:B------:R-:W-:-:S04]  /*18a0*/  FFMA R12, R7, R8, R7 ;  /* 0x00000008070c7223 */ /* 0x000fc80000000007 */
[----:B------:R-:W-:-:S04]  /*18b0*/  FFMA R7, R2, R12, RZ ;  /* 0x0000000c02077223 */ /* 0x000fc800000000ff */
[----:B------:R-:W-:-:S04]  /*18c0*/  FFMA R8, R9, R7, R2 ;  /* 0x0000000709087223 */ /* 0x000fc80000000002 */
[----:B------:R-:W-:-:S04]  /*18d0*/  FFMA R7, R12, R8, R7 ;  /* 0x000000080c077223 */ /* 0x000fc80000000007 */
[----:B------:R-:W-:-:S04]  /*18e0*/  FFMA R8, R9, R7, R2 ;  /* 0x0000000709087223 */ /* 0x000fc80000000002 */
[----:B------:R-:W-:-:S05]  /*18f0*/  FFMA R2, R12, R8, R7 ;  /* 0x000000080c027223 */ /* 0x000fca0000000007 */
[----:B------:R-:W-:-:S04]  /*1900*/  SHF.R.U32.HI R3, RZ, 0x17, R2 ;  /* 0x00000017ff037819 */ /* 0x000fc80000011602 */
[----:B------:R-:W-:-:S04]  /*1910*/  LOP3.LUT R3, R3, 0xff, RZ, 0xc0, !PT ;  /* 0x000000ff03037812 */ /* 0x000fc800078ec0ff */
[----:B------:R-:W-:-:S04]  /*1920*/  IADD3 R9, PT, PT, R3, R6, RZ ;  /* 0x0000000603097210 */ /* 0x000fc80007ffe0ff */
[----:B------:R-:W-:-:S04]  /*1930*/  IADD3 R3, PT, PT, R9, -0x1, RZ ;  /* 0xffffffff09037810 */ /* 0x000fc80007ffe0ff */
[----:B------:R-:W-:-:S13]  /*1940*/  ISETP.GE.U32.AND P0, PT, R3, 0xfe, PT ;  /* 0x000000fe0300780c */ /* 0x000fda0003f06070 */
[----:B------:R-:W-:Y:S05]  /*1950*/  @!P0 BRA `(.L_x_22) ;  /* 0x0000000000808947 */ /* 0x000fea0003800000 */
[----:B------:R-:W-:-:S13]  /*1960*/  ISETP.GT.AND P0, PT, R9, 0xfe, PT ;  /* 0x000000fe0900780c */ /* 0x000fda0003f04270 */
[----:B------:R-:W-:Y:S05]  /*1970*/  @P0 BRA `(.L_x_23) ;  /* 0x00000000006c0947 */ /* 0x000fea0003800000 */
[----:B------:R-:W-:-:S13]  /*1980*/  ISETP.GE.AND P0, PT, R9, 0x1, PT ;  /* 0x000000010900780c */ /* 0x000fda0003f06270 */
[----:B------:R-:W-:Y:S05]  /*1990*/  @P0 BRA `(.L_x_24) ;  /* 0x0000000000980947 */ /* 0x000fea0003800000 */
[----:B------:R-:W-:Y:S02]  /*19a0*/  ISETP.GE.AND P0, PT, R9, -0x18, PT ;  /* 0xffffffe80900780c */ /* 0x000fe40003f06270 */
[----:B------:R-:W-:-:S11]  /*19b0*/  LOP3.LUT R2, R2, 0x80000000, RZ, 0xc0, !PT ;  /* 0x8000000002027812 */ /* 0x000fd600078ec0ff */
[----:B------:R-:W-:Y:S05]  /*19c0*/  @!P0 BRA `(.L_x_24) ;  /* 0x00000000008c8947 */ /* 0x000fea0003800000 */
[CCC-:B------:R-:W-:Y:S01]  /*19d0*/  FFMA.RZ R3, R12.reuse, R8.reuse, R7.reuse ;  /* 0x000000080c037223 */ /* 0x1c0fe2000000c007 */
[CCC-:B------:R-:W-:Y:S01]  /*19e0*/  FFMA.RM R6, R12.reuse, R8.reuse, R7.reuse ;  /* 0x000000080c067223 */ /* 0x1c0fe20000004007 */
[C---:B------:R-:W-:Y:S02]  /*19f0*/  ISETP.NE.AND P2, PT, R9.reuse, RZ, PT ;  /* 0x000000ff0900720c */ /* 0x040fe40003f45270 */
[----:B------:R-:W-:Y:S02]  /*1a00*/  ISETP.NE.AND P1, PT, R9, RZ, PT ;  /* 0x000000ff0900720c */ /* 0x000fe40003f25270 */
[----:B------:R-:W-:Y:S01]  /*1a10*/  LOP3.LUT R5, R3, 0x7fffff, RZ, 0xc0, !PT ;  /* 0x007fffff03057812 */ /* 0x000fe200078ec0ff */
[----:B------:R-:W-:Y:S01]  /*1a20*/  FFMA.RP R3, R12, R8, R7 ;  /* 0x000000080c037223 */ /* 0x000fe20000008007 */
[----:B------:R-:W-:Y:S02]  /*1a30*/  IADD3 R8, PT, PT, R9, 0x20, RZ ;  /* 0x0000002009087810 */ /* 0x000fe40007ffe0ff */
[----:B------:R-:W-:-:S02]  /*1a40*/  LOP3.LUT R5, R5, 0x800000, RZ, 0xfc, !PT ;  /* 0x0080000005057812 */ /* 0x000fc400078efcff */
[----:B------:R-:W-:Y:S02]  /*1a50*/  IADD3 R7, PT, PT, -R9, RZ, RZ ;  /* 0x000000ff09077210 */ /* 0x000fe40007ffe1ff */
[----:B------:R-:W-:Y:S02]  /*1a60*/  SHF.L.U32 R8, R5, R8, RZ ;  /* 0x0000000805087219 */ /* 0x000fe400000006ff */
[----:B------:R-:W-:Y:S02]  /*1a70*/  FSETP.NEU.FTZ.AND P0, PT, R3, R6, PT ;  /* 0x000000060300720b */ /* 0x000fe40003f1d000 */
[----:B------:R-:W-:Y:S02]  /*1a80*/  SEL R6, R7, RZ, P2 ;  /* 0x000000ff07067207 */ /* 0x000fe40001000000 */
[----:B------:R-:W-:Y:S02]  /*1a90*/  ISETP.NE.AND P1, PT, R8, RZ, P1 ;  /* 0x000000ff0800720c */ /* 0x000fe40000f25270 */
[----:B------:R-:W-:-:S02]  /*1aa0*/  SHF.R.U32.HI R6, RZ, R6, R5 ;  /* 0x00000006ff067219 */ /* 0x000fc40000011605 */
[----:B------:R-:W-:Y:S02]  /*1ab0*/  PLOP3.LUT P0, PT, P0, P1, PT, 0xf8, 0x8f ;  /* 0x00000000008f781c */ /* 0x000fe40000703f70 */
[----:B------:R-:W-:Y:S02]  /*1ac0*/  SHF.R.U32.HI R8, RZ, 0x1, R6 ;  /* 0x00000001ff087819 */ /* 0x000fe40000011606 */
[----:B------:R-:W-:-:S04]  /*1ad0*/  SEL R3, RZ, 0x1, !P0 ;  /* 0x00000001ff037807 */ /* 0x000fc80004000000 */
[----:B------:R-:W-:-:S04]  /*1ae0*/  LOP3.LUT R3, R3, 0x1, R8, 0xf8, !PT ;  /* 0x0000000103037812 */ /* 0x000fc800078ef808 */
[----:B------:R-:W-:-:S04]  /*1af0*/  LOP3.LUT R3, R3, R6, RZ, 0xc0, !PT ;  /* 0x0000000603037212 */ /* 0x000fc800078ec0ff */
[----:B------:R-:W-:-:S04]  /*1b00*/  IADD3 R3, PT, PT, R8, R3, RZ ;  /* 0x0000000308037210 */ /* 0x000fc80007ffe0ff */
[----:B------:R-:W-:Y:S01]  /*1b10*/  LOP3.LUT R2, R3, R2, RZ, 0xfc, !PT ;  /* 0x0000000203027212 */ /* 0x000fe200078efcff */
[----:B------:R-:W-:Y:S06]  /*1b20*/  BRA `(.L_x_24) ;  /* 0x0000000000347947 */ /* 0x000fec0003800000 */
.L_x_23:
[----:B------:R-:W-:-:S04]  /*1b30*/  LOP3.LUT R2, R2, 0x80000000, RZ, 0xc0, !PT ;  /* 0x8000000002027812 */ /* 0x000fc800078ec0ff */
[----:B------:R-:W-:Y:S01]  /*1b40*/  LOP3.LUT R2, R2, 0x7f800000, RZ, 0xfc, !PT ;  /* 0x7f80000002027812 */ /* 0x000fe200078efcff */
[----:B------:R-:W-:Y:S06]  /*1b50*/  BRA `(.L_x_24) ;  /* 0x0000000000287947 */ /* 0x000fec0003800000 */
.L_x_22:
[----:B------:R-:W-:Y:S01]  /*1b60*/  LEA R2, R6, R2, 0x17 ;  /* 0x0000000206027211 */ /* 0x000fe200078eb8ff */
[----:B------:R-:W-:Y:S06]  /*1b70*/  BRA `(.L_x_24) ;  /* 0x0000000000207947 */ /* 0x000fec0003800000 */
.L_x_21:
[----:B------:R-:W-:-:S04]  /*1b80*/  LOP3.LUT R2, R3, 0x80000000, R2, 0x48, !PT ;  /* 0x8000000003027812 */ /* 0x000fc800078e4802 */
[----:B------:R-:W-:Y:S01]  /*1b90*/  LOP3.LUT R2, R2, 0x7f800000, RZ, 0xfc, !PT ;  /* 0x7f80000002027812 */ /* 0x000fe200078efcff */
[----:B------:R-:W-:Y:S06]  /*1ba0*/  BRA `(.L_x_24) ;  /* 0x0000000000147947 */ /* 0x000fec0003800000 */
.L_x_20:
[----:B------:R-:W-:Y:S01]  /*1bb0*/  LOP3.LUT R2, R3, 0x80000000, R2, 0x48, !PT ;  /* 0x8000000003027812 */ /* 0x000fe200078e4802 */
[----:B------:R-:W-:Y:S06]  /*1bc0*/  BRA `(.L_x_24) ;  /* 0x00000000000c7947 */ /* 0x000fec0003800000 */
.L_x_19:
[----:B------:R-:W0:Y:S01]  /*1bd0*/  MUFU.RSQ R2, -QNAN ;  /* 0xffc0000000027908 */ /* 0x000e220000001400 */
[----:B------:R-:W-:Y:S05]  /*1be0*/  BRA `(.L_x_24) ;  /* 0x0000000000047947 */ /* 0x000fea0003800000 */
.L_x_18:
[----:B------:R-:W-:-:S07]  /*1bf0*/  FADD.FTZ R2, R2, R3 ;  /* 0x0000000302027221 */ /* 0x000fce0000010000 */
.L_x_24:
[----:B------:R-:W-:-:S04]  /*1c00*/  HFMA2 R5, -RZ, RZ, 0, 0 ;  /* 0x00000000ff057431 */ /* 0x000fc800000001ff */
[----:B0-----:R-:W-:Y:S05]  /*1c10*/  RET.REL.NODEC R4 `(_Z29Ltriangle_complex_matrix_multPK6float2S1_PS_iii) ;  /* 0xffffffe004f87950 */ /* 0x001fea0003c3ffff */
.L_x_25:
[----:B------:R-:W-:-:S00]  /*1c20*/  BRA `(.L_x_25) ;  /* 0xfffffffc00fc7947 */ /* 0x000fc0000383ffff */
[----:B------:R-:W-:-:S00]  /*1c30*/  NOP ;  /* 0x0000000000007918 */ /* 0x000fc00000000000 */
        /* <DEDUP_REMOVED lines=12> */
.L_x_225:


//--------------------- .text._Z19complex_matrix_multPK6float2S1_PS_iii --------------------------
	.section	.text._Z19complex_matrix_multPK6float2S1_PS_iii,"ax",@progbits
	.align	128
        .global         _Z19complex_matrix_multPK6float2S1_PS_iii
        .type           _Z19complex_matrix_multPK6float2S1_PS_iii,@function
        .size           _Z19complex_matrix_multPK6float2S1_PS_iii,(.L_x_226 - _Z19complex_matrix_multPK6float2S1_PS_iii)
        .other          _Z19complex_matrix_multPK6float2S1_PS_iii,@"STO_CUDA_ENTRY STV_DEFAULT"
_Z19complex_matrix_multPK6float2S1_PS_iii:
.text._Z19complex_matrix_multPK6float2S1_PS_iii:
        /* <DEDUP_REMOVED lines=17> */
[----:B------:R-:W-:Y:S05]  /*0110*/  CALL.REL.NOINC `($__internal_1_$__cuda_sm3x_div_rn_noftz_f32_slowpath) ;  /* 0x0000001400247944 */ /* 0x000fea0003c00000 */
[----:B------:R-:W-:-:S07]  /*0120*/  MOV R4, R2 ;  /* 0x0000000200047202 */ /* 0x000fce0000000f00 */
.L_x_26:
        /* <DEDUP_REMOVED lines=16> */
[----:B------:R-:W-:Y:S05]  /*0230*/  CALL.REL.NOINC `($__internal_1_$__cuda_sm3x_div_rn_noftz_f32_slowpath) ;  /* 0x0000001000dc7944 */ /* 0x000fea0003c00000 */
[----:B------:R-:W-:-:S07]  /*0240*/  MOV R5, R2 ;  /* 0x0000000200057202 */ /* 0x000fce0000000f00 */
.L_x_27:
        /* <DEDUP_REMOVED lines=16> */
.L_x_32:
        /* <DEDUP_REMOVED lines=9> */
.L_x_31:
[C---:B------:R-:W-:Y:S01]  /*03e0*/  IMAD R17, R15.reuse, UR6, R2 ;  /* 0x000000060f117c24 */ /* 0x040fe2000f8e0202 */
[----:B------:R-:W-:-:S04]  /*03f0*/  IADD3 R15, PT, PT, R15, 0x4, RZ ;  /* 0x000000040f0f7810 */ /* 0x000fc80007ffe0ff */
[C---:B------:R-:W-:Y:S02]  /*0400*/  IADD3 R19, PT, PT, R17.reuse, UR6, RZ ;  /* 0x0000000611137c10 */ /* 0x040fe4000fffe0ff */
[----:B0-----:R-:W-:Y:S02]  /*0410*/  ISETP.GE.AND P2, PT, R17, UR4, PT ;  /* 0x0000000411007c0c */ /* 0x001fe4000bf46270 */
[C---:B------:R-:W-:Y:S02]  /*0420*/  IADD3 R21, PT, PT, R19.reuse, UR6, RZ ;  /* 0x0000000613157c10 */ /* 0x040fe4000fffe0ff */
[----:B------:R-:W-:Y:S02]  /*0430*/  ISETP.GE.AND P3, PT, R19, UR4, PT ;  /* 0x0000000413007c0c */ /* 0x000fe4000bf66270 */
[C---:B------:R-:W-:Y:S02]  /*0440*/  IADD3 R23, PT, PT, R21.reuse, UR6, RZ ;  /* 0x0000000615177c10 */ /* 0x040fe4000fffe0ff */
[----:B------:R-:W-:-:S02]  /*0450*/  ISETP.GE.AND P0, PT, R21, UR4, PT ;  /* 0x0000000415007c0c */ /* 0x000fc4000bf06270 */
[----:B------:R-:W-:Y:S02]  /*0460*/  ISETP.GE.AND P1, PT, R23, UR4, PT ;  /* 0x0000000417007c0c */ /* 0x000fe4000bf26270 */
[C---:B-1----:R-:W-:Y:S02]  /*0470*/  ISETP.GE.OR P2, PT, R14.reuse, UR7, P2 ;  /* 0x000000070e007c0c */ /* 0x042fe40009746670 */
[C---:B------:R-:W-:Y:S02]  /*0480*/  ISETP.GE.OR P3, PT, R14.reuse, UR7, P3 ;  /* 0x000000070e007c0c */ /* 0x040fe40009f66670 */
[C---:B------:R-:W-:Y:S02]  /*0490*/  ISETP.GE.OR P0, PT, R14.reuse, UR7, P0 ;  /* 0x000000070e007c0c */ /* 0x040fe40008706670 */
[----:B------:R-:W-:-:S07]  /*04a0*/  ISETP.GE.OR P1, PT, R14, UR7, P1 ;  /* 0x000000070e007c0c */ /* 0x000fce0008f26670 */
        /* <DEDUP_REMOVED lines=12> */
[----:B--2---:R-:W-:-:S05]  /*0570*/  @!P0 IMAD.WIDE R8, R21, 0x8, R8 ;  /* 0x0000000815088825 */ /* 0x004fca00078e0208 */
[----:B------:R4:W-:Y:S01]  /*0580*/  @!P0 STG.E.64 desc[UR12][R8.64], RZ ;  /* 0x000000ff08008986 */ /* 0x0009e2000c101b0c */
[----:B------:R-:W-:Y:S01]  /*0590*/  ISETP.NE.AND P0, PT, R15, R12, PT ;  /* 0x0000000c0f00720c */ /* 0x000fe20003f05270 */
[----:B---3--:R-:W-:-:S05]  /*05a0*/  @!P1 IMAD.WIDE R4, R23, 0x8, R4 ;  /* 0x0000000817049825 */ /* 0x008fca00078e0204 */
[----:B------:R4:W-:Y:S07]  /*05b0*/  @!P1 STG.E.64 desc[UR12][R4.64], RZ ;  /* 0x000000ff04009986 */ /* 0x0009ee000c101b0c */
[----:B------:R-:W-:Y:S05]  /*05c0*/  @P0 BRA `(.L_x_31) ;  /* 0xfffffffc00840947 */ /* 0x000fea000383ffff */
[----:B----4-:R-:W-:-:S07]  /*05d0*/  MOV R5, R12 ;  /* 0x0000000c00057202 */ /* 0x010fce0000000f00 */
.L_x_30:
[----:B------:R-:W-:-:S13]  /*05e0*/  ISETP.NE.AND P0, PT, R16, RZ, PT ;  /* 0x000000ff1000720c */ /* 0x000fda0003f05270 */
[----:B------:R-:W-:Y:S05]  /*05f0*/  @!P0 BRA `(.L_x_29) ;  /* 0x00000000006c8947 */ /* 0x000fea0003800000 */
[----:B------:R-:W0:Y:S01]  /*0600*/  LDCU UR4, c[0x0][0x3a0] ;  /* 0x00007400ff0477ac */ /* 0x000e220008000800 */
[----:B------:R-:W-:Y:S01]  /*0610*/  IMAD R9, R5, UR6, R2 ;  /* 0x0000000605097c24 */ /* 0x000fe2000f8e0202 */
[----:B------:R-:W1:Y:S04]  /*0620*/  LDCU UR7, c[0x0][0x398] ;  /* 0x00007300ff0777ac */ /* 0x000e680008000800 */
[----:B0-----:R-:W-:-:S04]  /*0630*/  ISETP.GE.AND P0, PT, R9, UR4, PT ;  /* 0x0000000409007c0c */ /* 0x001fc8000bf06270 */
[----:B-1----:R-:W-:-:S13]  /*0640*/  ISETP.GE.OR P0, PT, R14, UR7, P0 ;  /* 0x000000070e007c0c */ /* 0x002fda0008706670 */
[----:B------:R-:W0:Y:S01]  /*0650*/  @!P0 LDC.64 R4, c[0x0][0x390] ;  /* 0x0000e400ff048b82 */ /* 0x000e220000000a00 */
[----:B------:R-:W-:-:S04]  /*0660*/  @!P0 IMAD R7, R9, UR7, R14 ;  /* 0x0000000709078c24 */ /* 0x000fc8000f8e020e */
[----:B0-----:R-:W-:-:S05]  /*0670*/  @!P0 IMAD.WIDE R4, R7, 0x8, R4 ;  /* 0x0000000807048825 */ /* 0x001fca00078e0204 */
[----:B------:R0:W-:Y:S01]  /*0680*/  @!P0 STG.E.64 desc[UR12][R4.64], RZ ;  /* 0x000000ff04008986 */ /* 0x0001e2000c101b0c */
[----:B------:R-:W-:-:S13]  /*0690*/  ISETP.NE.AND P0, PT, R16, 0x1, PT ;  /* 0x000000011000780c */ /* 0x000fda0003f05270 */
[----:B0-----:R-:W-:Y:S05]  /*06a0*/  @!P0 BRA `(.L_x_29) ;  /* 0x0000000000408947 */ /* 0x001fea0003800000 */
[----:B------:R-:W-:-:S04]  /*06b0*/  IADD3 R9, PT, PT, R9, UR6, RZ ;  /* 0x0000000609097c10 */ /* 0x000fc8000fffe0ff */
[----:B------:R-:W-:-:S04]  /*06c0*/  ISETP.GE.AND P0, PT, R9, UR4, PT ;  /* 0x0000000409007c0c */ /* 0x000fc8000bf06270 */
[----:B------:R-:W-:-:S13]  /*06d0*/  ISETP.GE.OR P0, PT, R14, UR7, P0 ;  /* 0x000000070e007c0c */ /* 0x000fda0008706670 */
        /* <DEDUP_REMOVED lines=12> */
[----:B------:R0:W-:Y:S02]  /*07a0*/  @!P0 STG.E.64 desc[UR12][R4.64], RZ ;  /* 0x000000ff04008986 */ /* 0x0001e4000c101b0c */
.L_x_29:
[----:B------:R-:W-:-:S04]  /*07b0*/  IADD3 R13, PT, PT, R13, 0x1, RZ ;  /* 0x000000010d0d7810 */ /* 0x000fc80007ffe0ff */
[----:B------:R-:W-:-:S13]  /*07c0*/  ISETP.NE.AND P0, PT, R13, R0, PT ;  /* 0x000000000d00720c */ /* 0x000fda0003f05270 */
[----:B------:R-:W-:Y:S05]  /*07d0*/  @P0 BRA `(.L_x_32) ;  /* 0xfffffff800dc0947 */ /* 0x000fea000383ffff */
[----:B------:R-:W-:Y:S05]  /*07e0*/  EXIT ;  /* 0x000000000000794d */ /* 0x000fea0003800000 */
.L_x_28:
[----:B------:R-:W-:Y:S01]  /*07f0*/  HFMA2 R4, -RZ, RZ, 0, 0 ;  /* 0x00000000ff047431 */ /* 0x000fe200000001ff */
[----:B------:R-:W-:-:S12]  /*0800*/  ULOP3.LUT UR7, UR7, 0x7, URZ, 0xc0, !UPT ;  /* 0x0000000707077892 */ /* 0x000fd8000f8ec0ff */
.L_x_42:
[----:B------:R-:W-:-:S13]  /*0810*/  ISETP.GT.AND P0, PT, R3, RZ, PT ;  /* 0x000000ff0300720c */ /* 0x000fda0003f04270 */
[----:B0-----:R-:W-:Y:S05]  /*0820*/  @!P0 BRA `(.L_x_33) ;  /* 0x0000000c00508947 */ /* 0x001fea0003800000 */
[----:B------:R-:W-:Y:S01]  /*0830*/  IMAD R5, R4, UR5, R25 ;  /* 0x0000000504057c24 */ /* 0x000fe2000f8e0219 */
[----:B------:R-:W-:-:S07]  /*0840*/  MOV R6, RZ ;  /* 0x000000ff00067202 */ /* 0x000fce0000000f00 */
.L_x_41:
[----:B0-----:R-:W0:Y:S01]  /*0850*/  LDC R8, c[0x0][0x398] ;  /* 0x0000e600ff087b82 */ /* 0x001e220000000800 */
[----:B------:R-:W1:Y:S01]  /*0860*/  LDCU UR4, c[0x0][0x3a0] ;  /* 0x00007400ff0477ac */ /* 0x000e620008000800 */
[C---:B------:R-:W-:Y:S01]  /*0870*/  IMAD R7, R6.reuse, UR6, R2 ;  /* 0x0000000606077c24 */ /* 0x040fe2000f8e0202 */
[----:B------:R-:W-:Y:S01]  /*0880*/  IADD3 R6, PT, PT, R6, 0x1, RZ ;  /* 0x0000000106067810 */ /* 0x000fe20007ffe0ff */
[----:B------:R-:W-:Y:S03]  /*0890*/  BSSY.RECONVERGENT B0, `(.L_x_34) ;  /* 0x00000cc000007945 */ /* 0x000fe60003800200 */
[----:B------:R-:W-:Y:S02]  /*08a0*/  ISETP.NE.AND P1, PT, R6, R3, PT ;  /* 0x000000030600720c */ /* 0x000fe40003f25270 */
[----:B-1----:R-:W-:-:S04]  /*08b0*/  ISETP.GE.AND P0, PT, R7, UR4, PT ;  /* 0x0000000407007c0c */ /* 0x002fc8000bf06270 */
[----:B0-----:R-:W-:-:S13]  /*08c0*/  ISETP.LT.AND P0, PT, R5, R8, !P0 ;  /* 0x000000080500720c */ /* 0x001fda0004701270 */
        /* <DEDUP_REMOVED lines=16> */
.L_x_37:
        /* <DEDUP_REMOVED lines=40> */
[----:B------:R-:W-:Y:S01]  /*0c50*/  FADD R18, R19, R24 ;  /* 0x0000001813127221 */ /* 0x000fe20000000000 */
        /* <DEDUP_REMOVED lines=37> */
.L_x_36:
        /* <DEDUP_REMOVED lines=53> */
.L_x_39:
        /* <DEDUP_REMOVED lines=34> */
.L_x_40:
        /* <DEDUP_REMOVED lines=15> */
.L_x_38:
[----:B------:R-:W0:Y:S01]  /*1510*/  LDC.64 R12, c[0x0][0x390] ;  /* 0x0000e400ff0c7b82 */ /* 0x000e220000000a00 */
[----:B------:R-:W-:-:S04]  /*1520*/  IMAD R9, R7, R8, R5 ;  /* 0x0000000807097224 */ /* 0x000fc800078e0205 */
[----:B0-----:R-:W-:-:S05]  /*1530*/  IMAD.WIDE R8, R9, 0x8, R12 ;  /* 0x0000000809087825 */ /* 0x001fca00078e020c */
[----:B------:R0:W-:Y:S02]  /*1540*/  STG.E.64 desc[UR12][R8.64], R10 ;  /* 0x0000000a08007986 */ /* 0x0001e4000c101b0c */
.L_x_35:
[----:B------:R-:W-:Y:S05]  /*1550*/  BSYNC.RECONVERGENT B0 ;  /* 0x0000000000007941 */ /* 0x000fea0003800200 */
.L_x_34:
[----:B------:R-:W-:Y:S05]  /*1560*/  @P1 BRA `(.L_x_41) ;  /* 0xfffffff000b81947 */ /* 0x000fea000383ffff */
.L_x_33:
[----:B------:R-:W-:-:S04]  /*1570*/  IADD3 R4, PT, PT, R4, 0x1, RZ ;  /* 0x0000000104047810 */ /* 0x000fc80007ffe0ff */
[----:B------:R-:W-:-:S13]  /*1580*/  ISETP.NE.AND P0, PT, R4, R0, PT ;  /* 0x000000000400720c */ /* 0x000fda0003f05270 */
[----:B------:R-:W-:Y:S05]  /*1590*/  @!P0 EXIT ;  /* 0x000000000000894d */ /* 0x000fea0003800000 */
[----:B------:R-:W-:Y:S05]  /*15a0*/  BRA `(.L_x_42) ;  /* 0xfffffff000987947 */ /* 0x000fea000383ffff */
        .weak           $__internal_1_$__cuda_sm3x_div_rn_noftz_f32_slowpath
        .type           $__internal_1_$__cuda_sm3x_div_rn_noftz_f32_slowpath,@function
        .size           $__internal_1_$__cuda_sm3x_div_rn_noftz_f32_slowpath,(.L_x_226 - $__internal_1_$__cuda_sm3x_div_rn_noftz_f32_slowpath)
$__internal_1_$__cuda_sm3x_div_rn_noftz_f32_slowpath:
        /* <DEDUP_REMOVED lines=33> */
.L_x_43:
        /* <DEDUP_REMOVED lines=50> */
.L_x_49:
[----:B------:R-:W-:-:S04]  /*1ae0*/  LOP3.LUT R2, R2, 0x80000000, RZ, 0xc0, !PT ;  /* 0x8000000002027812 */ /* 0x000fc800078ec0ff */
[----:B------:R-:W-:Y:S01]  /*1af0*/  LOP3.LUT R2, R2, 0x7f800000, RZ, 0xfc, !PT ;  /* 0x7f80000002027812 */ /* 0x000fe200078efcff */
[----:B------:R-:W-:Y:S06]  /*1b00*/  BRA `(.L_x_50) ;  /* 0x0000000000287947 */ /* 0x000fec0003800000 */
.L_x_48:
[----:B------:R-:W-:Y:S01]  /*1b10*/  LEA R2, R6, R2, 0x17 ;  /* 0x0000000206027211 */ /* 0x000fe200078eb8ff */
[----:B------:R-:W-:Y:S06]  /*1b20*/  BRA `(.L_x_50) ;  /* 0x0000000000207947 */ /* 0x000fec0003800000 */
.L_x_47:
[----:B------:R-:W-:-:S04]  /*1b30*/  LOP3.LUT R2, R3, 0x80000000, R2, 0x48, !PT ;  /* 0x8000000003027812 */ /* 0x000fc800078e4802 */
[----:B------:R-:W-:Y:S01]  /*1b40*/  LOP3.LUT R2, R2, 0x7f800000, RZ, 0xfc, !PT ;  /* 0x7f80000002027812 */ /* 0x000fe200078efcff */
[----:B------:R-:W-:Y:S06]  /*1b50*/  BRA `(.L_x_50) ;  /* 0x0000000000147947 */ /* 0x000fec0003800000 */
.L_x_46:
[----:B------:R-:W-:Y:S01]  /*1b60*/  LOP3.LUT R2, R3, 0x80000000, R2, 0x48, !PT ;  /* 0x8000000003027812 */ /* 0x000fe200078e4802 */
[----:B------:R-:W-:Y:S06]  /*1b70*/  BRA `(.L_x_50) ;  /* 0x00000000000c7947 */ /* 0x000fec0003800000 */
.L_x_45:
[----:B------:R-:W0:Y:S01]  /*1b80*/  MUFU.RSQ R2, -QNAN ;  /* 0xffc0000000027908 */ /* 0x000e220000001400 */
[----:B------:R-:W-:Y:S05]  /*1b90*/  BRA `(.L_x_50) ;  /* 0x0000000000047947 */ /* 0x000fea0003800000 */
.L_x_44:
[----:B------:R-:W-:-:S07]  /*1ba0*/  FADD.FTZ R2, R2, R3 ;  /* 0x0000000302027221 */ /* 0x000fce0000010000 */
.L_x_50:
[----:B------:R-:W-:-:S04]  /*1bb0*/  HFMA2 R5, -RZ, RZ, 0, 0 ;  /* 0x00000000ff057431 */ /* 0x000fc800000001ff */
[----:B0-----:R-:W-:Y:S05]  /*1bc0*/  RET.REL.NODEC R4 `(_Z19complex_matrix_multPK6float2S1_PS_iii) ;  /* 0xffffffe4040c7950 */ /* 0x001fea0003c3ffff */
.L_x_51:
        /* <DEDUP_REMOVED lines=11> */
.L_x_226:


//--------------------- .text._Z19hermitian_transposePK6float2PS_ii --------------------------
	.section	.text._Z19hermitian_transposePK6float2PS_ii,"ax",@progbits
	.align	128
        .global         _Z19hermitian_transposePK6float2PS_ii
        .type           _Z19hermitian_transposePK6float2PS_ii,@function
        .size           _Z19hermitian_transposePK6float2PS_ii,(.L_x_227 - _Z19hermitian_transposePK6float2PS_ii)
        .other          _Z19hermitian_transposePK6float2PS_ii,@"STO_CUDA_ENTRY STV_DEFAULT"
_Z19hermitian_transposePK6float2PS_ii:
.text._Z19hermitian_transposePK6float2PS_ii:
        /* <DEDUP_REMOVED lines=16> */
[----:B------:R-:W-:Y:S05]  /*0100*/  CALL.REL.NOINC `($__internal_2_$__cuda_sm3x_div_rn_noftz_f32_slowpath) ;  /* 0x0000000800bc7944 */ /* 0x000fea0003c00000 */
[----:B------:R-:W-:-:S07]  /*0110*/  MOV R4, R0 ;  /* 0x0000000000047202 */ /* 0x000fce0000000f00 */
.L_x_52:
[----:B------:R-:W0:Y:S01]  /*0120*/  F2I.CEIL.NTZ R4, R4 ;  /* 0x0000000400047305 */ /* 0x000e22000020b100 */
[----:B------:R-:W1:Y:S01]  /*0130*/  LDCU UR5, c[0x0][0x364] ;  /* 0x00006c80ff0577ac */ /* 0x000e620008000800 */
[----:B------:R-:W2:Y:S01]  /*0140*/  LDC R2, c[0x0][0x374] ;  /* 0x0000dd00ff027b82 */ /* 0x000ea20000000800 */
[----:B0-----:R-:W-:-:S13]  /*0150*/  R2UR UR11, R4 ;  /* 0x00000000040b72ca */ /* 0x001fda00000e0000 */
[----:B------:R-:W-:-:S06]  /*0160*/  UISETP.GE.AND UP0, UPT, UR11, 0x1, UPT ;  /* 0x000000010b00788c */ /* 0x000fcc000bf06270 */
[----:B------:R-:W-:-:S13]  /*0170*/  PLOP3.LUT P0, PT, PT, PT, UP0, 0x80, 0x8 ;  /* 0x000000000008781c */ /* 0x000fda0003f0f008 */
[----:B-1----:R-:W-:Y:S05]  /*0180*/  @!P0 EXIT ;  /* 0x000000000000894d */ /* 0x002fea0003800000 */
[----:B--2---:R-:W-:Y:S01]  /*0190*/  IMAD R24, R2, UR5, RZ ;  /* 0x0000000502187c24 */ /* 0x004fe2000f8e02ff */
[----:B------:R-:W0:Y:S01]  /*01a0*/  LDCU UR4, c[0x0][0x394] ;  /* 0x00007280ff0477ac */ /* 0x000e220008000800 */
[----:B------:R-:W1:Y:S03]  /*01b0*/  S2R R19, SR_TID.Y ;  /* 0x0000000000137919 */ /* 0x000e660000002200 */
[----:B------:R-:W-:Y:S01]  /*01c0*/  I2FP.F32.U32 R3, R24 ;  /* 0x0000001800037245 */ /* 0x000fe20000201000 */
[----:B------:R-:W1:Y:S03]  /*01d0*/  S2R R5, SR_CTAID.Y ;  /* 0x0000000000057919 */ /* 0x000e660000002600 */
[----:B------:R-:W2:Y:S01]  /*01e0*/  MUFU.RCP R4, R3 ;  /* 0x0000000300047308 */ /* 0x000ea20000001000 */
[----:B------:R-:W3:Y:S01]  /*01f0*/  S2R R22, SR_TID.X ;  /* 0x0000000000167919 */ /* 0x000ee20000002100 */
[----:B0-----:R-:W-:-:S06]  /*0200*/  I2FP.F32.S32 R0, UR4 ;  /* 0x0000000400007c45 */ /* 0x001fcc0008201400 */
[----:B------:R-:W0:Y:S01]  /*0210*/  FCHK P0, R0, R3 ;  /* 0x0000000300007302 */ /* 0x000e220000000000 */
[----:B--2---:R-:W-:-:S04]  /*0220*/  FFMA R7, -R3, R4, 1 ;  /* 0x3f80000003077423 */ /* 0x004fc80000000104 */
[----:B------:R-:W-:-:S04]  /*0230*/  FFMA R7, R4, R7, R4 ;  /* 0x0000000704077223 */ /* 0x000fc80000000004 */
[----:B------:R-:W-:-:S04]  /*0240*/  FFMA R4, R0, R7, RZ ;  /* 0x0000000700047223 */ /* 0x000fc800000000ff */
[----:B------:R-:W-:Y:S01]  /*0250*/  FFMA R6, -R3, R4, R0 ;  /* 0x0000000403067223 */ /* 0x000fe20000000100 */
[----:B-1----:R-:W-:-:S03]  /*0260*/  IMAD R25, R5, UR5, R19 ;  /* 0x0000000505197c24 */ /* 0x002fc6000f8e0213 */
[----:B------:R-:W-:Y:S01]  /*0270*/  FFMA R4, R7, R6, R4 ;  /* 0x0000000607047223 */ /* 0x000fe20000000004 */
[----:B0--3--:R-:W-:Y:S06]  /*0280*/  @!P0 BRA `(.L_x_53) ;  /* 0x00000000000c8947 */ /* 0x009fec0003800000 */
[----:B------:R-:W-:-:S07]  /*0290*/  MOV R4, 0x2b0 ;  /* 0x000002b000047802 */ /* 0x000fce0000000f00 */
[----:B------:R-:W-:Y:S05]  /*02a0*/  CALL.REL.NOINC `($__internal_2_$__cuda_sm3x_div_rn_noftz_f32_slowpath) ;  /* 0x0000000800547944 */ /* 0x000fea0003c00000 */
[----:B------:R-:W-:-:S07]  /*02b0*/  IMAD.MOV.U32 R4, RZ, RZ, R0 ;  /* 0x000000ffff047224 */ /* 0x000fce00078e0000 */
.L_x_53:
[----:B------:R-:W0:Y:S01]  /*02c0*/  F2I.CEIL.NTZ R4, R4 ;  /* 0x0000000400047305 */ /* 0x000e22000020b100 */
[----:B------:R-:W1:Y:S01]  /*02d0*/  S2UR UR10, SR_CTAID.X ;  /* 0x00000000000a79c3 */ /* 0x000e620000002500 */
[----:B------:R-:W2:Y:S01]  /*02e0*/  LDCU UR4, c[0x0][0x390] ;  /* 0x00007200ff0477ac */ /* 0x000ea20008000800 */
[C---:B------:R-:W-:Y:S01]  /*02f0*/  IADD3 R0, PT, PT, R2.reuse, R5, RZ ;  /* 0x0000000502007210 */ /* 0x040fe20007ffe0ff */
[C-C-:B------:R-:W-:Y:S02]  /*0300*/  IMAD R6, R2.reuse, 0x2, R5.reuse ;  /* 0x0000000202067824 */ /* 0x140fe400078e0205 */
[----:B------:R-:W-:Y:S01]  /*0310*/  IMAD R2, R2, 0x3, R5 ;  /* 0x0000000302027824 */ /* 0x000fe200078e0205 */
[----:B------:R-:W3:Y:S01]  /*0320*/  LDCU.64 UR12, c[0x0][0x358] ;  /* 0x00006b00ff0c77ac */ /* 0x000ee20008000a00 */
[--C-:B------:R-:W-:Y:S02]  /*0330*/  IMAD R23, R0, UR5, R19.reuse ;  /* 0x0000000500177c24 */ /* 0x100fe4000f8e0213 */
[----:B------:R-:W-:-:S02]  /*0340*/  IMAD R21, R6, UR5, R19 ;  /* 0x0000000506157c24 */ /* 0x000fc4000f8e0213 */
[----:B------:R-:W-:Y:S01]  /*0350*/  IMAD R19, R2, UR5, R19 ;  /* 0x0000000502137c24 */ /* 0x000fe2000f8e0213 */
[----:B0-----:R-:W-:Y:S01]  /*0360*/  R2UR UR14, R4 ;  /* 0x00000000040e72ca */ /* 0x001fe200000e0000 */
[--C-:B--2---:R-:W-:Y:S02]  /*0370*/  IMAD R18, R25, UR4, R22.reuse ;  /* 0x0000000419127c24 */ /* 0x104fe4000f8e0216 */
[----:B------:R-:W-:Y:S02]  /*0380*/  IMAD R20, R24, UR4, RZ ;  /* 0x0000000418147c24 */ /* 0x000fe4000f8e02ff */
[----:B------:R-:W-:Y:S01]  /*0390*/  IMAD R22, R23, UR4, R22 ;  /* 0x0000000417167c24 */ /* 0x000fe2000f8e0216 */
[----:B-1-3--:R-:W-:-:S09]  /*03a0*/  UMOV UR4, URZ ;  /* 0x000000ff00047c82 */ /* 0x00afd20008000000 */
.L_x_62:
[----:B------:R-:W-:-:S09]  /*03b0*/  UISETP.GE.AND UP0, UPT, UR14, 0x1, UPT ;  /* 0x000000010e00788c */ /* 0x000fd2000bf06270 */
[----:B0123--:R-:W-:Y:S05]  /*03c0*/  BRA.U !UP0, `(.L_x_54) ;  /* 0x0000000508fc7547 */ /* 0x00ffea000b800000 */
[----:B------:R-:W0:Y:S01]  /*03d0*/  S2R R12, SR_TID.X ;  /* 0x00000000000c7919 */ /* 0x000e220000002100 */
[----:B------:R-:W0:Y:S01]  /*03e0*/  LDC R13, c[0x0][0x360] ;  /* 0x0000d800ff0d7b82 */ /* 0x000e220000000800 */
[----:B------:R-:W-:Y:S01]  /*03f0*/  UISETP.GE.U32.AND UP0, UPT, UR14, 0x4, UPT ;  /* 0x000000040e00788c */ /* 0x000fe2000bf06070 */
[----:B------:R-:W-:Y:S01]  /*0400*/  MOV R3, UR6 ;  /* 0x0000000600037c02 */ /* 0x000fe20008000f00 */
[----:B------:R-:W-:Y:S01]  /*0410*/  UMOV UR5, URZ ;  /* 0x000000ff00057c82 */ /* 0x000fe20008000000 */
[----:B0-----:R-:W-:-:S04]  /*0420*/  IMAD R0, R13, UR10, R12 ;  /* 0x0000000a0d007c24 */ /* 0x001fc8000f8e020c */
[----:B------:R-:W-:Y:S02]  /*0430*/  IMAD R0, R3, UR4, R0 ;  /* 0x0000000403007c24 */ /* 0x000fe4000f8e0200 */
[----:B------:R-:W-:Y:S05]  /*0440*/  BRA.U !UP0, `(.L_x_55) ;  /* 0x00000005080c7547 */ /* 0x000fea000b800000 */
[----:B------:R-:W0:Y:S01]  /*0450*/  LDCU.64 UR16, c[0x0][0x390] ;  /* 0x00007200ff1077ac */ /* 0x000e220008000a00 */
[----:B------:R-:W-:Y:S01]  /*0460*/  IMAD.MOV.U32 R6, RZ, RZ, R25 ;  /* 0x000000ffff067224 */ /* 0x000fe200078e0019 */
[----:B------:R-:W-:Y:S01]  /*0470*/  MOV R7, R19 ;  /* 0x0000001300077202 */ /* 0x000fe20000000f00 */
[----:B------:R-:W-:Y:S01]  /*0480*/  IMAD.MOV.U32 R8, RZ, RZ, R21 ;  /* 0x000000ffff087224 */ /* 0x000fe200078e0015 */
[----:B------:R-:W-:Y:S01]  /*0490*/  UIMAD UR7, UR9, UR4, UR10 ;  /* 0x00000004090772a4 */ /* 0x000fe2000f8e020a */
[----:B------:R-:W-:Y:S01]  /*04a0*/  MOV R9, R23 ;  /* 0x0000001700097202 */ /* 0x000fe20000000f00 */
[----:B------:R-:W-:Y:S01]  /*04b0*/  ULOP3.LUT UR5, UR14, 0x7ffffffc, URZ, 0xc0, !UPT ;  /* 0x7ffffffc0e057892 */ /* 0x000fe2000f8ec0ff */
[----:B------:R-:W1:Y:S03]  /*04c0*/  LDCU UR15, c[0x0][0x394] ;  /* 0x00007280ff0f77ac */ /* 0x000e660008000800 */
[----:B------:R-:W-:Y:S01]  /*04d0*/  IMAD R10, R13, UR7, R22 ;  /* 0x000000070d0a7c24 */ /* 0x000fe2000f8e0216 */
[----:B------:R-:W-:Y:S01]  /*04e0*/  UIADD3 UR8, UPT, UPT, -UR5, URZ, URZ ;  /* 0x000000ff05087290 */ /* 0x000fe2000fffe1ff */
[--C-:B0-----:R-:W-:Y:S01]  /*04f0*/  IMAD R11, R21, UR16, R12.reuse ;  /* 0x00000010150b7c24 */ /* 0x101fe2000f8e020c */
[----:B------:R-:W-:Y:S01]  /*0500*/  ISETP.GE.AND P0, PT, R0, UR16, PT ;  /* 0x0000001000007c0c */ /* 0x000fe2000bf06270 */
[----:B------:R-:W-:-:S02]  /*0510*/  IMAD R12, R19, UR16, R12 ;  /* 0x00000010130c7c24 */ /* 0x000fc4000f8e020c */
[C---:B------:R-:W-:Y:S02]  /*0520*/  IMAD R11, R13.reuse, UR7, R11 ;  /* 0x000000070d0b7c24 */ /* 0x040fe4000f8e020b */
[----:B------:R-:W-:Y:S02]  /*0530*/  IMAD R12, R13, UR7, R12 ;  /* 0x000000070d0c7c24 */ /* 0x000fe4000f8e020c */
[C---:B------:R-:W-:Y:S02]  /*0540*/  IMAD R2, R0.reuse, UR17, R23 ;  /* 0x0000001100027c24 */ /* 0x040fe4000f8e0217 */
[C---:B------:R-:W-:Y:S02]  /*0550*/  IMAD R3, R0.reuse, UR17, R21 ;  /* 0x0000001100037c24 */ /* 0x040fe4000f8e0215 */
[C---:B------:R-:W-:Y:S02]  /*0560*/  IMAD R4, R0.reuse, UR17, R19 ;  /* 0x0000001100047c24 */ /* 0x040fe4000f8e0213 */
[----:B------:R-:W-:-:S02]  /*0570*/  IMAD R5, R0, UR17, R25 ;  /* 0x0000001100057c24 */ /* 0x000fc4000f8e0219 */
[----:B-1----:R-:W-:-:S07]  /*0580*/  IMAD R13, R13, UR7, R18 ;  /* 0x000000070d0d7c24 */ /* 0x002fce000f8e0212 */
.L_x_56:
[----:B0-----:R-:W0:Y:S01]  /*0590*/  LDC.64 R14, c[0x0][0x380] ;  /* 0x0000e000ff0e7b82 */ /* 0x001e220000000a00 */
[----:B------:R-:W-:-:S07]  /*05a0*/  ISETP.GE.OR P1, PT, R6, UR15, P0 ;  /* 0x0000000f06007c0c */ /* 0x000fce0008726670 */
[----:B------:R-:W1:Y:S08]  /*05b0*/  LDC.64 R28, c[0x0][0x388] ;  /* 0x0000e200ff1c7b82 */ /* 0x000e700000000a00 */
[----:B------:R-:W2:Y:S01]  /*05c0*/  LDC.64 R16, c[0x0][0x380] ;  /* 0x0000e000ff107b82 */ /* 0x000ea20000000a00 */
[----:B0-----:R-:W-:-:S05]  /*05d0*/  @!P1 IMAD.WIDE R26, R13, 0x8, R14 ;  /* 0x000000080d1a9825 */ /* 0x001fca00078e020e */
[----:B------:R0:W3:Y:S01]  /*05e0*/  @!P1 LDG.E.64 R14, desc[UR12][R26.64] ;  /* 0x0000000c1a0e9981 */ /* 0x0000e2000c1e1b00 */
[----:B-1----:R-:W-:Y:S01]  /*05f0*/  @!P1 IMAD.WIDE R28, R5, 0x8, R28 ;  /* 0x00000008051c9825 */ /* 0x002fe200078e021c */
[----:B0-----:R-:W0:Y:S03]  /*0600*/  LDC.64 R26, c[0x0][0x388] ;  /* 0x0000e200ff1a7b82 */ /* 0x001e260000000a00 */
[----:B---3--:R-:W-:-:S05]  /*0610*/  @!P1 FADD R15, -R15, -RZ ;  /* 0x800000ff0f0f9221 */ /* 0x008fca0000000100 */
[----:B------:R1:W-:Y:S01]  /*0620*/  @!P1 STG.E.64 desc[UR12][R28.64], R14 ;  /* 0x0000000e1c009986 */ /* 0x0003e2000c101b0c */
[----:B------:R-:W-:-:S13]  /*0630*/  ISETP.GE.OR P1, PT, R9, UR15, P0 ;  /* 0x0000000f09007c0c */ /* 0x000fda0008726670 */
[----:B--2---:R-:W-:Y:S01]  /*0640*/  @!P1 IMAD.WIDE R16, R10, 0x8, R16 ;  /* 0x000000080a109825 */ /* 0x004fe200078e0210 */
[----:B-1----:R-:W1:Y:S05]  /*0650*/  LDC.64 R28, c[0x0][0x388] ;  /* 0x0000e200ff1c7b82 */ /* 0x002e6a0000000a00 */
[----:B------:R-:W2:Y:S01]  /*0660*/  @!P1 LDG.E.64 R16, desc[UR12][R16.64] ;  /* 0x0000000c10109981 */ /* 0x000ea2000c1e1b00 */
[----:B0-----:R-:W-:-:S04]  /*0670*/  @!P1 IMAD.WIDE R26, R2, 0x8, R26 ;  /* 0x00000008021a9825 */ /* 0x001fc800078e021a */
[----:B--2---:R-:W-:-:S05]  /*0680*/  @!P1 FADD R17, -R17, -RZ ;  /* 0x800000ff11119221 */ /* 0x004fca0000000100 */
[----:B------:R0:W-:Y:S01]  /*0690*/  @!P1 STG.E.64 desc[UR12][R26.64], R16 ;  /* 0x000000101a009986 */ /* 0x0001e2000c101b0c */
[----:B------:R-:W-:Y:S01]  /*06a0*/  ISETP.GE.OR P1, PT, R8, UR15, P0 ;  /* 0x0000000f08007c0c */ /* 0x000fe20008726670 */
[----:B0-----:R-:W0:-:S12]  /*06b0*/  LDC.64 R26, c[0x0][0x380] ;  /* 0x0000e000ff1a7b82 */ /* 0x001e180000000a00 */
[----:B0-----:R-:W-:Y:S02]  /*06c0*/  @!P1 IMAD.WIDE R14, R11, 0x8, R26 ;  /* 0x000000080b0e9825 */ /* 0x001fe400078e021a */
[----:B------:R-:W0:Y:S04]  /*06d0*/  LDC.64 R26, c[0x0][0x380] ;  /* 0x0000e000ff1a7b82 */ /* 0x000e280000000a00 */
[----:B------:R-:W2:Y:S01]  /*06e0*/  @!P1 LDG.E.64 R14, desc[UR12][R14.64] ;  /* 0x0000000c0e0e9981 */ /* 0x000ea2000c1e1b00 */
[----:B-1----:R-:W-:-:S04]  /*06f0*/  @!P1 IMAD.WIDE R28, R3, 0x8, R28 ;  /* 0x00000008031c9825 */ /* 0x002fc800078e021c */
[----:B--2---:R-:W-:-:S05]  /*0700*/  @!P1 FADD R15, -R15, -RZ ;  /* 0x800000ff0f0f9221 */ /* 0x004fca0000000100 */
[----:B------:R0:W-:Y:S01]  /*0710*/  @!P1 STG.E.64 desc[UR12][R28.64], R14 ;  /* 0x0000000e1c009986 */ /* 0x0001e2000c101b0c */
[----:B------:R-:W-:-:S13]  /*0720*/  ISETP.GE.OR P1, PT, R7, UR15, P0 ;  /* 0x0000000f07007c0c */ /* 0x000fda0008726670 */
[----:B0-----:R-:W-:Y:S02]  /*0730*/  @!P1 IMAD.WIDE R28, R12, 0x8, R26 ;  /* 0x000000080c1c9825 */ /* 0x001fe400078e021a */
[----:B------:R-:W0:Y:S03]  /*0740*/  LDC.64 R26, c[0x0][0x388] ;  /* 0x0000e200ff1a7b82 */ /* 0x000e260000000a00 */
[----:B------:R-:W2:Y:S01]  /*0750*/  @!P1 LDG.E.64 R16, desc[UR12][R28.64] ;  /* 0x0000000c1c109981 */ /* 0x000ea2000c1e1b00 */
[----:B------:R-:W-:Y:S01]  /*0760*/  UIADD3 UR8, UPT, UPT, UR8, 0x4, URZ ;  /* 0x0000000408087890 */ /* 0x000fe2000fffe0ff */
[C---:B------:R-:W-:Y:S01]  /*0770*/  IMAD R9, R24.reuse, 0x4, R9 ;  /* 0x0000000418097824 */ /* 0x040fe200078e0209 */
[C---:B------:R-:W-:Y:S01]  /*0780*/  LEA R8, R24.reuse, R8, 0x2 ;  /* 0x0000000818087211 */ /* 0x040fe200078e10ff */
[C---:B------:R-:W-:Y:S01]  /*0790*/  IMAD R7, R24.reuse, 0x4, R7 ;  /* 0x0000000418077824 */ /* 0x040fe200078e0207 */
[----:B------:R-:W-:Y:S01]  /*07a0*/  UISETP.NE.AND UP0, UPT, UR8, URZ, UPT ;  /* 0x000000ff0800728c */ /* 0x000fe2000bf05270 */
[----:B------:R-:W-:Y:S01]  /*07b0*/  LEA R6, R24, R6, 0x2 ;  /* 0x0000000618067211 */ /* 0x000fe200078e10ff */
[----:B------:R-:W-:Y:S01]  /*07c0*/  IMAD R13, R20, 0x4, R13 ;  /* 0x00000004140d7824 */ /* 0x000fe200078e020d */
[----:B------:R-:W-:Y:S01]  /*07d0*/  LEA R5, R24, R5, 0x2 ;  /* 0x0000000518057211 */ /* 0x000fe200078e10ff */
[----:B------:R-:W-:Y:S01]  /*07e0*/  IMAD R10, R20, 0x4, R10 ;  /* 0x00000004140a7824 */ /* 0x000fe200078e020a */
[----:B------:R-:W-:Y:S01]  /*07f0*/  LEA R2, R24, R2, 0x2 ;  /* 0x0000000218027211 */ /* 0x000fe200078e10ff */
[----:B------:R-:W-:Y:S01]  /*0800*/  IMAD R11, R20, 0x4, R11 ;  /* 0x00000004140b7824 */ /* 0x000fe200078e020b */
[----:B------:R-:W-:Y:S01]  /*0810*/  LEA R3, R24, R3, 0x2 ;  /* 0x0000000318037211 */ /* 0x000fe200078e10ff */
[----:B------:R-:W-:-:S02]  /*0820*/  IMAD R12, R20, 0x4, R12 ;  /* 0x00000004140c7824 */ /* 0x000fc400078e020c */
[----:B0-----:R-:W-:Y:S01]  /*0830*/  @!P1 IMAD.WIDE R26, R4, 0x8, R26 ;  /* 0x00000008041a9825 */ /* 0x001fe200078e021a */
[----:B------:R-:W-:-:S03]  /*0840*/  LEA R4, R24, R4, 0x2 ;  /* 0x0000000418047211 */ /* 0x000fc600078e10ff */
[----:B--2---:R-:W-:-:S05]  /*0850*/  @!P1 FADD R17, -R17, -RZ ;  /* 0x800000ff11119221 */ /* 0x004fca0000000100 */
[----:B------:R0:W-:Y:S01]  /*0860*/  @!P1 STG.E.64 desc[UR12][R26.64], R16 ;  /* 0x000000101a009986 */ /* 0x0001e2000c101b0c */
[----:B------:R-:W-:Y:S05]  /*0870*/  BRA.U UP0, `(.L_x_56) ;  /* 0xfffffffd00447547 */ /* 0x000fea000b83ffff */
.L_x_55:
[----:B------:R-:W-:-:S09]  /*0880*/  ULOP3.LUT UP0, UR7, UR14, 0x3, URZ, 0xc0, !UPT ;  /* 0x000000030e077892 */ /* 0x000fd2000f80c0ff */
[----:B------:R-:W-:Y:S05]  /*0890*/  BRA.U !UP0, `(.L_x_54) ;  /* 0x0000000108c87547 */ /* 0x000fea000b800000 */
[----:B------:R-:W1:Y:S01]  /*08a0*/  LDCU.64 UR16, c[0x0][0x390] ;  /* 0x00007200ff1077ac */ /* 0x000e620008000a00 */
[----:B------:R-:W-:Y:S01]  /*08b0*/  IMAD R9, R24, UR5, R25 ;  /* 0x0000000518097c24 */ /* 0x000fe2000f8e0219 */
[----:B------:R-:W-:Y:S04]  /*08c0*/  BSSY.RECONVERGENT B0, `(.L_x_57) ;  /* 0x000000d000007945 */ /* 0x000fe80003800200 */
[----:B-1----:R-:W-:-:S04]  /*08d0*/  ISETP.GE.AND P0, PT, R9, UR17, PT ;  /* 0x0000001109007c0c */ /* 0x002fc8000bf06270 */
[----:B------:R-:W-:-:S13]  /*08e0*/  ISETP.GE.OR P0, PT, R0, UR16, P0 ;  /* 0x0000001000007c0c */ /* 0x000fda0008706670 */
[----:B------:R-:W-:Y:S05]  /*08f0*/  @P0 BRA `(.L_x_58) ;  /* 0x0000000000240947 */ /* 0x000fea0003800000 */
[----:B------:R-:W1:Y:S01]  /*0900*/  LDC.64 R2, c[0x0][0x380] ;  /* 0x0000e000ff027b82 */ /* 0x000e620000000a00 */
[----:B------:R-:W-:-:S04]  /*0910*/  IMAD R5, R9, UR16, R0 ;  /* 0x0000001009057c24 */ /* 0x000fc8000f8e0200 */
[----:B-1----:R-:W-:-:S03]  /*0920*/  IMAD.WIDE R2, R5, 0x8, R2 ;  /* 0x0000000805027825 */ /* 0x002fc600078e0202 */
[----:B------:R-:W1:Y:S03]  /*0930*/  LDC.64 R4, c[0x0][0x388] ;  /* 0x0000e200ff047b82 */ /* 0x000e660000000a00 */
[----:B------:R-:W2:Y:S01]  /*0940*/  LDG.E.64 R2, desc[UR12][R2.64] ;  /* 0x0000000c02027981 */ /* 0x000ea2000c1e1b00 */
[----:B------:R-:W-:-:S04]  /*0950*/  IMAD R7, R0, UR17, R9 ;  /* 0x0000001100077c24 */ /* 0x000fc8000f8e0209 */
[----:B-1----:R-:W-:-:S04]  /*0960*/  IMAD.WIDE R4, R7, 0x8, R4 ;  /* 0x0000000807047825 */ /* 0x002fc800078e0204 */
[----:B--2---:R-:W-:-:S05]  /*0970*/  FADD R3, -R3, -RZ ;  /* 0x800000ff03037221 */ /* 0x004fca0000000100 */
[----:B------:R1:W-:Y:S02]  /*0980*/  STG.E.64 desc[UR12][R4.64], R2 ;  /* 0x0000000204007986 */ /* 0x0003e4000c101b0c */
.L_x_58:
[----:B------:R-:W-:Y:S05]  /*0990*/  BSYNC.RECONVERGENT B0 ;  /* 0x0000000000007941 */ /* 0x000fea0003800200 */
.L_x_57:
[----:B------:R-:W-:-:S09]  /*09a0*/  UISETP.NE.AND UP0, UPT, UR7, 0x1, UPT ;  /* 0x000000010700788c */ /* 0x000fd2000bf05270 */
[----:B------:R-:W-:Y:S05]  /*09b0*/  BRA.U !UP0, `(.L_x_54) ;  /* 0x0000000108807547 */ /* 0x000fea000b800000 */
[----:B------:R-:W-:Y:S01]  /*09c0*/  IMAD.IADD R9, R24, 0x1, R9 ;  /* 0x0000000118097824 */ /* 0x000fe200078e0209 */
[----:B------:R-:W-:Y:S04]  /*09d0*/  BSSY.RECONVERGENT B0, `(.L_x_59) ;  /* 0x000000d000007945 */ /* 0x000fe80003800200 */
[----:B------:R-:W-:-:S04]  /*09e0*/  ISETP.GE.AND P0, PT, R9, UR17, PT ;  /* 0x0000001109007c0c */ /* 0x000fc8000bf06270 */
[----:B------:R-:W-:-:S13]  /*09f0*/  ISETP.GE.OR P0, PT, R0, UR16, P0 ;  /* 0x0000001000007c0c */ /* 0x000fda0008706670 */
[----:B------:R-:W-:Y:S05]  /*0a00*/  @P0 BRA `(.L_x_60) ;  /* 0x0000000000240947 */ /* 0x000fea0003800000 */
[----:B-1----:R-:W1:Y:S01]  /*0a10*/  LDC.64 R2, c[0x0][0x380] ;  /* 0x0000e000ff027b82 */ /* 0x002e620000000a00 */
        /* <DEDUP_REMOVED lines=8> */
.L_x_60:
[----:B------:R-:W-:Y:S05]  /*0aa0*/  BSYNC.RECONVERGENT B0 ;  /* 0x0000000000007941 */ /* 0x000fea0003800200 */
.L_x_59:
[----:B------:R-:W-:-:S09]  /*0ab0*/  UISETP.NE.AND UP0, UPT, UR7, 0x2, UPT ;  /* 0x000000020700788c */ /* 0x000fd2000bf05270 */
[----:B------:R-:W-:Y:S05]  /*0ac0*/  BRA.U !UP0, `(.L_x_54) ;  /* 0x00000001083c7547 */ /* 0x000fea000b800000 */
[----:B------:R-:W-:Y:S01]  /*0ad0*/  IADD3 R7, PT, PT, R24, R9, RZ ;  /* 0x0000000918077210 */ /* 0x000fe20007ffe0ff */
[----:B------:R-:W-:Y:S03]  /*0ae0*/  BSSY.RECONVERGENT B0, `(.L_x_54) ;  /* 0x000000d000007945 */ /* 0x000fe60003800200 */
[----:B------:R-:W-:-:S04]  /*0af0*/  ISETP.GE.AND P0, PT, R7, UR17, PT ;  /* 0x0000001107007c0c */ /* 0x000fc8000bf06270 */
[----:B------:R-:W-:-:S13]  /*0b00*/  ISETP.GE.OR P0, PT, R0, UR16, P0 ;  /* 0x0000001000007c0c */ /* 0x000fda0008706670 */
[----:B------:R-:W-:Y:S05]  /*0b10*/  @P0 BRA `(.L_x_61) ;  /* 0x0000000000240947 */ /* 0x000fea0003800000 */
[----:B-12---:R-:W1:Y:S01]  /*0b20*/  LDC.64 R2, c[0x0][0x380] ;  /* 0x0000e000ff027b82 */ /* 0x006e620000000a00 */
        /* <DEDUP_REMOVED lines=8> */
.L_x_61:
[----:B------:R-:W-:Y:S05]  /*0bb0*/  BSYNC.RECONVERGENT B0 ;  /* 0x0000000000007941 */ /* 0x000fea0003800200 */
.L_x_54:
[----:B------:R-:W-:-:S04]  /*0bc0*/  UIADD3 UR4, UPT, UPT, UR4, 0x1, URZ ;  /* 0x0000000104047890 */ /* 0x000fc8000fffe0ff */
[----:B------:R-:W-:-:S09]  /*0bd0*/  UISETP.NE.AND UP0, UPT, UR4, UR11, UPT ;  /* 0x0000000b0400728c */ /* 0x000fd2000bf05270 */
[----:B------:R-:W-:Y:S05]  /*0be0*/  BRA.U UP0, `(.L_x_62) ;  /* 0xfffffff500f07547 */ /* 0x000fea000b83ffff */
[----:B------:R-:W-:Y:S05]  /*0bf0*/  EXIT ;  /* 0x000000000000794d */ /* 0x000fea0003800000 */
        .weak           $__internal_2_$__cuda_sm3x_div_rn_noftz_f32_slowpath
        .type           $__internal_2_$__cuda_sm3x_div_rn_noftz_f32_slowpath,@function
        .size           $__internal_2_$__cuda_sm3x_div_rn_noftz_f32_slowpath,(.L_x_227 - $__internal_2_$__cuda_sm3x_div_rn_noftz_f32_slowpath)
$__internal_2_$__cuda_sm3x_div_rn_noftz_f32_slowpath:
[----:B------:R-:W-:Y:S02]  /*0c00*/  SHF.R.U32.HI R7, RZ, 0x17, R3 ;  /* 0x00000017ff077819 */ /* 0x000fe40000011603 */
[----:B------:R-:W-:Y:S02]  /*0c10*/  SHF.R.U32.HI R6, RZ, 0x17, R0 ;  /* 0x00000017ff067819 */ /* 0x000fe40000011600 */
[----:B------:R-:W-:Y:S02]  /*0c20*/  LOP3.LUT R7, R7, 0xff, RZ, 0xc0, !PT ;  /* 0x000000ff07077812 */ /* 0x000fe400078ec0ff */
[----:B------:R-:W-:-:S03]  /*0c30*/  LOP3.LUT R10, R6, 0xff, RZ, 0xc0, !PT ;  /* 0x000000ff060a7812 */ /* 0x000fc600078ec0ff */
[----:B------:R-:W-:Y:S01]  /*0c40*/  VIADD R9, R7, 0xffffffff ;  /* 0xffffffff07097836 */ /* 0x000fe20000000000 */
[----:B------:R-:W-:-:S04]  /*0c50*/  IADD3 R8, PT, PT, R10, -0x1, RZ ;  /* 0xffffffff0a087810 */ /* 0x000fc80007ffe0ff */
[----:B------:R-:W-:-:S04]  /*0c60*/  ISETP.GT.U32.AND P0, PT, R9, 0xfd, PT ;  /* 0x000000fd0900780c */ /* 0x000fc80003f04070 */
[----:B------:R-:W-:-:S13]  /*0c70*/  ISETP.GT.U32.OR P0, PT, R8, 0xfd, P0 ;  /* 0x000000fd0800780c */ /* 0x000fda0000704470 */
[----:B------:R-:W-:Y:S01]  /*0c80*/  @!P0 IMAD.MOV.U32 R6, RZ, RZ, RZ ;  /* 0x000000ffff068224 */ /* 0x000fe200078e00ff */
        /* <DEDUP_REMOVED lines=22> */
[----:B------:R-:W-:-:S04]  /*0df0*/  @!P1 FFMA R3, R3, 1.84467440737095516160e+19, RZ ;  /* 0x5f80000003039823 */ /* 0x000fc800000000ff */
[----:B------:R-:W-:-:S07]  /*0e00*/  @!P1 VIADD R6, R6, 0x40 ;  /* 0x0000004006069836 */ /* 0x000fce0000000000 */
.L_x_63:
[----:B------:R-:W-:-:S04]  /*0e10*/  LEA R8, R7, 0xc0800000, 0x17 ;  /* 0xc080000007087811 */ /* 0x000fc800078eb8ff */
[----:B------:R-:W-:Y:S02]  /*0e20*/  IADD3 R8, PT, PT, -R8, R3, RZ ;  /* 0x0000000308087210 */ /* 0x000fe40007ffe1ff */
[----:B------:R-:W-:Y:S02]  /*0e30*/  IADD3 R3, PT, PT, R10, -0x7f, RZ ;  /* 0xffffff810a037810 */ /* 0x000fe40007ffe0ff */
[----:B------:R-:W0:Y:S01]  /*0e40*/  MUFU.RCP R9, R8 ;  /* 0x0000000800097308 */ /* 0x000e220000001000 */
[----:B------:R-:W-:Y:S01]  /*0e50*/  FADD.FTZ R11, -R8, -RZ ;  /* 0x800000ff080b7221 */ /* 0x000fe20000010100 */
[C---:B------:R-:W-:Y:S01]  /*0e60*/  IADD3 R7, PT, PT, R3.reuse, 0x7f, -R7 ;  /* 0x0000007f03077810 */ /* 0x040fe20007ffe807 */
[----:B------:R-:W-:-:S04]  /*0e70*/  IMAD R0, R3, -0x800000, R0 ;  /* 0xff80000003007824 */ /* 0x000fc800078e0200 */
[----:B------:R-:W-:Y:S02]  /*0e80*/  IMAD.IADD R7, R7, 0x1, R6 ;  /* 0x0000000107077824 */ /* 0x000fe400078e0206 */
[----:B0-----:R-:W-:-:S04]  /*0e90*/  FFMA R10, R9, R11, 1 ;  /* 0x3f800000090a7423 */ /* 0x001fc8000000000b */
        /* <DEDUP_REMOVED lines=20> */
[C---:B------:R-:W-:Y:S02]  /*0fe0*/  VIADD R8, R11.reuse, 0x20 ;  /* 0x000000200b087836 */ /* 0x040fe40000000000 */
[CCC-:B------:R-:W-:Y:S01]  /*0ff0*/  FFMA.RM R6, R12.reuse, R10.reuse, R9.reuse ;  /* 0x0000000a0c067223 */ /* 0x1c0fe20000004009 */
[----:B------:R-:W-:Y:S02]  /*1000*/  ISETP.NE.AND P2, PT, R11, RZ, PT ;  /* 0x000000ff0b00720c */ /* 0x000fe40003f45270 */
[----:B------:R-:W-:Y:S01]  /*1010*/  LOP3.LUT R7, R3, 0x7fffff, RZ, 0xc0, !PT ;  /* 0x007fffff03077812 */ /* 0x000fe200078ec0ff */
[----:B------:R-:W-:Y:S01]  /*1020*/  FFMA.RP R3, R12, R10, R9 ;  /* 0x0000000a0c037223 */ /* 0x000fe20000008009 */
[----:B------:R-:W-:Y:S02]  /*1030*/  ISETP.NE.AND P1, PT, R11, RZ, PT ;  /* 0x000000ff0b00720c */ /* 0x000fe40003f25270 */
        /* <DEDUP_REMOVED lines=15> */
.L_x_69:
[----:B------:R-:W-:-:S04]  /*1130*/  LOP3.LUT R0, R0, 0x80000000, RZ, 0xc0, !PT ;  /* 0x8000000000007812 */ /* 0x000fc800078ec0ff */
[----:B------:R-:W-:Y:S01]  /*1140*/  LOP3.LUT R0, R0, 0x7f800000, RZ, 0xfc, !PT ;  /* 0x7f80000000007812 */ /* 0x000fe200078efcff */
[----:B------:R-:W-:Y:S06]  /*1150*/  BRA `(.L_x_70) ;  /* 0x0000000000287947 */ /* 0x000fec0003800000 */
.L_x_68:
[----:B------:R-:W-:Y:S01]  /*1160*/  IMAD R0, R7, 0x800000, R0 ;  /* 0x0080000007007824 */ /* 0x000fe200078e0200 */
[----:B------:R-:W-:Y:S06]  /*1170*/  BRA `(.L_x_70) ;  /* 0x0000000000207947 */ /* 0x000fec0003800000 */
.L_x_67:
[----:B------:R-:W-:-:S04]  /*1180*/  LOP3.LUT R0, R3, 0x80000000, R0, 0x48, !PT ;  /* 0x8000000003007812 */ /* 0x000fc800078e4800 */
[----:B------:R-:W-:Y:S01]  /*1190*/  LOP3.LUT R0, R0, 0x7f800000, RZ, 0xfc, !PT ;  /* 0x7f80000000007812 */ /* 0x000fe200078efcff */
[----:B------:R-:W-:Y:S06]  /*11a0*/  BRA `(.L_x_70) ;  /* 0x0000000000147947 */ /* 0x000fec0003800000 */
.L_x_66:
[----:B------:R-:W-:Y:S01]  /*11b0*/  LOP3.LUT R0, R3, 0x80000000, R0, 0x48, !PT ;  /* 0x8000000003007812 */ /* 0x000fe200078e4800 */
[----:B------:R-:W-:Y:S06]  /*11c0*/  BRA `(.L_x_70) ;  /* 0x00000000000c7947 */ /* 0x000fec0003800000 */
.L_x_65:
[----:B------:R-:W0:Y:S01]  /*11d0*/  MUFU.RSQ R0, -QNAN ;  /* 0xffc0000000007908 */ /* 0x000e220000001400 */
[----:B------:R-:W-:Y:S05]  /*11e0*/  BRA `(.L_x_70) ;  /* 0x0000000000047947 */ /* 0x000fea0003800000 */
.L_x_64:
[----:B------:R-:W-:-:S07]  /*11f0*/  FADD.FTZ R0, R0, R3 ;  /* 0x0000000300007221 */ /* 0x000fce0000010000 */
.L_x_70:
[----:B------:R-:W-:Y:S01]  /*1200*/  HFMA2 R7, -RZ, RZ, 0, 0 ;  /* 0x00000000ff077431 */ /* 0x000fe200000001ff */
[----:B------:R-:W-:-:S04]  /*1210*/  MOV R6, R4 ;  /* 0x0000000400067202 */ /* 0x000fc80000000f00 */
[----:B0-----:R-:W-:Y:S05]  /*1220*/  RET.REL.NODEC R6 `(_Z19hermitian_transposePK6float2PS_ii) ;  /* 0xffffffec06747950 */ /* 0x001fea0003c3ffff */
.L_x_71:
        /* <DEDUP_REMOVED lines=13> */
.L_x_227:


//--------------------- .text._Z5bCholP6float2ii  --------------------------
	.section	.text._Z5bCholP6float2ii,"ax",@progbits
	.align	128
        .global         _Z5bCholP6float2ii
        .type           _Z5bCholP6float2ii,@function
        .size           _Z5bCholP6float2ii,(.L_x_229 - _Z5bCholP6float2ii)
        .other          _Z5bCholP6float2ii,@"STO_CUDA_ENTRY STV_DEFAULT"
_Z5bCholP6float2ii:
.text._Z5bCholP6float2ii:
[----:B------:R-:W0:Y:S08]  /*0000*/  LDC R1, c[0x0][0x37c] ;  /* 0x0000df00ff017b82 */ /* 0x000e300000000800 */
[----:B------:R-:W1:Y:S01]  /*0010*/  LDC.64 R2, c[0x0][0x388] ;  /* 0x0000e200ff027b82 */ /* 0x000e620000000a00 */
[----:B------:R-:W2:Y:S01]  /*0020*/  LDCU.64 UR6, c[0x0][0x358] ;  /* 0x00006b00ff0677ac */ /* 0x000ea20008000a00 */
[----:B0-----:R-:W-:-:S06]  /*0030*/  VIADD R1, R1, 0xffffffe0 ;  /* 0xffffffe001017836 */ /* 0x001fcc0000000000 */
[----:B------:R-:W0:Y:S01]  /*0040*/  LDC.64 R6, c[0x0][0x380] ;  /* 0x0000e000ff067b82 */ /* 0x000e220000000a00 */
[----:B-1----:R-:W-:-:S04]  /*0050*/  IMAD R3, R3, R2, R2 ;  /* 0x0000000203037224 */ /* 0x002fc800078e0202 */
[----:B0-----:R-:W-:-:S05]  /*0060*/  IMAD.WIDE R6, R3, 0x8, R6 ;  /* 0x0000000803067825 */ /* 0x001fca00078e0206 */
[----:B--2---:R-:W2:Y:S02]  /*0070*/  LDG.E.64 R8, desc[UR6][R6.64] ;  /* 0x0000000606087981 */ /* 0x004ea4000c1e1b00 */
[----:B--2---:R-:W-:-:S04]  /*0080*/  FSETP.GT.AND P0, PT, |R8|, |R9|, PT ;  /* 0x400000090800720b */ /* 0x004fc80003f04200 */
[----:B------:R-:W-:Y:S02]  /*0090*/  FSEL R3, |R8|, |R9|, P0 ;  /* 0x4000000908037208 */ /* 0x000fe40000000200 */
[----:B------:R-:W-:Y:S02]  /*00a0*/  FSEL R0, |R9|, |R8|, P0 ;  /* 0x4000000809007208 */ /* 0x000fe40000000200 */
        /* <DEDUP_REMOVED lines=8> */
[----:B------:R-:W-:Y:S01]  /*0130*/  IMAD.MOV.U32 R2, RZ, RZ, R0 ;  /* 0x000000ffff027224 */ /* 0x000fe200078e0000 */
[----:B------:R-:W-:-:S07]  /*0140*/  MOV R4, 0x160 ;  /* 0x0000016000047802 */ /* 0x000fce0000000f00 */
[----:B------:R-:W-:Y:S05]  /*0150*/  CALL.REL.NOINC `($__internal_4_$__cuda_sm3x_div_rn_noftz_f32_slowpath) ;  /* 0x0000001000107944 */ /* 0x000fea0003c00000 */
.L_x_72:
[----:B------:R-:W-:-:S04]  /*0160*/  FFMA R5, R2, R2, 1 ;  /* 0x3f80000002057423 */ /* 0x000fc80000000002 */
[----:B------:R-:W-:Y:S01]  /*0170*/  VIADD R2, R5, 0xf3000000 ;  /* 0xf300000005027836 */ /* 0x000fe20000000000 */
[----:B------:R0:W1:Y:S04]  /*0180*/  MUFU.RSQ R4, R5 ;  /* 0x0000000500047308 */ /* 0x0000680000001400 */
[----:B------:R-:W-:-:S13]  /*0190*/  ISETP.GT.U32.AND P0, PT, R2, 0x727fffff, PT ;  /* 0x727fffff0200780c */ /* 0x000fda0003f04070 */
[----:B01----:R-:W-:Y:S05]  /*01a0*/  @!P0 BRA `(.L_x_73) ;  /* 0x0000000000108947 */ /* 0x003fea0003800000 */
[----:B------:R-:W-:Y:S01]  /*01b0*/  IMAD.MOV.U32 R2, RZ, RZ, R5 ;  /* 0x000000ffff027224 */ /* 0x000fe200078e0005 */
[----:B------:R-:W-:-:S07]  /*01c0*/  MOV R10, 0x1e0 ;  /* 0x000001e0000a7802 */ /* 0x000fce0000000f00 */
[----:B------:R-:W-:Y:S05]  /*01d0*/  CALL.REL.NOINC `($__internal_3_$__cuda_sm20_sqrt_rn_f32_slowpath) ;  /* 0x0000000c00907944 */ /* 0x000fea0003c00000 */
[----:B------:R-:W-:Y:S05]  /*01e0*/  BRA `(.L_x_74) ;  /* 0x0000000000107947 */ /* 0x000fea0003800000 */
.L_x_73:
[----:B------:R-:W-:Y:S01]  /*01f0*/  FMUL.FTZ R2, R5, R4 ;  /* 0x0000000405027220 */ /* 0x000fe20000410000 */
[----:B------:R-:W-:-:S03]  /*0200*/  FMUL.FTZ R4, R4, 0.5 ;  /* 0x3f00000004047820 */ /* 0x000fc60000410000 */
[----:B------:R-:W-:-:S04]  /*0210*/  FFMA R5, -R2, R2, R5 ;  /* 0x0000000202057223 */ /* 0x000fc80000000105 */
[----:B------:R-:W-:-:S07]  /*0220*/  FFMA R2, R5, R4, R2 ;  /* 0x0000000405027223 */ /* 0x000fce0000000002 */
.L_x_74:
[----:B------:R-:W-:Y:S01]  /*0230*/  FSETP.GT.AND P2, PT, |R9|, |R8|, PT ;  /* 0x400000080900720b */ /* 0x000fe20003f44200 */
[C---:B------:R-:W-:Y:S01]  /*0240*/  FMUL R5, R3.reuse, R2 ;  /* 0x0000000203057220 */ /* 0x040fe20000400000 */
[----:B------:R-:W-:Y:S02]  /*0250*/  FSETP.NEU.AND P3, PT, R3, RZ, PT ;  /* 0x000000ff0300720b */ /* 0x000fe40003f6d000 */
[----:B------:R-:W-:Y:S02]  /*0260*/  FSEL R11, |R9|, |R8|, P2 ;  /* 0x40000008090b7208 */ /* 0x000fe40001000200 */
[C---:B------:R-:W-:Y:S02]  /*0270*/  FSEL R2, |R8|.reuse, |R9|, P2 ;  /* 0x4000000908027208 */ /* 0x040fe40001000200 */
[----:B------:R-:W0:Y:S01]  /*0280*/  MUFU.RCP R4, R11 ;  /* 0x0000000b00047308 */ /* 0x000e220000001000 */
[----:B------:R-:W-:Y:S01]  /*0290*/  FMNMX R3, R3, R0, !PT ;  /* 0x0000000003037209 */ /* 0x000fe20007800000 */
[----:B------:R-:W-:-:S03]  /*02a0*/  FADD R0, |R8|, |R9| ;  /* 0x4000000908007221 */ /* 0x000fc60000000200 */
[----:B------:R-:W-:Y:S02]  /*02b0*/  FSETP.GT.AND P0, PT, R3, 3.40282346638528859812e+38, PT ;  /* 0x7f7fffff0300780b */ /* 0x000fe40003f04000 */
[C---:B------:R-:W-:Y:S01]  /*02c0*/  FSEL R5, R0.reuse, R5, !P3 ;  /* 0x0000000500057208 */ /* 0x040fe20005800000 */
[----:B------:R-:W1:Y:S03]  /*02d0*/  FCHK P1, R2, R11 ;  /* 0x0000000b02007302 */ /* 0x000e660000020000 */
[----:B------:R-:W-:Y:S01]  /*02e0*/  FSEL R5, R0, R5, P0 ;  /* 0x0000000500057208 */ /* 0x000fe20000000000 */
        /* <DEDUP_REMOVED lines=9> */
[----:B------:R-:W-:-:S07]  /*0380*/  IMAD.MOV.U32 R3, RZ, RZ, R2 ;  /* 0x000000ffff037224 */ /* 0x000fce00078e0002 */
.L_x_75:
[----:B------:R-:W-:Y:S02]  /*0390*/  HFMA2 R13, -RZ, RZ, 0.89990234375, 10328 ;  /* 0x3b33710bff0d7431 */ /* 0x000fe400000001ff */
[----:B------:R-:W-:Y:S01]  /*03a0*/  FMUL R2, R3, R3 ;  /* 0x0000000303027220 */ /* 0x000fe20000400000 */
[C---:B------:R-:W-:Y:S02]  /*03b0*/  ISETP.GE.AND P0, PT, R8.reuse, RZ, PT ;  /* 0x000000ff0800720c */ /* 0x040fe40003f06270 */
[----:B------:R-:W-:Y:S02]  /*03c0*/  FSETP.NEU.AND P3, PT, |R8|, |R9|, PT ;  /* 0x400000090800720b */ /* 0x000fe40003f6d200 */
[----:B------:R-:W-:Y:S01]  /*03d0*/  FSETP.NEU.AND P1, PT, R11, RZ, PT ;  /* 0x000000ff0b00720b */ /* 0x000fe20003f2d000 */
[----:B------:R-:W-:-:S04]  /*03e0*/  FFMA R13, R2, R13, -0.015681877732276916504 ;  /* 0xbc807748020d7423 */ /* 0x000fc8000000000d */
[----:B------:R-:W-:-:S04]  /*03f0*/  FFMA R13, R2, R13, 0.042200751602649688721 ;  /* 0x3d2cdab2020d7423 */ /* 0x000fc8000000000d */
[----:B------:R-:W-:-:S04]  /*0400*/  FFMA R13, R2, R13, -0.074792981147766113281 ;  /* 0xbd992d10020d7423 */ /* 0x000fc8000000000d */
[----:B------:R-:W-:-:S04]  /*0410*/  FFMA R13, R2, R13, 0.10640415549278259277 ;  /* 0x3dd9ea6c020d7423 */ /* 0x000fc8000000000d */
[----:B------:R-:W-:-:S04]  /*0420*/  FFMA R13, R2, R13, -0.14207722246646881104 ;  /* 0xbe117cb1020d7423 */ /* 0x000fc8000000000d */
[----:B------:R-:W-:-:S04]  /*0430*/  FFMA R13, R2, R13, 0.19993925094604492188 ;  /* 0x3e4cbce0020d7423 */ /* 0x000fc8000000000d */
[----:B------:R-:W-:-:S04]  /*0440*/  FFMA R13, R2, R13, -0.33333197236061096191 ;  /* 0xbeaaaa7d020d7423 */ /* 0x000fc8000000000d */
[----:B------:R-:W-:Y:S01]  /*0450*/  FMUL R2, R2, R13 ;  /* 0x0000000d02027220 */ /* 0x000fe20000400000 */
[----:B------:R-:W-:-:S03]  /*0460*/  IMAD.MOV.U32 R13, RZ, RZ, 0x3f6ee581 ;  /* 0x3f6ee581ff0d7424 */ /* 0x000fc600078e00ff */
[----:B------:R-:W-:Y:S02]  /*0470*/  FFMA R2, R2, R3, R3 ;  /* 0x0000000302027223 */ /* 0x000fe40000000003 */
[C---:B------:R-:W-:Y:S02]  /*0480*/  FSEL R4, R13.reuse, 1.8663789033889770508, P2 ;  /* 0x3feee5810d047808 */ /* 0x040fe40001000000 */
[----:B------:R-:W-:-:S05]  /*0490*/  FFMA R3, R13, 1.6832555532455444336, -R2 ;  /* 0x3fd774eb0d037823 */ /* 0x000fca0000000802 */
[-C--:B------:R-:W-:Y:S02]  /*04a0*/  FSEL R8, R3, R2.reuse, P2 ;  /* 0x0000000203087208 */ /* 0x080fe40001000000 */
[----:B------:R-:W-:Y:S01]  /*04b0*/  FSEL R3, R2, -R2, P2 ;  /* 0x8000000202037208 */ /* 0x000fe20001000000 */
[----:B------:R-:W-:-:S04]  /*04c0*/  IMAD.MOV.U32 R2, RZ, RZ, 0x4016cbe4 ;  /* 0x4016cbe4ff027424 */ /* 0x000fc800078e00ff */
[----:B------:R-:W-:Y:S01]  /*04d0*/  @!P0 FFMA R8, R4, 1.6832555532455444336, R3 ;  /* 0x3fd774eb04088823 */ /* 0x000fe20000000003 */
[----:B------:R-:W-:Y:S02]  /*04e0*/  @!P3 FSEL R8, R2, 0.78539818525314331055, !P0 ;  /* 0x3f490fdb0208b808 */ /* 0x000fe40004000000 */
[----:B------:R-:W-:Y:S02]  /*04f0*/  @!P1 FSEL R8, RZ, 3.1415927410125732422, P0 ;  /* 0x40490fdbff089808 */ /* 0x000fe40000000000 */
[----:B------:R-:W-:Y:S02]  /*0500*/  FSETP.NAN.AND P0, PT, R0, R0, PT ;  /* 0x000000000000720b */ /* 0x000fe40003f08000 */
[----:B------:R-:W-:-:S04]  /*0510*/  LOP3.LUT R9, R8, 0x80000000, R9, 0xb8, !PT ;  /* 0x8000000008097812 */ /* 0x000fc800078eb809 */
[----:B------:R-:W-:-:S05]  /*0520*/  FSEL R9, R0, R9, P0 ;  /* 0x0000000900097208 */ /* 0x000fca0000000000 */
[----:B------:R-:W-:-:S04]  /*0530*/  FMUL R9, R9, 0.5 ;  /* 0x3f00000009097820 */ /* 0x000fc80000400000 */
[C---:B------:R-:W-:Y:S01]  /*0540*/  FMUL R0, R9.reuse, 0.63661974668502807617 ;  /* 0x3f22f98309007820 */ /* 0x040fe20000400000 */
[----:B------:R-:W-:-:S05]  /*0550*/  FSETP.GE.AND P0, PT, |R9|, 105615, PT ;  /* 0x47ce47800900780b */ /* 0x000fca0003f06200 */
[----:B------:R-:W0:Y:S02]  /*0560*/  F2I.NTZ R0, R0 ;  /* 0x0000000000007305 */ /* 0x000e240000203100 */
[----:B0-----:R-:W-:Y:S01]  /*0570*/  I2FP.F32.S32 R12, R0 ;  /* 0x00000000000c7245 */ /* 0x001fe20000201400 */
[----:B------:R-:W-:-:S04]  /*0580*/  IMAD.MOV.U32 R13, RZ, RZ, R0 ;  /* 0x000000ffff0d7224 */ /* 0x000fc800078e0000 */
[----:B------:R-:W-:-:S04]  /*0590*/  FFMA R3, R12, -1.5707962512969970703, R9 ;  /* 0xbfc90fda0c037823 */ /* 0x000fc80000000009 */
[----:B------:R-:W-:-:S04]  /*05a0*/  FFMA R3, R12, -7.5497894158615963534e-08, R3 ;  /* 0xb3a221680c037823 */ /* 0x000fc80000000003 */
[----:B------:R-:W-:-:S04]  /*05b0*/  FFMA R12, R12, -5.3903029534742383927e-15, R3 ;  /* 0xa7c234c50c0c7823 */ /* 0x000fc80000000003 */
[----:B------:R-:W-:Y:S01]  /*05c0*/  IMAD.MOV.U32 R2, RZ, RZ, R12 ;  /* 0x000000ffff027224 */ /* 0x000fe200078e000c */
[----:B------:R-:W-:Y:S06]  /*05d0*/  @!P0 BRA `(.L_x_76) ;  /* 0x0000000000dc8947 */ /* 0x000fec0003800000 */
[----:B------:R-:W-:-:S13]  /*05e0*/  FSETP.NEU.AND P0, PT, |R9|, +INF , PT ;  /* 0x7f8000000900780b */ /* 0x000fda0003f0d200 */
[----:B------:R-:W-:Y:S01]  /*05f0*/  @!P0 FMUL R2, RZ, R9 ;  /* 0x00000009ff028220 */ /* 0x000fe20000400000 */
[----:B------:R-:W-:Y:S01]  /*0600*/  @!P0 IMAD.MOV.U32 R0, RZ, RZ, RZ ;  /* 0x000000ffff008224 */ /* 0x000fe200078e00ff */
[----:B------:R-:W-:Y:S06]  /*0610*/  @!P0 BRA `(.L_x_76) ;  /* 0x0000000000cc8947 */ /* 0x000fec0003800000 */
[----:B------:R-:W-:Y:S01]  /*0620*/  SHF.L.U32 R2, R9, 0x8, RZ ;  /* 0x0000000809027819 */ /* 0x000fe200000006ff */
[----:B------:R-:W-:Y:S01]  /*0630*/  IMAD.MOV.U32 R8, RZ, RZ, RZ ;  /* 0x000000ffff087224 */ /* 0x000fe200078e00ff */
[----:B------:R-:W0:Y:S01]  /*0640*/  LDCU.64 UR8, c[0x4][URZ] ;  /* 0x01000000ff0877ac */ /* 0x000e220008000a00 */
[----:B------:R-:W-:Y:S01]  /*0650*/  IMAD.MOV.U32 R17, RZ, RZ, RZ ;  /* 0x000000ffff117224 */ /* 0x000fe200078e00ff */
[----:B------:R-:W-:Y:S01]  /*0660*/  LOP3.LUT R19, R2, 0x80000000, RZ, 0xfc, !PT ;  /* 0x8000000002137812 */ /* 0x000fe200078efcff */
[----:B------:R-:W-:Y:S01]  /*0670*/  IMAD.MOV.U32 R0, RZ, RZ, R1 ;  /* 0x000000ffff007224 */ /* 0x000fe200078e0001 */
[----:B------:R-:W-:-:S06]  /*0680*/  UMOV UR4, URZ ;  /* 0x000000ff00047c82 */ /* 0x000fcc0008000000 */
.L_x_77:
[----:B0-----:R-:W-:Y:S02]  /*0690*/  IMAD.U32 R10, RZ, RZ, UR8 ;  /* 0x00000008ff0a7e24 */ /* 0x001fe4000f8e00ff */
[----:B------:R-:W-:-:S05]  /*06a0*/  IMAD.U32 R11, RZ, RZ, UR9 ;  /* 0x00000009ff0b7e24 */ /* 0x000fca000f8e00ff */
[----:B------:R-:W2:Y:S01]  /*06b0*/  LDG.E.CONSTANT R2, desc[UR6][R10.64] ;  /* 0x000000060a027981 */ /* 0x000ea2000c1e9900 */
[----:B------:R-:W-:Y:S02]  /*06c0*/  UIADD3 UR8, UP0, UPT, UR8, 0x4, URZ ;  /* 0x0000000408087890 */ /* 0x000fe4000ff1e0ff */
[----:B------:R-:W-:Y:S02]  /*06d0*/  UIADD3 UR4, UPT, UPT, UR4, 0x1, URZ ;  /* 0x0000000104047890 */ /* 0x000fe4000fffe0ff */
[----:B------:R-:W-:Y:S02]  /*06e0*/  UIADD3.X UR9, UPT, UPT, URZ, UR9, URZ, UP0, !UPT ;  /* 0x00000009ff097290 */ /* 0x000fe400087fe4ff */
[----:B------:R-:W-:Y:S01]  /*06f0*/  UISETP.NE.AND UP0, UPT, UR4, 0x6, UPT ;  /* 0x000000060400788c */ /* 0x000fe2000bf05270 */
[----:B--2---:R-:W-:-:S03]  /*0700*/  IMAD.WIDE.U32 R2, R2, R19, RZ ;  /* 0x0000001302027225 */ /* 0x004fc600078e00ff */
[----:B------:R-:W-:-:S04]  /*0710*/  IADD3 R15, P0, PT, R2, R8, RZ ;  /* 0x00000008020f7210 */ /* 0x000fc80007f1e0ff */
[----:B------:R-:W-:Y:S01]  /*0720*/  IADD3.X R8, PT, PT, R3, R17, RZ, P0, !PT ;  /* 0x0000001103087210 */ /* 0x000fe200007fe4ff */
[----:B------:R0:W-:Y:S02]  /*0730*/  STL [R0], R15 ;  /* 0x0000000f00007387 */ /* 0x0001e40000100800 */
[----:B0-----:R-:W-:Y:S01]  /*0740*/  VIADD R0, R0, 0x4 ;  /* 0x0000000400007836 */ /* 0x001fe20000000000 */
[----:B------:R-:W-:Y:S06]  /*0750*/  BRA.U UP0, `(.L_x_77) ;  /* 0xfffffffd00cc7547 */ /* 0x000fec000b83ffff */
[----:B------:R-:W-:Y:S01]  /*0760*/  SHF.R.U32.HI R4, RZ, 0x17, R9 ;  /* 0x00000017ff047819 */ /* 0x000fe20000011609 */
[----:B------:R0:W-:Y:S03]  /*0770*/  STL [R1+0x18], R8 ;  /* 0x0000180801007387 */ /* 0x0001e60000100800 */
[C---:B------:R-:W-:Y:S02]  /*0780*/  LOP3.LUT R0, R4.reuse, 0xe0, RZ, 0xc0, !PT ;  /* 0x000000e004007812 */ /* 0x040fe400078ec0ff */
[----:B------:R-:W-:-:S03]  /*0790*/  LOP3.LUT P0, RZ, R4, 0x1f, RZ, 0xc0, !PT ;  /* 0x0000001f04ff7812 */ /* 0x000fc6000780c0ff */
[----:B------:R-:W-:-:S05]  /*07a0*/  VIADD R0, R0, 0xffffff80 ;  /* 0xffffff8000007836 */ /* 0x000fca0000000000 */
[----:B------:R-:W-:-:S05]  /*07b0*/  SHF.R.U32.HI R0, RZ, 0x5, R0 ;  /* 0x00000005ff007819 */ /* 0x000fca0000011600 */
[----:B------:R-:W-:-:S05]  /*07c0*/  IMAD R14, R0, -0x4, R1 ;  /* 0xfffffffc000e7824 */ /* 0x000fca00078e0201 */
[----:B------:R-:W2:Y:S04]  /*07d0*/  LDL R0, [R14+0x18] ;  /* 0x000018000e007983 */ /* 0x000ea80000100800 */
[----:B------:R-:W2:Y:S04]  /*07e0*/  LDL R3, [R14+0x14] ;  /* 0x000014000e037983 */ /* 0x000ea80000100800 */
[----:B------:R-:W3:Y:S01]  /*07f0*/  @P0 LDL R2, [R14+0x10] ;  /* 0x000010000e020983 */ /* 0x000ee20000100800 */
[----:B------:R-:W-:Y:S01]  /*0800*/  LOP3.LUT R4, R4, 0x1f, RZ, 0xc0, !PT ;  /* 0x0000001f04047812 */ /* 0x000fe200078ec0ff */
[----:B------:R-:W-:Y:S01]  /*0810*/  UMOV UR4, 0x54442d19 ;  /* 0x54442d1900047882 */ /* 0x000fe20000000000 */
[----:B------:R-:W-:-:S02]  /*0820*/  UMOV UR5, 0x3bf921fb ;  /* 0x3bf921fb00057882 */ /* 0x000fc40000000000 */
[-C--:B--2---:R-:W-:Y:S02]  /*0830*/  @P0 SHF.L.W.U32.HI R0, R3, R4.reuse, R0 ;  /* 0x0000000403000219 */ /* 0x084fe40000010e00 */
[----:B---3--:R-:W-:Y:S02]  /*0840*/  @P0 SHF.L.W.U32.HI R3, R2, R4, R3 ;  /* 0x0000000402030219 */ /* 0x008fe40000010e03 */
[----:B------:R-:W-:Y:S02]  /*0850*/  ISETP.GE.AND P0, PT, R9, RZ, PT ;  /* 0x000000ff0900720c */ /* 0x000fe40003f06270 */
[C---:B------:R-:W-:Y:S01]  /*0860*/  SHF.L.W.U32.HI R2, R3.reuse, 0x2, R0 ;  /* 0x0000000203027819 */ /* 0x040fe20000010e00 */
[----:B------:R-:W-:-:S03]  /*0870*/  IMAD.SHL.U32 R3, R3, 0x4, RZ ;  /* 0x0000000403037824 */ /* 0x000fc600078e00ff */
[----:B------:R-:W-:-:S04]  /*0880*/  SHF.R.S32.HI R4, RZ, 0x1f, R2 ;  /* 0x0000001fff047819 */ /* 0x000fc80000011402 */
[C---:B------:R-:W-:Y:S02]  /*0890*/  LOP3.LUT R10, R4.reuse, R3, RZ, 0x3c, !PT ;  /* 0x00000003040a7212 */ /* 0x040fe400078e3cff */
[----:B------:R-:W-:Y:S02]  /*08a0*/  LOP3.LUT R11, R4, R2, RZ, 0x3c, !PT ;  /* 0x00000002040b7212 */ /* 0x000fe400078e3cff */
[----:B------:R-:W-:Y:S02]  /*08b0*/  SHF.R.U32.HI R3, RZ, 0x1e, R0 ;  /* 0x0000001eff037819 */ /* 0x000fe40000011600 */
[C---:B------:R-:W-:Y:S02]  /*08c0*/  LOP3.LUT R4, R2.reuse, R9, RZ, 0x3c, !PT ;  /* 0x0000000902047212 */ /* 0x040fe400078e3cff */
[----:B------:R-:W1:Y:S01]  /*08d0*/  I2F.F64.S64 R10, R10 ;  /* 0x0000000a000a7312 */ /* 0x000e620000301c00 */
[----:B------:R-:W-:Y:S02]  /*08e0*/  LEA.HI R0, R2, R3, RZ, 0x1 ;  /* 0x0000000302007211 */ /* 0x000fe400078f08ff */
[----:B------:R-:W-:-:S03]  /*08f0*/  ISETP.GE.AND P1, PT, R4, RZ, PT ;  /* 0x000000ff0400720c */ /* 0x000fc60003f26270 */
[----:B------:R-:W-:-:S04]  /*0900*/  IMAD.MOV R2, RZ, RZ, -R0 ;  /* 0x000000ffff027224 */ /* 0x000fc800078e0a00 */
[----:B------:R-:W-:Y:S01]  /*0910*/  @!P0 IMAD.MOV.U32 R0, RZ, RZ, R2 ;  /* 0x000000ffff008224 */ /* 0x000fe200078e0002 */
[----:B-1----:R-:W-:-:S10]  /*0920*/  DMUL R14, R10, UR4 ;  /* 0x000000040a0e7c28 */ /* 0x002fd40008000000 */
[----:B------:R-:W1:Y:S02]  /*0930*/  F2F.F32.F64 R14, R14 ;  /* 0x0000000e000e7310 */ /* 0x000e640000301000 */
[----:B01----:R-:W-:-:S07]  /*0940*/  FSEL R2, -R14, R14, !P1 ;  /* 0x0000000e0e027208 */ /* 0x003fce0004800100 */
.L_x_76:
[----:B------:R-:W-:Y:S01]  /*0950*/  MOV R4, 0x37cbac00 ;  /* 0x37cbac0000047802 */ /* 0x000fe20000000f00 */
[----:B------:R-:W-:Y:S01]  /*0960*/  FMUL R3, R2, R2 ;  /* 0x0000000202037220 */ /* 0x000fe20000400000 */
[C---:B------:R-:W-:Y:S01]  /*0970*/  LOP3.LUT R8, R0.reuse, 0x1, RZ, 0xc0, !PT ;  /* 0x0000000100087812 */ /* 0x040fe200078ec0ff */
[----:B------:R-:W-:Y:S02]  /*0980*/  VIADD R0, R0, 0x1 ;  /* 0x0000000100007836 */ /* 0x000fe40000000000 */
[----:B------:R-:W-:Y:S01]  /*0990*/  FFMA R4, R3, R4, -0.0013887860113754868507 ;  /* 0xbab607ed03047423 */ /* 0x000fe20000000004 */
[----:B------:R-:W-:Y:S01]  /*09a0*/  ISETP.NE.U32.AND P0, PT, R8, 0x1, PT ;  /* 0x000000010800780c */ /* 0x000fe20003f05070 */
[----:B------:R-:W-:Y:S01]  /*09b0*/  IMAD.MOV.U32 R8, RZ, RZ, 0x3c0885e4 ;  /* 0x3c0885e4ff087424 */ /* 0x000fe200078e00ff */
[----:B------:R-:W-:Y:S01]  /*09c0*/  LOP3.LUT P1, RZ, R0, 0x2, RZ, 0xc0, !PT ;  /* 0x0000000200ff7812 */ /* 0x000fe2000782c0ff */
[----:B------:R-:W-:Y:S01]  /*09d0*/  IMAD.MOV.U32 R15, RZ, RZ, 0x3e2aaaa8 ;  /* 0x3e2aaaa8ff0f7424 */ /* 0x000fe200078e00ff */
[----:B------:R-:W-:-:S02]  /*09e0*/  FSEL R4, R4, -0.00019574658654164522886, P0 ;  /* 0xb94d415304047808 */ /* 0x000fc40000000000 */
[----:B------:R-:W-:Y:S02]  /*09f0*/  FSEL R8, R8, 0.041666727513074874878, !P0 ;  /* 0x3d2aaabb08087808 */ /* 0x000fe40004000000 */
[----:B------:R-:W-:Y:S02]  /*0a00*/  FSEL R0, R2, 1, !P0 ;  /* 0x3f80000002007808 */ /* 0x000fe40004000000 */
[----:B------:R-:W-:Y:S01]  /*0a10*/  FSEL R15, -R15, -0.4999999701976776123, !P0 ;  /* 0xbeffffff0f0f7808 */ /* 0x000fe20004000100 */
[----:B------:R-:W-:Y:S01]  /*0a20*/  FFMA R4, R3, R4, R8 ;  /* 0x0000000403047223 */ /* 0x000fe20000000008 */
[----:B------:R-:W-:Y:S01]  /*0a30*/  FSETP.GE.AND P0, PT, |R9|, 105615, PT ;  /* 0x47ce47800900780b */ /* 0x000fe20003f06200 */
[C---:B------:R-:W-:Y:S02]  /*0a40*/  FFMA R11, R3.reuse, R0, RZ ;  /* 0x00000000030b7223 */ /* 0x040fe400000000ff */
[----:B------:R-:W-:-:S04]  /*0a50*/  FFMA R4, R3, R4, R15 ;  /* 0x0000000403047223 */ /* 0x000fc8000000000f */
[----:B------:R-:W-:-:S04]  /*0a60*/  FFMA R14, R11, R4, R0 ;  /* 0x000000040b0e7223 */ /* 0x000fc80000000000 */
[----:B------:R-:W-:Y:S02]  /*0a70*/  @P1 FADD R14, RZ, -R14 ;  /* 0x8000000eff0e1221 */ /* 0x000fe40000000000 */
[----:B------:R-:W-:Y:S05]  /*0a80*/  @!P0 BRA `(.L_x_78) ;  /* 0x0000000000dc8947 */ /* 0x000fea0003800000 */
[----:B------:R-:W-:-:S13]  /*0a90*/  FSETP.NEU.AND P0, PT, |R9|, +INF , PT ;  /* 0x7f8000000900780b */ /* 0x000fda0003f0d200 */
[----:B------:R-:W-:Y:S01]  /*0aa0*/  @!P0 FMUL R12, RZ, R9 ;  /* 0x00000009ff0c8220 */ /* 0x000fe20000400000 */
[----:B------:R-:W-:Y:S01]  /*0ab0*/  @!P0 IMAD.MOV.U32 R13, RZ, RZ, RZ ;  /* 0x000000ffff0d8224 */ /* 0x000fe200078e00ff */
[----:B------:R-:W-:Y:S06]  /*0ac0*/  @!P0 BRA `(.L_x_78) ;  /* 0x0000000000cc8947 */ /* 0x000fec0003800000 */
[----:B------:R-:W-:Y:S01]  /*0ad0*/  IMAD.SHL.U32 R2, R9, 0x100, RZ ;  /* 0x0000010009027824 */ /* 0x000fe200078e00ff */
[----:B------:R-:W-:Y:S01]  /*0ae0*/  MOV R8, RZ ;  /* 0x000000ff00087202 */ /* 0x000fe20000000f00 */
[----:B------:R-:W-:Y:S01]  /*0af0*/  IMAD.MOV.U32 R15, RZ, RZ, RZ ;  /* 0x000000ffff0f7224 */ /* 0x000fe200078e00ff */
[----:B------:R-:W0:Y:S01]  /*0b00*/  LDCU.64 UR8, c[0x4][URZ] ;  /* 0x01000000ff0877ac */ /* 0x000e220008000a00 */
[----:B------:R-:W-:Y:S01]  /*0b10*/  IMAD.MOV.U32 R0, RZ, RZ, R1 ;  /* 0x000000ffff007224 */ /* 0x000fe200078e0001 */
[----:B------:R-:W-:Y:S01]  /*0b20*/  LOP3.LUT R17, R2, 0x80000000, RZ, 0xfc, !PT ;  /* 0x8000000002117812 */ /* 0x000fe200078efcff */
[----:B------:R-:W-:-:S06]  /*0b30*/  UMOV UR4, URZ ;  /* 0x000000ff00047c82 */ /* 0x000fcc0008000000 */
.L_x_79:
        /* <DEDUP_REMOVED lines=8> */
[----:B------:R-:W-:-:S05]  /*0bc0*/  IADD3 R13, P0, PT, R2, R8, RZ ;  /* 0x00000008020d7210 */ /* 0x000fca0007f1e0ff */
[----:B------:R0:W-:Y:S01]  /*0bd0*/  STL [R0], R13 ;  /* 0x0000000d00007387 */ /* 0x0001e20000100800 */
[----:B------:R-:W-:Y:S01]  /*0be0*/  IMAD.X R8, R3, 0x1, R15, P0 ;  /* 0x0000000103087824 */ /* 0x000fe200000e060f */
[----:B0-----:R-:W-:Y:S01]  /*0bf0*/  IADD3 R0, PT, PT, R0, 0x4, RZ ;  /* 0x0000000400007810 */ /* 0x001fe20007ffe0ff */
        /* <DEDUP_REMOVED lines=13> */
[----:B------:R-:W-:Y:S01]  /*0cd0*/  UMOV UR5, 0x3bf921fb ;  /* 0x3bf921fb00057882 */ /* 0x000fe20000000000 */
[----:B------:R-:W-:-:S02]  /*0ce0*/  ISETP.GE.AND P1, PT, R9, RZ, PT ;  /* 0x000000ff0900720c */ /* 0x000fc40003f26270 */
[-C--:B--2---:R-:W-:Y:S02]  /*0cf0*/  @P0 SHF.L.W.U32.HI R0, R3, R4.reuse, R0 ;  /* 0x0000000403000219 */ /* 0x084fe40000010e00 */
[----:B---3--:R-:W-:Y:S02]  /*0d00*/  @P0 SHF.L.W.U32.HI R3, R2, R4, R3 ;  /* 0x0000000402030219 */ /* 0x008fe40000010e03 */
[--C-:B------:R-:W-:Y:S02]  /*0d10*/  SHF.R.U32.HI R13, RZ, 0x1e, R0.reuse ;  /* 0x0000001eff0d7819 */ /* 0x100fe40000011600 */
[C---:B------:R-:W-:Y:S01]  /*0d20*/  SHF.L.W.U32.HI R2, R3.reuse, 0x2, R0 ;  /* 0x0000000203027819 */ /* 0x040fe20000010e00 */
[----:B------:R-:W-:-:S03]  /*0d30*/  IMAD.SHL.U32 R3, R3, 0x4, RZ ;  /* 0x0000000403037824 */ /* 0x000fc600078e00ff */
[----:B------:R-:W-:Y:S02]  /*0d40*/  SHF.R.S32.HI R4, RZ, 0x1f, R2 ;  /* 0x0000001fff047819 */ /* 0x000fe40000011402 */
[----:B------:R-:W-:Y:S02]  /*0d50*/  LEA.HI R13, R2, R13, RZ, 0x1 ;  /* 0x0000000d020d7211 */ /* 0x000fe400078f08ff */
[C---:B------:R-:W-:Y:S02]  /*0d60*/  LOP3.LUT R10, R4.reuse, R3, RZ, 0x3c, !PT ;  /* 0x00000003040a7212 */ /* 0x040fe400078e3cff */
[----:B------:R-:W-:Y:S01]  /*0d70*/  LOP3.LUT R11, R4, R2, RZ, 0x3c, !PT ;  /* 0x00000002040b7212 */ /* 0x000fe200078e3cff */
[----:B------:R-:W-:Y:S01]  /*0d80*/  IMAD.MOV R0, RZ, RZ, -R13 ;  /* 0x000000ffff007224 */ /* 0x000fe200078e0a0d */
[----:B------:R-:W-:-:S03]  /*0d90*/  LOP3.LUT R9, R2, R9, RZ, 0x3c, !PT ;  /* 0x0000000902097212 */ /* 0x000fc600078e3cff */
[----:B------:R-:W-:Y:S01]  /*0da0*/  @!P1 IMAD.MOV.U32 R13, RZ, RZ, R0 ;  /* 0x000000ffff0d9224 */ /* 0x000fe200078e0000 */
[----:B------:R-:W1:Y:S01]  /*0db0*/  I2F.F64.S64 R10, R10 ;  /* 0x0000000a000a7312 */ /* 0x000e620000301c00 */
[----:B------:R-:W-:Y:S01]  /*0dc0*/  ISETP.GE.AND P0, PT, R9, RZ, PT ;  /* 0x000000ff0900720c */ /* 0x000fe20003f06270 */
[----:B-1----:R-:W-:-:S10]  /*0dd0*/  DMUL R16, R10, UR4 ;  /* 0x000000040a107c28 */ /* 0x002fd40008000000 */
[----:B------:R-:W1:Y:S02]  /*0de0*/  F2F.F32.F64 R16, R16 ;  /* 0x0000001000107310 */ /* 0x000e640000301000 */
[----:B01----:R-:W-:-:S07]  /*0df0*/  FSEL R12, -R16, R16, !P0 ;  /* 0x00000010100c7208 */ /* 0x003fce0004000100 */
.L_x_78:
[----:B------:R-:W-:Y:S01]  /*0e00*/  VIADD R0, R5, 0xf3000000 ;  /* 0xf300000005007836 */ /* 0x000fe20000000000 */
[----:B------:R0:W1:Y:S04]  /*0e10*/  MUFU.RSQ R2, R5 ;  /* 0x0000000500027308 */ /* 0x0000680000001400 */
[----:B------:R-:W-:-:S13]  /*0e20*/  ISETP.GT.U32.AND P0, PT, R0, 0x727fffff, PT ;  /* 0x727fffff0000780c */ /* 0x000fda0003f04070 */
[----:B01----:R-:W-:Y:S05]  /*0e30*/  @!P0 BRA `(.L_x_80) ;  /* 0x0000000000148947 */ /* 0x003fea0003800000 */
[----:B------:R-:W-:Y:S02]  /*0e40*/  MOV R2, R5 ;  /* 0x0000000500027202 */ /* 0x000fe40000000f00 */
[----:B------:R-:W-:-:S07]  /*0e50*/  MOV R10, 0xe70 ;  /* 0x00000e70000a7802 */ /* 0x000fce0000000f00 */
[----:B------:R-:W-:Y:S05]  /*0e60*/  CALL.REL.NOINC `($__internal_3_$__cuda_sm20_sqrt_rn_f32_slowpath) ;  /* 0x00000000006c7944 */ /* 0x000fea0003c00000 */
[----:B------:R-:W-:Y:S01]  /*0e70*/  IMAD.MOV.U32 R3, RZ, RZ, R2 ;  /* 0x000000ffff037224 */ /* 0x000fe200078e0002 */
[----:B------:R-:W-:Y:S06]  /*0e80*/  BRA `(.L_x_81) ;  /* 0x0000000000107947 */ /* 0x000fec0003800000 */
.L_x_80:
[----:B------:R-:W-:Y:S01]  /*0e90*/  FMUL.FTZ R0, R5, R2 ;  /* 0x0000000205007220 */ /* 0x000fe20000410000 */
[----:B------:R-:W-:-:S03]  /*0ea0*/  FMUL.FTZ R2, R2, 0.5 ;  /* 0x3f00000002027820 */ /* 0x000fc60000410000 */
[----:B------:R-:W-:-:S04]  /*0eb0*/  FFMA R3, -R0, R0, R5 ;  /* 0x0000000000037223 */ /* 0x000fc80000000105 */
[----:B------:R-:W-:-:S07]  /*0ec0*/  FFMA R3, R3, R2, R0 ;  /* 0x0000000203037223 */ /* 0x000fce0000000000 */
.L_x_81:
[----:B------:R-:W-:Y:S02]  /*0ed0*/  IMAD.MOV.U32 R0, RZ, RZ, 0x37cbac00 ;  /* 0x37cbac00ff007424 */ /* 0x000fe400078e00ff */
[----:B------:R-:W-:Y:S01]  /*0ee0*/  FMUL R5, R12, R12 ;  /* 0x0000000c0c057220 */ /* 0x000fe20000400000 */
[C---:B------:R-:W-:Y:S01]  /*0ef0*/  LOP3.LUT R2, R13.reuse, 0x1, RZ, 0xc0, !PT ;  /* 0x000000010d027812 */ /* 0x040fe200078ec0ff */
[----:B------:R-:W-:Y:S01]  /*0f00*/  IMAD.MOV.U32 R4, RZ, RZ, 0x3d2aaabb ;  /* 0x3d2aaabbff047424 */ /* 0x000fe200078e00ff */
[----:B------:R-:W-:Y:S01]  /*0f10*/  LOP3.LUT P1, RZ, R13, 0x2, RZ, 0xc0, !PT ;  /* 0x000000020dff7812 */ /* 0x000fe2000782c0ff */
[----:B------:R-:W-:Y:S01]  /*0f20*/  FFMA R0, R5, R0, -0.0013887860113754868507 ;  /* 0xbab607ed05007423 */ /* 0x000fe20000000000 */
[----:B------:R-:W-:Y:S01]  /*0f30*/  ISETP.NE.U32.AND P0, PT, R2, 0x1, PT ;  /* 0x000000010200780c */ /* 0x000fe20003f05070 */
[----:B------:R-:W-:-:S03]  /*0f40*/  IMAD.MOV.U32 R11, RZ, RZ, 0x3effffff ;  /* 0x3effffffff0b7424 */ /* 0x000fc600078e00ff */
[----:B------:R-:W-:Y:S02]  /*0f50*/  FSEL R2, R0, -0.00019574658654164522886, !P0 ;  /* 0xb94d415300027808 */ /* 0x000fe40004000000 */
[----:B------:R-:W-:Y:S02]  /*0f60*/  FSEL R4, R4, 0.0083327032625675201416, !P0 ;  /* 0x3c0885e404047808 */ /* 0x000fe40004000000 */
[----:B------:R-:W-:Y:S02]  /*0f70*/  FSEL R0, R12, 1, P0 ;  /* 0x3f8000000c007808 */ /* 0x000fe40000000000 */
[----:B------:R-:W-:Y:S01]  /*0f80*/  FSEL R11, -R11, -0.16666662693023681641, !P0 ;  /* 0xbe2aaaa80b0b7808 */ /* 0x000fe20004000100 */
[C---:B------:R-:W-:Y:S02]  /*0f90*/  FFMA R2, R5.reuse, R2, R4 ;  /* 0x0000000205027223 */ /* 0x040fe40000000004 */
[C---:B------:R-:W-:Y:S02]  /*0fa0*/  FFMA R9, R5.reuse, R0, RZ ;  /* 0x0000000005097223 */ /* 0x040fe400000000ff */
[----:B------:R-:W-:-:S04]  /*0fb0*/  FFMA R2, R5, R2, R11 ;  /* 0x0000000205027223 */ /* 0x000fc8000000000b */
[----:B------:R-:W-:Y:S01]  /*0fc0*/  FFMA R0, R9, R2, R0 ;  /* 0x0000000209007223 */ /* 0x000fe20000000000 */
[----:B------:R-:W-:-:S03]  /*0fd0*/  FMUL R2, R14, R3 ;  /* 0x000000030e027220 */ /* 0x000fc60000400000 */
[----:B------:R-:W-:-:S04]  /*0fe0*/  @P1 FADD R0, RZ, -R0 ;  /* 0x80000000ff001221 */ /* 0x000fc80000000000 */
[----:B------:R-:W-:-:S05]  /*0ff0*/  FMUL R3, R0, R3 ;  /* 0x0000000300037220 */ /* 0x000fca0000400000 */
[----:B------:R-:W-:Y:S01]  /*1000*/  STG.E.64 desc[UR6][R6.64], R2 ;  /* 0x0000000206007986 */ /* 0x000fe2000c101b06 */
[----:B------:R-:W-:Y:S05]  /*1010*/  EXIT ;  /* 0x000000000000794d */ /* 0x000fea0003800000 */
        .weak           $__internal_3_$__cuda_sm20_sqrt_rn_f32_slowpath
        .type           $__internal_3_$__cuda_sm20_sqrt_rn_f32_slowpath,@function
        .size           $__internal_3_$__cuda_sm20_sqrt_rn_f32_slowpath,($__internal_4_$__cuda_sm3x_div_rn_noftz_f32_slowpath - $__internal_3_$__cuda_sm20_sqrt_rn_f32_slowpath)
$__internal_3_$__cuda_sm20_sqrt_rn_f32_slowpath:
[----:B------:R-:W-:-:S13]  /*1020*/  LOP3.LUT P0, RZ, R2, 0x7fffffff, RZ, 0xc0, !PT ;  /* 0x7fffffff02ff7812 */ /* 0x000fda000780c0ff */
[----:B------:R-:W-:Y:S01]  /*1030*/  @!P0 IMAD.MOV.U32 R4, RZ, RZ, R2 ;  /* 0x000000ffff048224 */ /* 0x000fe200078e0002 */
[----:B------:R-:W-:Y:S06]  /*1040*/  @!P0 BRA `(.L_x_82) ;  /* 0x0000000000448947 */ /* 0x000fec0003800000 */
[----:B------:R-:W-:-:S13]  /*1050*/  FSETP.GEU.FTZ.AND P0, PT, R2, RZ, PT ;  /* 0x000000ff0200720b */ /* 0x000fda0003f1e000 */
[----:B------:R-:W-:Y:S01]  /*1060*/  @!P0 MOV R4, 0x7fffffff ;  /* 0x7fffffff00048802 */ /* 0x000fe20000000f00 */
[----:B------:R-:W-:Y:S06]  /*1070*/  @!P0 BRA `(.L_x_82) ;  /* 0x0000000000388947 */ /* 0x000fec0003800000 */
[----:B------:R-:W-:-:S13]  /*1080*/  FSETP.GTU.FTZ.AND P0, PT, |R2|, +INF , PT ;  /* 0x7f8000000200780b */ /* 0x000fda0003f1c200 */
[----:B------:R-:W-:Y:S01]  /*1090*/  @P0 FADD.FTZ R4, R2, 1 ;  /* 0x3f80000002040421 */ /* 0x000fe20000010000 */
[----:B------:R-:W-:Y:S06]  /*10a0*/  @P0 BRA `(.L_x_82) ;  /* 0x00000000002c0947 */ /* 0x000fec0003800000 */
[----:B------:R-:W-:-:S13]  /*10b0*/  FSETP.NEU.FTZ.AND P0, PT, |R2|, +INF , PT ;  /* 0x7f8000000200780b */ /* 0x000fda0003f1d200 */
[----:B------:R-:W-:Y:S01]  /*10c0*/  @!P0 IMAD.MOV.U32 R4, RZ, RZ, R2 ;  /* 0x000000ffff048224 */ /* 0x000fe200078e0002 */
[----:B------:R-:W-:Y:S06]  /*10d0*/  @!P0 BRA `(.L_x_82) ;  /* 0x0000000000208947 */ /* 0x000fec0003800000 */
[----:B------:R-:W-:-:S04]  /*10e0*/  FFMA R2, R2, 1.84467440737095516160e+19, RZ ;  /* 0x5f80000002027823 */ /* 0x000fc800000000ff */
[----:B------:R-:W0:Y:S02]  /*10f0*/  MUFU.RSQ R5, R2 ;  /* 0x0000000200057308 */ /* 0x000e240000001400 */
[----:B0-----:R-:W-:Y:S01]  /*1100*/  FMUL.FTZ R11, R2, R5 ;  /* 0x00000005020b7220 */ /* 0x001fe20000410000 */
[----:B------:R-:W-:-:S03]  /*1110*/  FMUL.FTZ R5, R5, 0.5 ;  /* 0x3f00000005057820 */ /* 0x000fc60000410000 */
[----:B------:R-:W-:-:S04]  /*1120*/  FADD.FTZ R4, -R11, -RZ ;  /* 0x800000ff0b047221 */ /* 0x000fc80000010100 */
[----:B------:R-:W-:-:S04]  /*1130*/  FFMA R4, R11, R4, R2 ;  /* 0x000000040b047223 */ /* 0x000fc80000000002 */
[----:B------:R-:W-:-:S04]  /*1140*/  FFMA R4, R4, R5, R11 ;  /* 0x0000000504047223 */ /* 0x000fc8000000000b */
[----:B------:R-:W-:-:S07]  /*1150*/  FMUL.FTZ R4, R4, 2.3283064365386962891e-10 ;  /* 0x2f80000004047820 */ /* 0x000fce0000410000 */
.L_x_82:
[----:B------:R-:W-:Y:S02]  /*1160*/  IMAD.MOV.U32 R2, RZ, RZ, R4 ;  /* 0x000000ffff027224 */ /* 0x000fe400078e0004 */
[----:B------:R-:W-:Y:S02]  /*1170*/  IMAD.MOV.U32 R4, RZ, RZ, R10 ;  /* 0x000000ffff047224 */ /* 0x000fe400078e000a */
[----:B------:R-:W-:-:S04]  /*1180*/  IMAD.MOV.U32 R5, RZ, RZ, 0x0 ;  /* 0x00000000ff057424 */ /* 0x000fc800078e00ff */
[----:B------:R-:W-:Y:S05]  /*1190*/  RET.REL.NODEC R4 `(_Z5bCholP6float2ii) ;  /* 0xffffffec04987950 */ /* 0x000fea0003c3ffff */
        .weak           $__internal_4_$__cuda_sm3x_div_rn_noftz_f32_slowpath
        .type           $__internal_4_$__cuda_sm3x_div_rn_noftz_f32_slowpath,@function
        .size           $__internal_4_$__cuda_sm3x_div_rn_noftz_f32_slowpath,(.L_x_229 - $__internal_4_$__cuda_sm3x_div_rn_noftz_f32_slowpath)
$__internal_4_$__cuda_sm3x_div_rn_noftz_f32_slowpath:
[--C-:B------:R-:W-:Y:S01]  /*11a0*/  SHF.R.U32.HI R12, RZ, 0x17, R3.reuse ;  /* 0x00000017ff0c7819 */ /* 0x100fe20000011603 */
[----:B------:R-:W-:Y:S01]  /*11b0*/  IMAD.MOV.U32 R13, RZ, RZ, R3 ;  /* 0x000000ffff0d7224 */ /* 0x000fe200078e0003 */
        /* <DEDUP_REMOVED lines=27> */
[----:B------:R-:W-:Y:S02]  /*1370*/  @P0 IMAD.MOV.U32 R10, RZ, RZ, RZ ;  /* 0x000000ffff0a0224 */ /* 0x000fe400078e00ff */
[----:B------:R-:W-:Y:S01]  /*1380*/  @!P0 FFMA R2, R2, 1.84467440737095516160e+19, RZ ;  /* 0x5f80000002028823 */ /* 0x000fe200000000ff */
[----:B------:R-:W-:Y:S02]  /*1390*/  @!P0 IMAD.MOV.U32 R10, RZ, RZ, -0x40 ;  /* 0xffffffc0ff0a8424 */ /* 0x000fe400078e00ff */
[----:B------:R-:W-:Y:S02]  /*13a0*/  @!P1 FFMA R13, R3, 1.84467440737095516160e+19, RZ ;  /* 0x5f800000030d9823 */ /* 0x000fe400000000ff */
[----:B------:R-:W-:-:S07]  /*13b0*/  @!P1 VIADD R10, R10, 0x40 ;  /* 0x000000400a0a9836 */ /* 0x000fce0000000000 */
.L_x_83:
[----:B------:R-:W-:Y:S01]  /*13c0*/  LEA R14, R12, 0xc0800000, 0x17 ;  /* 0xc08000000c0e7811 */ /* 0x000fe200078eb8ff */
[----:B------:R-:W-:-:S03]  /*13d0*/  VIADD R15, R15, 0xffffff81 ;  /* 0xffffff810f0f7836 */ /* 0x000fc60000000000 */
[----:B------:R-:W-:Y:S01]  /*13e0*/  IADD3 R14, PT, PT, -R14, R13, RZ ;  /* 0x0000000d0e0e7210 */ /* 0x000fe20007ffe1ff */
[C---:B------:R-:W-:Y:S01]  /*13f0*/  IMAD R2, R15.reuse, -0x800000, R2 ;  /* 0xff8000000f027824 */ /* 0x040fe200078e0202 */
[----:B------:R-:W-:Y:S02]  /*1400*/  IADD3 R15, PT, PT, R15, 0x7f, -R12 ;  /* 0x0000007f0f0f7810 */ /* 0x000fe40007ffe80c */
[----:B------:R-:W0:Y:S01]  /*1410*/  MUFU.RCP R13, R14 ;  /* 0x0000000e000d7308 */ /* 0x000e220000001000 */
[----:B------:R-:W-:Y:S02]  /*1420*/  FADD.FTZ R17, -R14, -RZ ;  /* 0x800000ff0e117221 */ /* 0x000fe40000010100 */
        /* <DEDUP_REMOVED lines=9> */
[----:B------:R-:W-:-:S05]  /*14c0*/  LOP3.LUT R12, R12, 0xff, RZ, 0xc0, !PT ;  /* 0x000000ff0c0c7812 */ /* 0x000fca00078ec0ff */
[----:B------:R-:W-:-:S04]  /*14d0*/  IMAD.IADD R14, R12, 0x1, R15 ;  /* 0x000000010c0e7824 */ /* 0x000fc800078e020f */
[----:B------:R-:W-:-:S05]  /*14e0*/  VIADD R10, R14, 0xffffffff ;  /* 0xffffffff0e0a7836 */ /* 0x000fca0000000000 */
        /* <DEDUP_REMOVED lines=10> */
[C---:B------:R-:W-:Y:S01]  /*1590*/  VIADD R15, R14.reuse, 0x20 ;  /* 0x000000200e0f7836 */ /* 0x040fe20000000000 */
[C---:B------:R-:W-:Y:S02]  /*15a0*/  ISETP.NE.AND P3, PT, R14.reuse, RZ, PT ;  /* 0x000000ff0e00720c */ /* 0x040fe40003f65270 */
[----:B------:R-:W-:Y:S02]  /*15b0*/  ISETP.NE.AND P1, PT, R14, RZ, PT ;  /* 0x000000ff0e00720c */ /* 0x000fe40003f25270 */
[----:B------:R-:W-:Y:S01]  /*15c0*/  LOP3.LUT R12, R10, 0x7fffff, RZ, 0xc0, !PT ;  /* 0x007fffff0a0c7812 */ /* 0x000fe200078ec0ff */
[CCC-:B------:R-:W-:Y:S01]  /*15d0*/  FFMA.RP R10, R13.reuse, R17.reuse, R18.reuse ;  /* 0x000000110d0a7223 */ /* 0x1c0fe20000008012 */
[----:B------:R-:W-:Y:S01]  /*15e0*/  FFMA.RM R13, R13, R17, R18 ;  /* 0x000000110d0d7223 */ /* 0x000fe20000004012 */
[----:B------:R-:W-:Y:S02]  /*15f0*/  IADD3 R14, PT, PT, -R14, RZ, RZ ;  /* 0x000000ff0e0e7210 */ /* 0x000fe40007ffe1ff */
[----:B------:R-:W-:-:S02]  /*1600*/  LOP3.LUT R12, R12, 0x800000, RZ, 0xfc, !PT ;  /* 0x008000000c0c7812 */ /* 0x000fc400078efcff */
[----:B------:R-:W-:Y:S02]  /*1610*/  FSETP.NEU.FTZ.AND P0, PT, R10, R13, PT ;  /* 0x0000000d0a00720b */ /* 0x000fe40003f1d000 */
[----:B------:R-:W-:Y:S02]  /*1620*/  SHF.L.U32 R15, R12, R15, RZ ;  /* 0x0000000f0c0f7219 */ /* 0x000fe400000006ff */
[----:B------:R-:W-:Y:S02]  /*1630*/  SEL R13, R14, RZ, P3 ;  /* 0x000000ff0e0d7207 */ /* 0x000fe40001800000 */
[----:B------:R-:W-:Y:S02]  /*1640*/  ISETP.NE.AND P1, PT, R15, RZ, P1 ;  /* 0x000000ff0f00720c */ /* 0x000fe40000f25270 */
[----:B------:R-:W-:Y:S02]  /*1650*/  SHF.R.U32.HI R13, RZ, R13, R12 ;  /* 0x0000000dff0d7219 */ /* 0x000fe4000001160c */
[----:B------:R-:W-:-:S02]  /*1660*/  PLOP3.LUT P0, PT, P0, P1, PT, 0xf8, 0x8f ;  /* 0x00000000008f781c */ /* 0x000fc40000703f70 */
[----:B------:R-:W-:Y:S02]  /*1670*/  SHF.R.U32.HI R15, RZ, 0x1, R13 ;  /* 0x00000001ff0f7819 */ /* 0x000fe4000001160d */
[----:B------:R-:W-:-:S04]  /*1680*/  SEL R10, RZ, 0x1, !P0 ;  /* 0x00000001ff0a7807 */ /* 0x000fc80004000000 */
[----:B------:R-:W-:-:S04]  /*1690*/  LOP3.LUT R10, R10, 0x1, R15, 0xf8, !PT ;  /* 0x000000010a0a7812 */ /* 0x000fc800078ef80f */
[----:B------:R-:W-:-:S05]  /*16a0*/  LOP3.LUT R10, R10, R13, RZ, 0xc0, !PT ;  /* 0x0000000d0a0a7212 */ /* 0x000fca00078ec0ff */
[----:B------:R-:W-:-:S05]  /*16b0*/  IMAD.IADD R15, R15, 0x1, R10 ;  /* 0x000000010f0f7824 */ /* 0x000fca00078e020a */
[----:B------:R-:W-:Y:S01]  /*16c0*/  LOP3.LUT R2, R15, R2, RZ, 0xfc, !PT ;  /* 0x000000020f027212 */ /* 0x000fe200078efcff */
[----:B------:R-:W-:Y:S06]  /*16d0*/  BRA `(.L_x_90) ;  /* 0x0000000000347947 */ /* 0x000fec0003800000 */
.L_x_89:
[----:B------:R-:W-:-:S04]  /*16e0*/  LOP3.LUT R2, R2, 0x80000000, RZ, 0xc0, !PT ;  /* 0x8000000002027812 */ /* 0x000fc800078ec0ff */
[----:B------:R-:W-:Y:S01]  /*16f0*/  LOP3.LUT R2, R2, 0x7f800000, RZ, 0xfc, !PT ;  /* 0x7f80000002027812 */ /* 0x000fe200078efcff */
[----:B------:R-:W-:Y:S06]  /*1700*/  BRA `(.L_x_90) ;  /* 0x0000000000287947 */ /* 0x000fec0003800000 */
.L_x_88:
[----:B------:R-:W-:Y:S01]  /*1710*/  IMAD R2, R15, 0x800000, R2 ;  /* 0x008000000f027824 */ /* 0x000fe200078e0202 */
[----:B------:R-:W-:Y:S06]  /*1720*/  BRA `(.L_x_90) ;  /* 0x0000000000207947 */ /* 0x000fec0003800000 */
.L_x_87:
[----:B------:R-:W-:-:S04]  /*1730*/  LOP3.LUT R2, R13, 0x80000000, R2, 0x48, !PT ;  /* 0x800000000d027812 */ /* 0x000fc800078e4802 */
[----:B------:R-:W-:Y:S01]  /*1740*/  LOP3.LUT R2, R2, 0x7f800000, RZ, 0xfc, !PT ;  /* 0x7f80000002027812 */ /* 0x000fe200078efcff */
[----:B------:R-:W-:Y:S06]  /*1750*/  BRA `(.L_x_90) ;  /* 0x0000000000147947 */ /* 0x000fec0003800000 */
.L_x_86:
[----:B------:R-:W-:Y:S01]  /*1760*/  LOP3.LUT R2, R13, 0x80000000, R2, 0x48, !PT ;  /* 0x800000000d027812 */ /* 0x000fe200078e4802 */
[----:B------:R-:W-:Y:S06]  /*1770*/  BRA `(.L_x_90) ;  /* 0x00000000000c7947 */ /* 0x000fec0003800000 */
.L_x_85:
[----:B------:R-:W0:Y:S01]  /*1780*/  MUFU.RSQ R2, -QNAN ;  /* 0xffc0000000027908 */ /* 0x000e220000001400 */
[----:B------:R-:W-:Y:S05]  /*1790*/  BRA `(.L_x_90) ;  /* 0x0000000000047947 */ /* 0x000fea0003800000 */
.L_x_84:
[----:B------:R-:W-:-:S07]  /*17a0*/  FADD.FTZ R2, R2, R3 ;  /* 0x0000000302027221 */ /* 0x000fce0000010000 */
.L_x_90:
[----:B------:R-:W-:Y:S02]  /*17b0*/  IMAD.MOV.U32 R12, RZ, RZ, R4 ;  /* 0x000000ffff0c7224 */ /* 0x000fe400078e0004 */
[----:B------:R-:W-:-:S04]  /*17c0*/  IMAD.MOV.U32 R13, RZ, RZ, 0x0 ;  /* 0x00000000ff0d7424 */ /* 0x000fc800078e00ff */
[----:B0-----:R-:W-:Y:S05]  /*17d0*/  RET.REL.NODEC R12 `(_Z5bCholP6float2ii) ;  /* 0xffffffe80c087950 */ /* 0x001fea0003c3ffff */
.L_x_91:
        /* <DEDUP_REMOVED lines=10> */
.L_x_229:


//--------------------- .text._Z6bChol2P6float2ii --------------------------
	.section	.text._Z6bChol2P6float2ii,"ax",@progbits
	.align	128
        .global         _Z6bChol2P6float2ii
        .type           _Z6bChol2P6float2ii,@function
        .size           _Z6bChol2P6float2ii,(.L_x_231 - _Z6bChol2P6float2ii)
        .other          _Z6bChol2P6float2ii,@"STO_CUDA_ENTRY STV_DEFAULT"
_Z6bChol2P6float2ii:
.text._Z6bChol2P6float2ii:
[----:B------:R-:W-:Y:S01]  /*0000*/  LDC R1, c[0x0][0x37c] ;  /* 0x0000df00ff017b82 */ /* 0x000fe20000000800 */
[----:B------:R-:W0:Y:S01]  /*0010*/  LDCU UR5, c[0x0][0x360] ;  /* 0x00006c00ff0577ac */ /* 0x000e220008000800 */
[----:B------:R-:W0:Y:S01]  /*0020*/  LDCU UR4, c[0x0][0x370] ;  /* 0x00006e00ff0477ac */ /* 0x000e220008000800 */
[----:B------:R-:W1:Y:S01]  /*0030*/  LDCU.64 UR6, c[0x0][0x388] ;  /* 0x00007100ff0677ac */ /* 0x000e620008000a00 */
[----:B0-----:R-:W-:Y:S02]  /*0040*/  UIMAD UR5, UR5, UR4, URZ ;  /* 0x00000004050572a4 */ /* 0x001fe4000f8e02ff */
[----:B-1----:R-:W-:-:S04]  /*0050*/  ULOP3.LUT UR4, URZ, UR6, URZ, 0x33, !UPT ;  /* 0x00000006ff047292 */ /* 0x002fc8000f8e33ff */
[----:B------:R-:W-:Y:S01]  /*0060*/  I2FP.F32.S32 R3, UR5 ;  /* 0x0000000500037c45 */ /* 0x000fe20008201400 */
[----:B------:R-:W-:-:S03]  /*0070*/  UIADD3 UR8, UPT, UPT, UR4, UR7, URZ ;  /* 0x0000000704087290 */ /* 0x000fc6000fffe0ff */
[----:B------:R-:W0:Y:S03]  /*0080*/  MUFU.RCP R2, R3 ;  /* 0x0000000300027308 */ /* 0x000e260000001000 */
[----:B------:R-:W-:-:S05]  /*0090*/  I2FP.F32.S32 R0, UR8 ;  /* 0x0000000800007c45 */ /* 0x000fca0008201400 */
        /* <DEDUP_REMOVED lines=8> */
[----:B------:R-:W-:Y:S05]  /*0120*/  CALL.REL.NOINC `($__internal_6_$__cuda_sm3x_div_rn_noftz_f32_slowpath) ;  /* 0x0000001400907944 */ /* 0x000fea0003c00000 */
[----:B------:R-:W-:-:S07]  /*0130*/  MOV R2, R0 ;  /* 0x0000000000027202 */ /* 0x000fce0000000f00 */
.L_x_92:
[----:B------:R-:W0:Y:S02]  /*0140*/  F2I.CEIL.NTZ R2, R2 ;  /* 0x0000000200027305 */ /* 0x000e24000020b100 */
[----:B0-----:R-:W-:-:S13]  /*0150*/  R2UR UR9, R2 ;  /* 0x00000000020972ca */ /* 0x001fda00000e0000 */
[----:B------:R-:W-:-:S06]  /*0160*/  UISETP.GE.AND UP0, UPT, UR9, 0x1, UPT ;  /* 0x000000010900788c */ /* 0x000fcc000bf06270 */
[----:B------:R-:W-:-:S13]  /*0170*/  PLOP3.LUT P0, PT, PT, PT, UP0, 0x80, 0x8 ;  /* 0x000000000008781c */ /* 0x000fda0003f0f008 */
[----:B------:R-:W-:Y:S05]  /*0180*/  @!P0 EXIT ;  /* 0x000000000000894d */ /* 0x000fea0003800000 */
[----:B------:R-:W0:Y:S01]  /*0190*/  LDCU.64 UR10, c[0x0][0x388] ;  /* 0x00007100ff0a77ac */ /* 0x000e220008000a00 */
[----:B------:R-:W1:Y:S01]  /*01a0*/  S2UR UR12, SR_CTAID.X ;  /* 0x00000000000c79c3 */ /* 0x000e620000002500 */
[----:B------:R-:W2:Y:S01]  /*01b0*/  LDCU.64 UR6, c[0x0][0x380] ;  /* 0x00007000ff0677ac */ /* 0x000ea20008000a00 */
[----:B------:R-:W-:Y:S01]  /*01c0*/  UISETP.GE.U32.AND UP0, UPT, UR9, 0x4, UPT ;  /* 0x000000040900788c */ /* 0x000fe2000bf06070 */
[----:B------:R-:W3:Y:S01]  /*01d0*/  LDCU.64 UR14, c[0x0][0x358] ;  /* 0x00006b00ff0e77ac */ /* 0x000ee20008000a00 */
[----:B------:R-:W-:Y:S02]  /*01e0*/  ULOP3.LUT UR24, UR9, 0x3, URZ, 0xc0, !UPT ;  /* 0x0000000309187892 */ /* 0x000fe4000f8ec0ff */
[----:B0-----:R-:W-:-:S04]  /*01f0*/  UIMAD UR4, UR10, UR11, UR10 ;  /* 0x0000000b0a0472a4 */ /* 0x001fc8000f8e020a */
[----:B--2---:R-:W-:-:S03]  /*0200*/  UIMAD.WIDE UR6, UR4, 0x8, UR6 ;  /* 0x00000008040678a5 */ /* 0x004fc6000f8e0206 */
[----:B------:R-:W-:Y:S01]  /*0210*/  UMOV UR4, URZ ;  /* 0x000000ff00047c82 */ /* 0x000fe20008000000 */
[----:B-1-3--:R-:W-:Y:S08]  /*0220*/  BRA.U !UP0, `(.L_x_93) ;  /* 0x0000000d08887547 */ /* 0x00aff0000b800000 */
[----:B------:R-:W-:Y:S02]  /*0230*/  ULOP3.LUT UR4, UR9, 0x7ffffffc, URZ, 0xc0, !UPT ;  /* 0x7ffffffc09047892 */ /* 0x000fe4000f8ec0ff */
[----:B------:R-:W-:Y:S01]  /*0240*/  UIADD3 UR17, UPT, UPT, UR5, 0x1, URZ ;  /* 0x0000000105117890 */ /* 0x000fe2000fffe0ff */
[----:B------:R-:W-:Y:S01]  /*0250*/  UMOV UR9, 0x3 ;  /* 0x0000000300097882 */ /* 0x000fe20000000000 */
[----:B------:R-:W-:Y:S02]  /*0260*/  ULEA UR18, UR5, 0x1, 0x1 ;  /* 0x0000000105127891 */ /* 0x000fe4000f8e08ff */
[----:B------:R-:W-:Y:S02]  /*0270*/  UIADD3 UR19, UPT, UPT, UR5, UR12, URZ ;  /* 0x0000000c05137290 */ /* 0x000fe4000fffe0ff */
[----:B------:R-:W-:Y:S02]  /*0280*/  ULEA UR20, UR5, UR12, 0x1 ;  /* 0x0000000c05147291 */ /* 0x000fe4000f8e08ff */
[----:B------:R-:W-:-:S02]  /*0290*/  UIMAD UR21, UR5, 0x3, UR12 ;  /* 0x00000003051578a4 */ /* 0x000fc4000f8e020c */
[----:B------:R-:W-:Y:S02]  /*02a0*/  UIMAD UR9, UR5, UR9, 0x1 ;  /* 0x00000001050974a4 */ /* 0x000fe4000f8e0209 */
[----:B------:R-:W-:Y:S01]  /*02b0*/  UIADD3 UR16, UPT, UPT, -UR4, URZ, URZ ;  /* 0x000000ff04107290 */ /* 0x000fe2000fffe1ff */
[----:B------:R-:W-:Y:S01]  /*02c0*/  UMOV UR22, 0x1 ;  /* 0x0000000100167882 */ /* 0x000fe20000000000 */
[----:B------:R-:W-:-:S10]  /*02d0*/  UMOV UR10, UR12 ;  /* 0x0000000c000a7c82 */ /* 0x000fd40008000000 */
.L_x_114:
[----:B------:R-:W-:-:S04]  /*02e0*/  UIADD3 UR11, UPT, UPT, UR10, 0x1, URZ ;  /* 0x000000010a0b7890 */ /* 0x000fc8000fffe0ff */
[----:B------:R-:W-:-:S09]  /*02f0*/  UISETP.GT.AND UP0, UPT, UR11, UR8, UPT ;  /* 0x000000080b00728c */ /* 0x000fd2000bf04270 */
[----:B0123--:R-:W-:Y:S05]  /*0300*/  BRA.U UP0, `(.L_x_94) ;  /* 0x0000000100c07547 */ /* 0x00ffea000b800000 */
[----:B------:R-:W-:Y:S01]  /*0310*/  IMAD.U32 R10, RZ, RZ, UR6 ;  /* 0x00000006ff0a7e24 */ /* 0x000fe2000f8e00ff */
[----:B------:R-:W-:-:S06]  /*0320*/  MOV R11, UR7 ;  /* 0x00000007000b7c02 */ /* 0x000fcc0008000f00 */
[----:B------:R-:W2:Y:S01]  /*0330*/  LDG.E.64 R10, desc[UR14][R10.64] ;  /* 0x0000000e0a0a7981 */ /* 0x000ea2000c1e1b00 */
[----:B------:R-:W-:-:S04]  /*0340*/  UIADD3 UR11, UPT, UPT, UR22, -0x1, URZ ;  /* 0xffffffff160b7890 */ /* 0x000fc8000fffe0ff */
[----:B------:R-:W-:-:S04]  /*0350*/  UIADD3 UR13, UP0, UPT, UR11, UR12, URZ ;  /* 0x0000000c0b0d7290 */ /* 0x000fc8000ff1e0ff */
[----:B------:R-:W-:Y:S02]  /*0360*/  ULEA.HI.X.SX32 UR11, UR11, URZ, 0x1, UP0 ;  /* 0x000000ff0b0b7291 */ /* 0x000fe400080f0eff */
[----:B------:R-:W-:-:S04]  /*0370*/  ULEA UR23, UP0, UR13, UR6, 0x3 ;  /* 0x000000060d177291 */ /* 0x000fc8000f8018ff */
[----:B------:R-:W-:Y:S02]  /*0380*/  ULEA.HI.X UR11, UR13, UR7, UR11, 0x3, UP0 ;  /* 0x000000070d0b7291 */ /* 0x000fe400080f1c0b */
[----:B------:R-:W-:-:S04]  /*0390*/  IMAD.U32 R14, RZ, RZ, UR23 ;  /* 0x00000017ff0e7e24 */ /* 0x000fc8000f8e00ff */
[----:B------:R-:W-:-:S05]  /*03a0*/  MOV R15, UR11 ;  /* 0x0000000b000f7c02 */ /* 0x000fca0008000f00 */
[----:B------:R0:W5:Y:S01]  /*03b0*/  LDG.E.64 R12, desc[UR14][R14.64+0x8] ;  /* 0x0000080e0e0c7981 */ /* 0x000162000c1e1b00 */
[----:B--2---:R-:W-:-:S04]  /*03c0*/  FADD R0, |R10|, |R11| ;  /* 0x4000000b0a007221 */ /* 0x004fc80000000200 */
[----:B------:R-:W-:-:S05]  /*03d0*/  VIADD R2, R0, 0x1800000 ;  /* 0x0180000000027836 */ /* 0x000fca0000000000 */
[----:B------:R-:W-:-:S04]  /*03e0*/  LOP3.LUT R2, R2, 0x7f800000, RZ, 0xc0, !PT ;  /* 0x7f80000002027812 */ /* 0x000fc800078ec0ff */
[----:B------:R-:W-:-:S13]  /*03f0*/  ISETP.GT.U32.AND P0, PT, R2, 0x1ffffff, PT ;  /* 0x01ffffff0200780c */ /* 0x000fda0003f04070 */
[----:B0-----:R-:W-:Y:S05]  /*0400*/  @P0 BRA `(.L_x_95) ;  /* 0x00000000000c0947 */ /* 0x001fea0003800000 */
[----:B------:R-:W-:-:S07]  /*0410*/  MOV R2, 0x430 ;  /* 0x0000043000027802 */ /* 0x000fce0000000f00 */
[----:B-----5:R-:W-:Y:S05]  /*0420*/  CALL.REL.NOINC `($__internal_5_$__cuda_sm20_rcp_rn_f32_slowpath) ;  /* 0x0000001000007944 */ /* 0x020fea0003c00000 */
[----:B------:R-:W-:Y:S05]  /*0430*/  BRA `(.L_x_96) ;  /* 0x0000000000107947 */ /* 0x000fea0003800000 */
.L_x_95:
[----:B------:R-:W0:Y:S02]  /*0440*/  MUFU.RCP R3, R0 ;  /* 0x0000000000037308 */ /* 0x000e240000001000 */
[----:B0-----:R-:W-:-:S04]  /*0450*/  FFMA R2, R0, R3, -1 ;  /* 0xbf80000000027423 */ /* 0x001fc80000000003 */
[----:B------:R-:W-:-:S04]  /*0460*/  FADD.FTZ R2, -R2, -RZ ;  /* 0x800000ff02027221 */ /* 0x000fc80000010100 */
[----:B------:R-:W-:-:S07]  /*0470*/  FFMA R3, R3, R2, R3 ;  /* 0x0000000203037223 */ /* 0x000fce0000000003 */
.L_x_96:
[-C--:B------:R-:W-:Y:S01]  /*0480*/  FMUL R11, R11, R3.reuse ;  /* 0x000000030b0b7220 */ /* 0x080fe20000400000 */
[-C--:B------:R-:W-:Y:S01]  /*0490*/  FMUL R10, R10, R3.reuse ;  /* 0x000000030a0a7220 */ /* 0x080fe20000400000 */
[-C--:B-----5:R-:W-:Y:S01]  /*04a0*/  FMUL R12, R12, R3.reuse ;  /* 0x000000030c0c7220 */ /* 0x0a0fe20000400000 */
[----:B------:R-:W-:Y:S01]  /*04b0*/  FMUL R13, R13, R3 ;  /* 0x000000030d0d7220 */ /* 0x000fe20000400000 */
[----:B------:R-:W-:-:S04]  /*04c0*/  FMUL R5, R11, R11 ;  /* 0x0000000b0b057220 */ /* 0x000fc80000400000 */
[----:B------:R-:W-:-:S05]  /*04d0*/  FFMA R2, R10, R10, R5 ;  /* 0x0000000a0a027223 */ /* 0x000fca0000000005 */
[----:B------:R-:W-:-:S04]  /*04e0*/  IADD3 R0, PT, PT, R2, 0x1800000, RZ ;  /* 0x0180000002007810 */ /* 0x000fc80007ffe0ff */
[----:B------:R-:W-:-:S04]  /*04f0*/  LOP3.LUT R0, R0, 0x7f800000, RZ, 0xc0, !PT ;  /* 0x7f80000000007812 */ /* 0x000fc800078ec0ff */
[----:B------:R-:W-:-:S13]  /*0500*/  ISETP.GT.U32.AND P0, PT, R0, 0x1ffffff, PT ;  /* 0x01ffffff0000780c */ /* 0x000fda0003f04070 */
[----:B------:R-:W-:Y:S05]  /*0510*/  @P0 BRA `(.L_x_97) ;  /* 0x0000000000100947 */ /* 0x000fea0003800000 */
[----:B------:R-:W-:Y:S01]  /*0520*/  IMAD.MOV.U32 R0, RZ, RZ, R2 ;  /* 0x000000ffff007224 */ /* 0x000fe200078e0002 */
[----:B------:R-:W-:-:S07]  /*0530*/  MOV R2, 0x550 ;  /* 0x0000055000027802 */ /* 0x000fce0000000f00 */
[----:B------:R-:W-:Y:S05]  /*0540*/  CALL.REL.NOINC `($__internal_5_$__cuda_sm20_rcp_rn_f32_slowpath) ;  /* 0x0000000c00b87944 */ /* 0x000fea0003c00000 */
[----:B------:R-:W-:Y:S05]  /*0550*/  BRA `(.L_x_98) ;  /* 0x0000000000107947 */ /* 0x000fea0003800000 */
.L_x_97:
[----:B------:R-:W0:Y:S02]  /*0560*/  MUFU.RCP R3, R2 ;  /* 0x0000000200037308 */ /* 0x000e240000001000 */
[----:B0-----:R-:W-:-:S04]  /*0570*/  FFMA R0, R2, R3, -1 ;  /* 0xbf80000002007423 */ /* 0x001fc80000000003 */
[----:B------:R-:W-:-:S04]  /*0580*/  FADD.FTZ R0, -R0, -RZ ;  /* 0x800000ff00007221 */ /* 0x000fc80000010100 */
[----:B------:R-:W-:-:S07]  /*0590*/  FFMA R3, R3, R0, R3 ;  /* 0x0000000003037223 */ /* 0x000fce0000000003 */
.L_x_98:
[-C--:B------:R-:W-:Y:S01]  /*05a0*/  FMUL R5, R13, R11.reuse ;  /* 0x0000000b0d057220 */ /* 0x080fe20000400000 */
[----:B------:R-:W-:-:S03]  /*05b0*/  FMUL R0, R12, R11 ;  /* 0x0000000b0c007220 */ /* 0x000fc60000400000 */
[-C--:B------:R-:W-:Y:S01]  /*05c0*/  FFMA R12, R12, R10.reuse, R5 ;  /* 0x0000000a0c0c7223 */ /* 0x080fe20000000005 */
[----:B------:R-:W-:-:S03]  /*05d0*/  FFMA R0, R13, R10, -R0 ;  /* 0x0000000a0d007223 */ /* 0x000fc60000000800 */
[-C--:B------:R-:W-:Y:S01]  /*05e0*/  FMUL R12, R12, R3.reuse ;  /* 0x000000030c0c7220 */ /* 0x080fe20000400000 */
[----:B------:R-:W-:-:S05]  /*05f0*/  FMUL R13, R0, R3 ;  /* 0x00000003000d7220 */ /* 0x000fca0000400000 */
[----:B------:R0:W-:Y:S02]  /*0600*/  STG.E.64 desc[UR14][R14.64+0x8], R12 ;  /* 0x0000080c0e007986 */ /* 0x0001e4000c101b0e */
.L_x_94:
[----:B------:R-:W-:-:S04]  /*0610*/  UIADD3 UR11, UPT, UPT, UR19, 0x1, URZ ;  /* 0x00000001130b7890 */ /* 0x000fc8000fffe0ff */
[----:B------:R-:W-:-:S09]  /*0620*/  UISETP.GT.AND UP0, UPT, UR11, UR8, UPT ;  /* 0x000000080b00728c */ /* 0x000fd2000bf04270 */
[----:B------:R-:W-:Y:S05]  /*0630*/  BRA.U UP0, `(.L_x_99) ;  /* 0x0000000100c07547 */ /* 0x000fea000b800000 */
[----:B------:R-:W-:Y:S01]  /*0640*/  MOV R10, UR6 ;  /* 0x00000006000a7c02 */ /* 0x000fe20008000f00 */
[----:B------:R-:W-:-:S06]  /*0650*/  IMAD.U32 R11, RZ, RZ, UR7 ;  /* 0x00000007ff0b7e24 */ /* 0x000fcc000f8e00ff */
[----:B------:R-:W2:Y:S01]  /*0660*/  LDG.E.64 R10, desc[UR14][R10.64] ;  /* 0x0000000e0a0a7981 */ /* 0x000ea2000c1e1b00 */
[----:B------:R-:W-:-:S04]  /*0670*/  UIADD3 UR11, UPT, UPT, UR17, -0x1, URZ ;  /* 0xffffffff110b7890 */ /* 0x000fc8000fffe0ff */
[----:B------:R-:W-:-:S04]  /*0680*/  UIADD3 UR13, UP0, UPT, UR11, UR12, URZ ;  /* 0x0000000c0b0d7290 */ /* 0x000fc8000ff1e0ff */
[----:B------:R-:W-:Y:S02]  /*0690*/  ULEA.HI.X.SX32 UR11, UR11, URZ, 0x1, UP0 ;  /* 0x000000ff0b0b7291 */ /* 0x000fe400080f0eff */
[----:B------:R-:W-:-:S04]  /*06a0*/  ULEA UR23, UP0, UR13, UR6, 0x3 ;  /* 0x000000060d177291 */ /* 0x000fc8000f8018ff */
[----:B------:R-:W-:Y:S02]  /*06b0*/  ULEA.HI.X UR11, UR13, UR7, UR11, 0x3, UP0 ;  /* 0x000000070d0b7291 */ /* 0x000fe400080f1c0b */
[----:B0-----:R-:W-:-:S04]  /*06c0*/  MOV R14, UR23 ;  /* 0x00000017000e7c02 */ /* 0x001fc80008000f00 */
[----:B------:R-:W-:-:S05]  /*06d0*/  IMAD.U32 R15, RZ, RZ, UR11 ;  /* 0x0000000bff0f7e24 */ /* 0x000fca000f8e00ff */
[----:B------:R0:W5:Y:S01]  /*06e0*/  LDG.E.64 R12, desc[UR14][R14.64+0x8] ;  /* 0x0000080e0e0c7981 */ /* 0x000162000c1e1b00 */
[----:B--2---:R-:W-:-:S05]  /*06f0*/  FADD R0, |R10|, |R11| ;  /* 0x4000000b0a007221 */ /* 0x004fca0000000200 */
[----:B------:R-:W-:-:S04]  /*0700*/  IADD3 R2, PT, PT, R0, 0x1800000, RZ ;  /* 0x0180000000027810 */ /* 0x000fc80007ffe0ff */
[----:B------:R-:W-:-:S04]  /*0710*/  LOP3.LUT R2, R2, 0x7f800000, RZ, 0xc0, !PT ;  /* 0x7f80000002027812 */ /* 0x000fc800078ec0ff */
[----:B------:R-:W-:-:S13]  /*0720*/  ISETP.GT.U32.AND P0, PT, R2, 0x1ffffff, PT ;  /* 0x01ffffff0200780c */ /* 0x000fda0003f04070 */
[----:B0-----:R-:W-:Y:S05]  /*0730*/  @P0 BRA `(.L_x_100) ;  /* 0x00000000000c0947 */ /* 0x001fea0003800000 */
[----:B------:R-:W-:-:S07]  /*0740*/  MOV R2, 0x760 ;  /* 0x0000076000027802 */ /* 0x000fce0000000f00 */
[----:B-----5:R-:W-:Y:S05]  /*0750*/  CALL.REL.NOINC `($__internal_5_$__cuda_sm20_rcp_rn_f32_slowpath) ;  /* 0x0000000c00347944 */ /* 0x020fea0003c00000 */
[----:B------:R-:W-:Y:S05]  /*0760*/  BRA `(.L_x_101) ;  /* 0x0000000000107947 */ /* 0x000fea0003800000 */
.L_x_100:
[----:B------:R-:W0:Y:S02]  /*0770*/  MUFU.RCP R3, R0 ;  /* 0x0000000000037308 */ /* 0x000e240000001000 */
[----:B0-----:R-:W-:-:S04]  /*0780*/  FFMA R2, R0, R3, -1 ;  /* 0xbf80000000027423 */ /* 0x001fc80000000003 */
[----:B------:R-:W-:-:S04]  /*0790*/  FADD.FTZ R2, -R2, -RZ ;  /* 0x800000ff02027221 */ /* 0x000fc80000010100 */
[----:B------:R-:W-:-:S07]  /*07a0*/  FFMA R3, R3, R2, R3 ;  /* 0x0000000203037223 */ /* 0x000fce0000000003 */
.L_x_101:
[-C--:B------:R-:W-:Y:S01]  /*07b0*/  FMUL R11, R11, R3.reuse ;  /* 0x000000030b0b7220 */ /* 0x080fe20000400000 */
[-C--:B------:R-:W-:Y:S01]  /*07c0*/  FMUL R10, R10, R3.reuse ;  /* 0x000000030a0a7220 */ /* 0x080fe20000400000 */
[-C--:B-----5:R-:W-:Y:S01]  /*07d0*/  FMUL R12, R12, R3.reuse ;  /* 0x000000030c0c7220 */ /* 0x0a0fe20000400000 */
[----:B------:R-:W-:Y:S01]  /*07e0*/  FMUL R13, R13, R3 ;  /* 0x000000030d0d7220 */ /* 0x000fe20000400000 */
[----:B------:R-:W-:-:S04]  /*07f0*/  FMUL R5, R11, R11 ;  /* 0x0000000b0b057220 */ /* 0x000fc80000400000 */
[----:B------:R-:W-:-:S04]  /*0800*/  FFMA R2, R10, R10, R5 ;  /* 0x0000000a0a027223 */ /* 0x000fc80000000005 */
[----:B------:R-:W-:-:S05]  /*0810*/  VIADD R0, R2, 0x1800000 ;  /* 0x0180000002007836 */ /* 0x000fca0000000000 */
[----:B------:R-:W-:-:S04]  /*0820*/  LOP3.LUT R0, R0, 0x7f800000, RZ, 0xc0, !PT ;  /* 0x7f80000000007812 */ /* 0x000fc800078ec0ff */
[----:B------:R-:W-:-:S13]  /*0830*/  ISETP.GT.U32.AND P0, PT, R0, 0x1ffffff, PT ;  /* 0x01ffffff0000780c */ /* 0x000fda0003f04070 */
[----:B------:R-:W-:Y:S05]  /*0840*/  @P0 BRA `(.L_x_102) ;  /* 0x0000000000100947 */ /* 0x000fea0003800000 */
[----:B------:R-:W-:Y:S02]  /*0850*/  MOV R0, R2 ;  /* 0x0000000200007202 */ /* 0x000fe40000000f00 */
[----:B------:R-:W-:-:S07]  /*0860*/  MOV R2, 0x880 ;  /* 0x0000088000027802 */ /* 0x000fce0000000f00 */
[----:B------:R-:W-:Y:S05]  /*0870*/  CALL.REL.NOINC `($__internal_5_$__cuda_sm20_rcp_rn_f32_slowpath) ;  /* 0x0000000800ec7944 */ /* 0x000fea0003c00000 */
[----:B------:R-:W-:Y:S05]  /*0880*/  BRA `(.L_x_103) ;  /* 0x0000000000107947 */ /* 0x000fea0003800000 */
.L_x_102:
[----:B------:R-:W0:Y:S02]  /*0890*/  MUFU.RCP R3, R2 ;  /* 0x0000000200037308 */ /* 0x000e240000001000 */
[----:B0-----:R-:W-:-:S04]  /*08a0*/  FFMA R0, R2, R3, -1 ;  /* 0xbf80000002007423 */ /* 0x001fc80000000003 */
[----:B------:R-:W-:-:S04]  /*08b0*/  FADD.FTZ R0, -R0, -RZ ;  /* 0x800000ff00007221 */ /* 0x000fc80000010100 */
[----:B------:R-:W-:-:S07]  /*08c0*/  FFMA R3, R3, R0, R3 ;  /* 0x0000000003037223 */ /* 0x000fce0000000003 */
.L_x_103:
[-C--:B------:R-:W-:Y:S01]  /*08d0*/  FMUL R5, R13, R11.reuse ;  /* 0x0000000b0d057220 */ /* 0x080fe20000400000 */
[----:B------:R-:W-:-:S03]  /*08e0*/  FMUL R0, R12, R11 ;  /* 0x0000000b0c007220 */ /* 0x000fc60000400000 */
[-C--:B------:R-:W-:Y:S01]  /*08f0*/  FFMA R12, R12, R10.reuse, R5 ;  /* 0x0000000a0c0c7223 */ /* 0x080fe20000000005 */
[----:B------:R-:W-:-:S03]  /*0900*/  FFMA R0, R13, R10, -R0 ;  /* 0x0000000a0d007223 */ /* 0x000fc60000000800 */
[-C--:B------:R-:W-:Y:S01]  /*0910*/  FMUL R12, R12, R3.reuse ;  /* 0x000000030c0c7220 */ /* 0x080fe20000400000 */
[----:B------:R-:W-:-:S05]  /*0920*/  FMUL R13, R0, R3 ;  /* 0x00000003000d7220 */ /* 0x000fca0000400000 */
[----:B------:R1:W-:Y:S02]  /*0930*/  STG.E.64 desc[UR14][R14.64+0x8], R12 ;  /* 0x0000080c0e007986 */ /* 0x0003e4000c101b0e */
.L_x_99:
[----:B------:R-:W-:-:S04]  /*0940*/  UIADD3 UR11, UPT, UPT, UR20, 0x1, URZ ;  /* 0x00000001140b7890 */ /* 0x000fc8000fffe0ff */
[----:B------:R-:W-:-:S09]  /*0950*/  UISETP.GT.AND UP0, UPT, UR11, UR8, UPT ;  /* 0x000000080b00728c */ /* 0x000fd2000bf04270 */
[----:B------:R-:W-:Y:S05]  /*0960*/  BRA.U UP0, `(.L_x_104) ;  /* 0x0000000100c07547 */ /* 0x000fea000b800000 */
        /* <DEDUP_REMOVED lines=8> */
[----:B01----:R-:W-:-:S04]  /*09f0*/  MOV R14, UR23 ;  /* 0x00000017000e7c02 */ /* 0x003fc80008000f00 */
        /* <DEDUP_REMOVED lines=10> */
.L_x_105:
[----:B------:R-:W0:Y:S02]  /*0aa0*/  MUFU.RCP R3, R0 ;  /* 0x0000000000037308 */ /* 0x000e240000001000 */
[----:B0-----:R-:W-:-:S04]  /*0ab0*/  FFMA R2, R0, R3, -1 ;  /* 0xbf80000000027423 */ /* 0x001fc80000000003 */
[----:B------:R-:W-:-:S04]  /*0ac0*/  FADD.FTZ R2, -R2, -RZ ;  /* 0x800000ff02027221 */ /* 0x000fc80000010100 */
[----:B------:R-:W-:-:S07]  /*0ad0*/  FFMA R3, R3, R2, R3 ;  /* 0x0000000203037223 */ /* 0x000fce0000000003 */
.L_x_106:
        /* <DEDUP_REMOVED lines=14> */
.L_x_107:
[----:B------:R-:W0:Y:S02]  /*0bc0*/  MUFU.RCP R3, R2 ;  /* 0x0000000200037308 */ /* 0x000e240000001000 */
[----:B0-----:R-:W-:-:S04]  /*0bd0*/  FFMA R0, R2, R3, -1 ;  /* 0xbf80000002007423 */ /* 0x001fc80000000003 */
[----:B------:R-:W-:-:S04]  /*0be0*/  FADD.FTZ R0, -R0, -RZ ;  /* 0x800000ff00007221 */ /* 0x000fc80000010100 */
[----:B------:R-:W-:-:S07]  /*0bf0*/  FFMA R3, R3, R0, R3 ;  /* 0x0000000003037223 */ /* 0x000fce0000000003 */
.L_x_108:
[-C--:B------:R-:W-:Y:S01]  /*0c00*/  FMUL R5, R13, R11.reuse ;  /* 0x0000000b0d057220 */ /* 0x080fe20000400000 */
[----:B------:R-:W-:-:S03]  /*0c10*/  FMUL R0, R12, R11 ;  /* 0x0000000b0c007220 */ /* 0x000fc60000400000 */
[-C--:B------:R-:W-:Y:S01]  /*0c20*/  FFMA R12, R12, R10.reuse, R5 ;  /* 0x0000000a0c0c7223 */ /* 0x080fe20000000005 */
[----:B------:R-:W-:-:S03]  /*0c30*/  FFMA R0, R13, R10, -R0 ;  /* 0x0000000a0d007223 */ /* 0x000fc60000000800 */
[-C--:B------:R-:W-:Y:S01]  /*0c40*/  FMUL R12, R12, R3.reuse ;  /* 0x000000030c0c7220 */ /* 0x080fe20000400000 */
[----:B------:R-:W-:-:S05]  /*0c50*/  FMUL R13, R0, R3 ;  /* 0x00000003000d7220 */ /* 0x000fca0000400000 */
[----:B------:R2:W-:Y:S02]  /*0c60*/  STG.E.64 desc[UR14][R14.64+0x8], R12 ;  /* 0x0000080c0e007986 */ /* 0x0005e4000c101b0e */
.L_x_104:
[----:B------:R-:W-:-:S04]  /*0c70*/  UIADD3 UR11, UPT, UPT, UR21, 0x1, URZ ;  /* 0x00000001150b7890 */ /* 0x000fc8000fffe0ff */
[----:B------:R-:W-:-:S09]  /*0c80*/  UISETP.GT.AND UP0, UPT, UR11, UR8, UPT ;  /* 0x000000080b00728c */ /* 0x000fd2000bf04270 */
[----:B------:R-:W-:Y:S05]  /*0c90*/  BRA.U UP0, `(.L_x_109) ;  /* 0x0000000100c07547 */ /* 0x000fea000b800000 */
[----:B------:R-:W-:Y:S02]  /*0ca0*/  MOV R10, UR6 ;  /* 0x00000006000a7c02 */ /* 0x000fe40008000f00 */
[----:B------:R-:W-:-:S06]  /*0cb0*/  MOV R11, UR7 ;  /* 0x00000007000b7c02 */ /* 0x000fcc0008000f00 */
[----:B------:R-:W3:Y:S01]  /*0cc0*/  LDG.E.64 R10, desc[UR14][R10.64] ;  /* 0x0000000e0a0a7981 */ /* 0x000ee2000c1e1b00 */
[----:B------:R-:W-:-:S04]  /*0cd0*/  UIADD3 UR11, UPT, UPT, UR9, -0x1, URZ ;  /* 0xffffffff090b7890 */ /* 0x000fc8000fffe0ff */
[----:B------:R-:W-:-:S04]  /*0ce0*/  UIADD3 UR13, UP0, UPT, UR11, UR12, URZ ;  /* 0x0000000c0b0d7290 */ /* 0x000fc8000ff1e0ff */
[----:B------:R-:W-:Y:S02]  /*0cf0*/  ULEA.HI.X.SX32 UR11, UR11, URZ, 0x1, UP0 ;  /* 0x000000ff0b0b7291 */ /* 0x000fe400080f0eff */
[----:B------:R-:W-:-:S04]  /*0d00*/  ULEA UR23, UP0, UR13, UR6, 0x3 ;  /* 0x000000060d177291 */ /* 0x000fc8000f8018ff */
[----:B------:R-:W-:Y:S02]  /*0d10*/  ULEA.HI.X UR11, UR13, UR7, UR11, 0x3, UP0 ;  /* 0x000000070d0b7291 */ /* 0x000fe400080f1c0b */
[----:B012---:R-:W-:-:S04]  /*0d20*/  IMAD.U32 R14, RZ, RZ, UR23 ;  /* 0x00000017ff0e7e24 */ /* 0x007fc8000f8e00ff */
[----:B------:R-:W-:-:S05]  /*0d30*/  MOV R15, UR11 ;  /* 0x0000000b000f7c02 */ /* 0x000fca0008000f00 */
[----:B------:R0:W5:Y:S01]  /*0d40*/  LDG.E.64 R12, desc[UR14][R14.64+0x8] ;  /* 0x0000080e0e0c7981 */ /* 0x000162000c1e1b00 */
[----:B---3--:R-:W-:-:S05]  /*0d50*/  FADD R0, |R10|, |R11| ;  /* 0x4000000b0a007221 */ /* 0x008fca0000000200 */
[----:B------:R-:W-:-:S04]  /*0d60*/  IADD3 R2, PT, PT, R0, 0x1800000, RZ ;  /* 0x0180000000027810 */ /* 0x000fc80007ffe0ff */
[----:B------:R-:W-:-:S04]  /*0d70*/  LOP3.LUT R2, R2, 0x7f800000, RZ, 0xc0, !PT ;  /* 0x7f80000002027812 */ /* 0x000fc800078ec0ff */
[----:B------:R-:W-:-:S13]  /*0d80*/  ISETP.GT.U32.AND P0, PT, R2, 0x1ffffff, PT ;  /* 0x01ffffff0200780c */ /* 0x000fda0003f04070 */
[----:B0-----:R-:W-:Y:S05]  /*0d90*/  @P0 BRA `(.L_x_110) ;  /* 0x00000000000c0947 */ /* 0x001fea0003800000 */
[----:B------:R-:W-:-:S07]  /*0da0*/  MOV R2, 0xdc0 ;  /* 0x00000dc000027802 */ /* 0x000fce0000000f00 */
[----:B-----5:R-:W-:Y:S05]  /*0db0*/  CALL.REL.NOINC `($__internal_5_$__cuda_sm20_rcp_rn_f32_slowpath) ;  /* 0x00000004009c7944 */ /* 0x020fea0003c00000 */
[----:B------:R-:W-:Y:S05]  /*0dc0*/  BRA `(.L_x_111) ;  /* 0x0000000000107947 */ /* 0x000fea0003800000 */
.L_x_110:
[----:B------:R-:W0:Y:S02]  /*0dd0*/  MUFU.RCP R3, R0 ;  /* 0x0000000000037308 */ /* 0x000e240000001000 */
[----:B0-----:R-:W-:-:S04]  /*0de0*/  FFMA R2, R0, R3, -1 ;  /* 0xbf80000000027423 */ /* 0x001fc80000000003 */
[----:B------:R-:W-:-:S04]  /*0df0*/  FADD.FTZ R2, -R2, -RZ ;  /* 0x800000ff02027221 */ /* 0x000fc80000010100 */
[----:B------:R-:W-:-:S07]  /*0e00*/  FFMA R3, R3, R2, R3 ;  /* 0x0000000203037223 */ /* 0x000fce0000000003 */
.L_x_111:
        /* <DEDUP_REMOVED lines=14> */
.L_x_112:
[----:B------:R-:W0:Y:S02]  /*0ef0*/  MUFU.RCP R3, R2 ;  /* 0x0000000200037308 */ /* 0x000e240000001000 */
[----:B0-----:R-:W-:-:S04]  /*0f00*/  FFMA R0, R2, R3, -1 ;  /* 0xbf80000002007423 */ /* 0x001fc80000000003 */
[----:B------:R-:W-:-:S04]  /*0f10*/  FADD.FTZ R0, -R0, -RZ ;  /* 0x800000ff00007221 */ /* 0x000fc80000010100 */
[----:B------:R-:W-:-:S07]  /*0f20*/  FFMA R3, R3, R0, R3 ;  /* 0x0000000003037223 */ /* 0x000fce0000000003 */
.L_x_113:
[-C--:B------:R-:W-:Y:S01]  /*0f30*/  FMUL R5, R13, R11.reuse ;  /* 0x0000000b0d057220 */ /* 0x080fe20000400000 */
[----:B------:R-:W-:-:S03]  /*0f40*/  FMUL R0, R12, R11 ;  /* 0x0000000b0c007220 */ /* 0x000fc60000400000 */
[-C--:B------:R-:W-:Y:S01]  /*0f50*/  FFMA R12, R12, R10.reuse, R5 ;  /* 0x0000000a0c0c7223 */ /* 0x080fe20000000005 */
[----:B------:R-:W-:-:S03]  /*0f60*/  FFMA R0, R13, R10, -R0 ;  /* 0x0000000a0d007223 */ /* 0x000fc60000000800 */
[-C--:B------:R-:W-:Y:S01]  /*0f70*/  FMUL R12, R12, R3.reuse ;  /* 0x000000030c0c7220 */ /* 0x080fe20000400000 */
[----:B------:R-:W-:-:S05]  /*0f80*/  FMUL R13, R0, R3 ;  /* 0x00000003000d7220 */ /* 0x000fca0000400000 */
[----:B------:R3:W-:Y:S02]  /*0f90*/  STG.E.64 desc[UR14][R14.64+0x8], R12 ;  /* 0x0000080c0e007986 */ /* 0x0007e4000c101b0e */
.L_x_109:
[----:B------:R-:W-:Y:S02]  /*0fa0*/  UIADD3 UR16, UPT, UPT, UR16, 0x4, URZ ;  /* 0x0000000410107890 */ /* 0x000fe4000fffe0ff */
[----:B------:R-:W-:Y:S02]  /*0fb0*/  ULEA UR17, UR5, UR17, 0x2 ;  /* 0x0000001105117291 */ /* 0x000fe4000f8e10ff */
[----:B------:R-:W-:Y:S02]  /*0fc0*/  UISETP.NE.AND UP0, UPT, UR16, URZ, UPT ;  /* 0x000000ff1000728c */ /* 0x000fe4000bf05270 */
[----:B------:R-:W-:Y:S02]  /*0fd0*/  ULEA UR18, UR5, UR18, 0x2 ;  /* 0x0000001205127291 */ /* 0x000fe4000f8e10ff */
[----:B------:R-:W-:Y:S02]  /*0fe0*/  ULEA UR9, UR5, UR9, 0x2 ;  /* 0x0000000905097291 */ /* 0x000fe4000f8e10ff */
[----:B------:R-:W-:-:S02]  /*0ff0*/  ULEA UR22, UR5, UR22, 0x2 ;  /* 0x0000001605167291 */ /* 0x000fc4000f8e10ff */
[----:B------:R-:W-:Y:S02]  /*1000*/  ULEA UR19, UR5, UR19, 0x2 ;  /* 0x0000001305137291 */ /* 0x000fe4000f8e10ff */
[----:B------:R-:W-:Y:S02]  /*1010*/  ULEA UR20, UR5, UR20, 0x2 ;  /* 0x0000001405147291 */ /* 0x000fe4000f8e10ff */
[----:B------:R-:W-:Y:S02]  /*1020*/  ULEA UR21, UR5, UR21, 0x2 ;  /* 0x0000001505157291 */ /* 0x000fe4000f8e10ff */
[----:B------:R-:W-:Y:S01]  /*1030*/  ULEA UR10, UR5, UR10, 0x2 ;  /* 0x0000000a050a7291 */ /* 0x000fe2000f8e10ff */
[----:B------:R-:W-:Y:S11]  /*1040*/  BRA.U UP0, `(.L_x_114) ;  /* 0xfffffff100a47547 */ /* 0x000ff6000b83ffff */
.L_x_93:
[----:B------:R-:W-:-:S13]  /*1050*/  ISETP.NE.AND P0, PT, RZ, UR24, PT ;  /* 0x00000018ff007c0c */ /* 0x000fda000bf05270 */
[----:B------:R-:W-:Y:S05]  /*1060*/  @!P0 EXIT ;  /* 0x000000000000894d */ /* 0x000fea0003800000 */
[----:B------:R-:W-:Y:S02]  /*1070*/  UIMAD UR10, UR5, UR4, 0x1 ;  /* 0x00000001050a74a4 */ /* 0x000fe4000f8e0204 */
[----:B------:R-:W-:Y:S02]  /*1080*/  UIMAD UR11, UR5, UR4, UR12 ;  /* 0x00000004050b72a4 */ /* 0x000fe4000f8e020c */
[----:B------:R-:W-:-:S12]  /*1090*/  UIADD3 UR13, UPT, UPT, -UR24, URZ, URZ ;  /* 0x000000ff180d7290 */ /* 0x000fd8000fffe1ff */
.L_x_120:
[----:B------:R-:W-:Y:S02]  /*10a0*/  UIADD3 UR4, UPT, UPT, UR11, 0x1, URZ ;  /* 0x000000010b047890 */ /* 0x000fe4000fffe0ff */
[----:B------:R-:W-:Y:S02]  /*10b0*/  UIADD3 UR13, UPT, UPT, UR13, 0x1, URZ ;  /* 0x000000010d0d7890 */ /* 0x000fe4000fffe0ff */
[----:B------:R-:W-:Y:S02]  /*10c0*/  UISETP.GT.AND UP1, UPT, UR4, UR8, UPT ;  /* 0x000000080400728c */ /* 0x000fe4000bf24270 */
[----:B------:R-:W-:-:S07]  /*10d0*/  UISETP.NE.AND UP0, UPT, UR13, URZ, UPT ;  /* 0x000000ff0d00728c */ /* 0x000fce000bf05270 */
[----:B----4-:R-:W-:Y:S05]  /*10e0*/  BRA.U UP1, `(.L_x_115) ;  /* 0x0000000101c07547 */ /* 0x010fea000b800000 */
[----:B------:R-:W-:Y:S01]  /*10f0*/  MOV R10, UR6 ;  /* 0x00000006000a7c02 */ /* 0x000fe20008000f00 */
[----:B------:R-:W-:-:S06]  /*1100*/  IMAD.U32 R11, RZ, RZ, UR7 ;  /* 0x00000007ff0b7e24 */ /* 0x000fcc000f8e00ff */
[----:B------:R-:W4:Y:S01]  /*1110*/  LDG.E.64 R10, desc[UR14][R10.64] ;  /* 0x0000000e0a0a7981 */ /* 0x000f22000c1e1b00 */
[----:B------:R-:W-:-:S04]  /*1120*/  UIADD3 UR4, UPT, UPT, UR10, -0x1, URZ ;  /* 0xffffffff0a047890 */ /* 0x000fc8000fffe0ff */
[----:B------:R-:W-:-:S04]  /*1130*/  UIADD3 UR9, UP1, UPT, UR4, UR12, URZ ;  /* 0x0000000c04097290 */ /* 0x000fc8000ff3e0ff */
[----:B------:R-:W-:Y:S02]  /*1140*/  ULEA.HI.X.SX32 UR4, UR4, URZ, 0x1, UP1 ;  /* 0x000000ff04047291 */ /* 0x000fe400088f0eff */
[----:B------:R-:W-:-:S04]  /*1150*/  ULEA UR16, UP1, UR9, UR6, 0x3 ;  /* 0x0000000609107291 */ /* 0x000fc8000f8218ff */
[----:B------:R-:W-:Y:S02]  /*1160*/  ULEA.HI.X UR4, UR9, UR7, UR4, 0x3, UP1 ;  /* 0x0000000709047291 */ /* 0x000fe400088f1c04 */
[----:B0123--:R-:W-:-:S04]  /*1170*/  MOV R12, UR16 ;  /* 0x00000010000c7c02 */ /* 0x00ffc80008000f00 */
[----:B------:R-:W-:-:S05]  /*1180*/  MOV R13, UR4 ;  /* 0x00000004000d7c02 */ /* 0x000fca0008000f00 */
[----:B------:R0:W5:Y:S01]  /*1190*/  LDG.E.64 R14, desc[UR14][R12.64+0x8] ;  /* 0x0000080e0c0e7981 */ /* 0x000162000c1e1b00 */
[----:B----4-:R-:W-:-:S04]  /*11a0*/  FADD R0, |R10|, |R11| ;  /* 0x4000000b0a007221 */ /* 0x010fc80000000200 */
[----:B------:R-:W-:-:S05]  /*11b0*/  VIADD R2, R0, 0x1800000 ;  /* 0x0180000000027836 */ /* 0x000fca0000000000 */
[----:B------:R-:W-:-:S04]  /*11c0*/  LOP3.LUT R2, R2, 0x7f800000, RZ, 0xc0, !PT ;  /* 0x7f80000002027812 */ /* 0x000fc800078ec0ff */
[----:B------:R-:W-:-:S13]  /*11d0*/  ISETP.GT.U32.AND P0, PT, R2, 0x1ffffff, PT ;  /* 0x01ffffff0200780c */ /* 0x000fda0003f04070 */
[----:B0-----:R-:W-:Y:S05]  /*11e0*/  @P0 BRA `(.L_x_116) ;  /* 0x00000000000c0947 */ /* 0x001fea0003800000 */
[----:B------:R-:W-:-:S07]  /*11f0*/  MOV R2, 0x1210 ;  /* 0x0000121000027802 */ /* 0x000fce0000000f00 */
[----:B-----5:R-:W-:Y:S05]  /*1200*/  CALL.REL.NOINC `($__internal_5_$__cuda_sm20_rcp_rn_f32_slowpath) ;  /* 0x0000000000887944 */ /* 0x020fea0003c00000 */
[----:B------:R-:W-:Y:S05]  /*1210*/  BRA `(.L_x_117) ;  /* 0x0000000000107947 */ /* 0x000fea0003800000 */
.L_x_116:
[----:B------:R-:W0:Y:S02]  /*1220*/  MUFU.RCP R3, R0 ;  /* 0x0000000000037308 */ /* 0x000e240000001000 */
[----:B0-----:R-:W-:-:S04]  /*1230*/  FFMA R2, R0, R3, -1 ;  /* 0xbf80000000027423 */ /* 0x001fc80000000003 */
[----:B------:R-:W-:-:S04]  /*1240*/  FADD.FTZ R2, -R2, -RZ ;  /* 0x800000ff02027221 */ /* 0x000fc80000010100 */
[----:B------:R-:W-:-:S07]  /*1250*/  FFMA R3, R3, R2, R3 ;  /* 0x0000000203037223 */ /* 0x000fce0000000003 */
.L_x_117:
        /* <DEDUP_REMOVED lines=10> */
[----:B------:R-:W-:Y:S02]  /*1300*/  MOV R0, R2 ;  /* 0x0000000200007202 */ /* 0x000fe40000000f00 */
[----:B------:R-:W-:-:S07]  /*1310*/  MOV R2, 0x1330 ;  /* 0x0000133000027802 */ /* 0x000fce0000000f00 */
[----:B------:R-:W-:Y:S05]  /*1320*/  CALL.REL.NOINC `($__internal_5_$__cuda_sm20_rcp_rn_f32_slowpath) ;  /* 0x0000000000407944 */ /* 0x000fea0003c00000 */
[----:B------:R-:W-:Y:S05]  /*1330*/  BRA `(.L_x_119) ;  /* 0x0000000000107947 */ /* 0x000fea0003800000 */
.L_x_118:
[----:B------:R-:W0:Y:S02]  /*1340*/  MUFU.RCP R3, R2 ;  /* 0x0000000200037308 */ /* 0x000e240000001000 */
[----:B0-----:R-:W-:-:S04]  /*1350*/  FFMA R0, R2, R3, -1 ;  /* 0xbf80000002007423 */ /* 0x001fc80000000003 */
[----:B------:R-:W-:-:S04]  /*1360*/  FADD.FTZ R0, -R0, -RZ ;  /* 0x800000ff00007221 */ /* 0x000fc80000010100 */
[----:B------:R-:W-:-:S07]  /*1370*/  FFMA R3, R3, R0, R3 ;  /* 0x0000000003037223 */ /* 0x000fce0000000003 */
.L_x_119:
[-C--:B------:R-:W-:Y:S01]  /*1380*/  FMUL R5, R15, R11.reuse ;  /* 0x0000000b0f057220 */ /* 0x080fe20000400000 */
[----:B------:R-:W-:-:S03]  /*1390*/  FMUL R0, R14, R11 ;  /* 0x0000000b0e007220 */ /* 0x000fc60000400000 */
[-C--:B------:R-:W-:Y:S01]  /*13a0*/  FFMA R14, R14, R10.reuse, R5 ;  /* 0x0000000a0e0e7223 */ /* 0x080fe20000000005 */
[----:B------:R-:W-:-:S03]  /*13b0*/  FFMA R0, R15, R10, -R0 ;  /* 0x0000000a0f007223 */ /* 0x000fc60000000800 */
[-C--:B------:R-:W-:Y:S01]  /*13c0*/  FMUL R14, R14, R3.reuse ;  /* 0x000000030e0e7220 */ /* 0x080fe20000400000 */
[----:B------:R-:W-:-:S05]  /*13d0*/  FMUL R15, R0, R3 ;  /* 0x00000003000f7220 */ /* 0x000fca0000400000 */
[----:B------:R4:W-:Y:S02]  /*13e0*/  STG.E.64 desc[UR14][R12.64+0x8], R14 ;  /* 0x0000080e0c007986 */ /* 0x0009e4000c101b0e */
.L_x_115:
[----:B------:R-:W-:Y:S02]  /*13f0*/  UIADD3 UR10, UPT, UPT, UR5, UR10, URZ ;  /* 0x0000000a050a7290 */ /* 0x000fe4000fffe0ff */
[----:B------:R-:W-:Y:S01]  /*1400*/  UIADD3 UR11, UPT, UPT, UR5, UR11, URZ ;  /* 0x0000000b050b7290 */ /* 0x000fe2000fffe0ff */
[----:B------:R-:W-:Y:S11]  /*1410*/  BRA.U UP0, `(.L_x_120) ;  /* 0xfffffffd00207547 */ /* 0x000ff6000b83ffff */
[----:B------:R-:W-:Y:S05]  /*1420*/  EXIT ;  /* 0x000000000000794d */ /* 0x000fea0003800000 */
        .weak           $__internal_5_$__cuda_sm20_rcp_rn_f32_slowpath
        .type           $__internal_5_$__cuda_sm20_rcp_rn_f32_slowpath,@function
        .size           $__internal_5_$__cuda_sm20_rcp_rn_f32_slowpath,($__internal_6_$__cuda_sm3x_div_rn_noftz_f32_slowpath - $__internal_5_$__cuda_sm20_rcp_rn_f32_slowpath)
$__internal_5_$__cuda_sm20_rcp_rn_f32_slowpath:
[----:B------:R-:W-:-:S05]  /*1430*/  IMAD.SHL.U32 R3, R0, 0x2, RZ ;  /* 0x0000000200037824 */ /* 0x000fca00078e00ff */
[----:B------:R-:W-:-:S04]  /*1440*/  SHF.R.U32.HI R3, RZ, 0x18, R3 ;  /* 0x00000018ff037819 */ /* 0x000fc80000011603 */
[----:B------:R-:W-:-:S13]  /*1450*/  ISETP.NE.U32.AND P0, PT, R3, RZ, PT ;  /* 0x000000ff0300720c */ /* 0x000fda0003f05070 */
[----:B------:R-:W-:Y:S05]  /*1460*/  @P0 BRA `(.L_x_121) ;  /* 0x00000000002c0947 */ /* 0x000fea0003800000 */
[----:B------:R-:W-:-:S04]  /*1470*/  SHF.L.U32 R3, R0, 0x1, RZ ;  /* 0x0000000100037819 */ /* 0x000fc800000006ff */
[----:B------:R-:W-:-:S13]  /*1480*/  ISETP.NE.AND P0, PT, R3, RZ, PT ;  /* 0x000000ff0300720c */ /* 0x000fda0003f05270 */
[----:B------:R2:W3:Y:S01]  /*1490*/  @!P0 MUFU.RCP R3, R0 ;  /* 0x0000000000038308 */ /* 0x0004e20000001000 */
[----:B------:R-:W-:Y:S05]  /*14a0*/  @!P0 BRA `(.L_x_122) ;  /* 0x0000000000a48947 */ /* 0x000fea0003800000 */
[----:B------:R-:W-:-:S04]  /*14b0*/  FFMA R5, R0, 1.84467440737095516160e+19, RZ ;  /* 0x5f80000000057823 */ /* 0x000fc800000000ff */
[----:B--2---:R-:W3:Y:S02]  /*14c0*/  MUFU.RCP R0, R5 ;  /* 0x0000000500007308 */ /* 0x004ee40000001000 */
[----:B---3--:R-:W-:-:S04]  /*14d0*/  FFMA R3, R5, R0, -1 ;  /* 0xbf80000005037423 */ /* 0x008fc80000000000 */
[----:B------:R-:W-:-:S04]  /*14e0*/  FADD.FTZ R3, -R3, -RZ ;  /* 0x800000ff03037221 */ /* 0x000fc80000010100 */
[----:B------:R-:W-:-:S04]  /*14f0*/  FFMA R3, R0, R3, R0 ;  /* 0x0000000300037223 */ /* 0x000fc80000000000 */
[----:B------:R-:W-:Y:S01]  /*1500*/  FFMA R3, R3, 1.84467440737095516160e+19, RZ ;  /* 0x5f80000003037823 */ /* 0x000fe200000000ff */
[----:B------:R-:W-:Y:S06]  /*1510*/  BRA `(.L_x_122) ;  /* 0x0000000000887947 */ /* 0x000fec0003800000 */
.L_x_121:
[----:B------:R-:W-:-:S04]  /*1520*/  IADD3 R4, PT, PT, R3, -0xfd, RZ ;  /* 0xffffff0303047810 */ /* 0x000fc80007ffe0ff */
[----:B------:R-:W-:-:S13]  /*1530*/  ISETP.GT.U32.AND P0, PT, R4, 0x1, PT ;  /* 0x000000010400780c */ /* 0x000fda0003f04070 */
[----:B------:R-:W-:Y:S05]  /*1540*/  @P0 BRA `(.L_x_123) ;  /* 0x0000000000780947 */ /* 0x000fea0003800000 */
[----:B------:R-:W-:Y:S01]  /*1550*/  LOP3.LUT R17, R0, 0x7fffff, RZ, 0xc0, !PT ;  /* 0x007fffff00117812 */ /* 0x000fe200078ec0ff */
[----:B------:R-:W-:Y:S02]  /*1560*/  IMAD.MOV.U32 R7, RZ, RZ, 0x3 ;  /* 0x00000003ff077424 */ /* 0x000fe400078e00ff */
[----:B------:R-:W-:Y:S01]  /*1570*/  VIADD R3, R3, 0xffffff04 ;  /* 0xffffff0403037836 */ /* 0x000fe20000000000 */
[----:B------:R-:W-:Y:S02]  /*1580*/  LOP3.LUT R17, R17, 0x3f800000, RZ, 0xfc, !PT ;  /* 0x3f80000011117812 */ /* 0x000fe400078efcff */
[----:B------:R-:W-:Y:S02]  /*1590*/  SHF.L.U32 R7, R7, R4, RZ ;  /* 0x0000000407077219 */ /* 0x000fe400000006ff */
[----:B------:R-:W0:Y:S02]  /*15a0*/  MUFU.RCP R6, R17 ;  /* 0x0000001100067308 */ /* 0x000e240000001000 */
[----:B0-----:R-:W-:-:S04]  /*15b0*/  FFMA R9, R17, R6, -1 ;  /* 0xbf80000011097423 */ /* 0x001fc80000000006 */
[----:B------:R-:W-:-:S04]  /*15c0*/  FADD.FTZ R9, -R9, -RZ ;  /* 0x800000ff09097221 */ /* 0x000fc80000010100 */
[CCC-:B------:R-:W-:Y:S01]  /*15d0*/  FFMA.RM R5, R6.reuse, R9.reuse, R6.reuse ;  /* 0x0000000906057223 */ /* 0x1c0fe20000004006 */
[----:B------:R-:W-:-:S04]  /*15e0*/  FFMA.RP R6, R6, R9, R6 ;  /* 0x0000000906067223 */ /* 0x000fc80000008006 */
[C---:B------:R-:W-:Y:S02]  /*15f0*/  LOP3.LUT R8, R5.reuse, 0x7fffff, RZ, 0xc0, !PT ;  /* 0x007fffff05087812 */ /* 0x040fe400078ec0ff */
[----:B------:R-:W-:Y:S02]  /*1600*/  FSETP.NEU.FTZ.AND P0, PT, R5, R6, PT ;  /* 0x000000060500720b */ /* 0x000fe40003f1d000 */
[----:B------:R-:W-:Y:S02]  /*1610*/  LOP3.LUT R8, R8, 0x800000, RZ, 0xfc, !PT ;  /* 0x0080000008087812 */ /* 0x000fe400078efcff */
[----:B------:R-:W-:Y:S02]  /*1620*/  SEL R5, RZ, 0xffffffff, !P0 ;  /* 0xffffffffff057807 */ /* 0x000fe40004000000 */
[----:B------:R-:W-:Y:S02]  /*1630*/  LOP3.LUT R7, R7, R8, RZ, 0xc0, !PT ;  /* 0x0000000807077212 */ /* 0x000fe400078ec0ff */
[----:B------:R-:W-:-:S02]  /*1640*/  IADD3 R5, PT, PT, -R5, RZ, RZ ;  /* 0x000000ff05057210 */ /* 0x000fc40007ffe1ff */
[-C--:B------:R-:W-:Y:S02]  /*1650*/  SHF.R.U32.HI R7, RZ, R4.reuse, R7 ;  /* 0x00000004ff077219 */ /* 0x080fe40000011607 */
[--C-:B------:R-:W-:Y:S02]  /*1660*/  LOP3.LUT P1, RZ, R5, R4, R8.reuse, 0xf8, !PT ;  /* 0x0000000405ff7212 */ /* 0x100fe4000782f808 */
[C---:B------:R-:W-:Y:S02]  /*1670*/  LOP3.LUT P0, RZ, R7.reuse, 0x1, RZ, 0xc0, !PT ;  /* 0x0000000107ff7812 */ /* 0x040fe4000780c0ff */
[----:B------:R-:W-:Y:S02]  /*1680*/  LOP3.LUT P2, RZ, R7, 0x2, RZ, 0xc0, !PT ;  /* 0x0000000207ff7812 */ /* 0x000fe4000784c0ff */
[----:B------:R-:W-:Y:S02]  /*1690*/  SHF.R.U32.HI R3, RZ, R3, R8 ;  /* 0x00000003ff037219 */ /* 0x000fe40000011608 */
[----:B------:R-:W-:-:S02]  /*16a0*/  PLOP3.LUT P0, PT, P0, P1, P2, 0xe0, 0x0 ;  /* 0x000000000000781c */ /* 0x000fc40000703c20 */
[----:B------:R-:W-:Y:S02]  /*16b0*/  LOP3.LUT P1, RZ, R0, 0x7fffff, RZ, 0xc0, !PT ;  /* 0x007fffff00ff7812 */ /* 0x000fe4000782c0ff */
[----:B------:R-:W-:-:S04]  /*16c0*/  SEL R4, RZ, 0x1, !P0 ;  /* 0x00000001ff047807 */ /* 0x000fc80004000000 */
[----:B------:R-:W-:-:S04]  /*16d0*/  IADD3 R4, PT, PT, -R4, RZ, RZ ;  /* 0x000000ff04047210 */ /* 0x000fc80007ffe1ff */
[----:B------:R-:W-:-:S13]  /*16e0*/  ISETP.GE.AND P0, PT, R4, RZ, PT ;  /* 0x000000ff0400720c */ /* 0x000fda0003f06270 */
[----:B------:R-:W-:-:S04]  /*16f0*/  @!P0 IADD3 R3, PT, PT, R3, 0x1, RZ ;  /* 0x0000000103038810 */ /* 0x000fc80007ffe0ff */
[----:B------:R-:W-:-:S04]  /*1700*/  @!P1 SHF.L.U32 R3, R3, 0x1, RZ ;  /* 0x0000000103039819 */ /* 0x000fc800000006ff */
[----:B------:R-:W-:Y:S01]  /*1710*/  LOP3.LUT R3, R3, 0x80000000, R0, 0xf8, !PT ;  /* 0x8000000003037812 */ /* 0x000fe200078ef800 */
[----:B------:R-:W-:Y:S06]  /*1720*/  BRA `(.L_x_122) ;  /* 0x0000000000047947 */ /* 0x000fec0003800000 */
.L_x_123:
[----:B------:R0:W1:Y:S02]  /*1730*/  MUFU.RCP R3, R0 ;  /* 0x0000000000037308 */ /* 0x0000640000001000 */
.L_x_122:
[----:B------:R-:W-:Y:S02]  /*1740*/  HFMA2 R5, -RZ, RZ, 0, 0 ;  /* 0x00000000ff057431 */ /* 0x000fe400000001ff */
[----:B------:R-:W-:-:S04]  /*1750*/  IMAD.MOV.U32 R4, RZ, RZ, R2 ;  /* 0x000000ffff047224 */ /* 0x000fc800078e0002 */
[----:B0123--:R-:W-:Y:S05]  /*1760*/  RET.REL.NODEC R4 `(_Z6bChol2P6float2ii) ;  /* 0xffffffe804247950 */ /* 0x00ffea0003c3ffff */
        .weak           $__internal_6_$__cuda_sm3x_div_rn_noftz_f32_slowpath
        .type           $__internal_6_$__cuda_sm3x_div_rn_noftz_f32_slowpath,@function
        .size           $__internal_6_$__cuda_sm3x_div_rn_noftz_f32_slowpath,(.L_x_231 - $__internal_6_$__cuda_sm3x_div_rn_noftz_f32_slowpath)
$__internal_6_$__cuda_sm3x_div_rn_noftz_f32_slowpath:
[----:B------:R-:W-:Y:S02]  /*1770*/  SHF.R.U32.HI R5, RZ, 0x17, R3 ;  /* 0x00000017ff057819 */ /* 0x000fe40000011603 */
[----:B------:R-:W-:Y:S02]  /*1780*/  SHF.R.U32.HI R4, RZ, 0x17, R0 ;  /* 0x00000017ff047819 */ /* 0x000fe40000011600 */
[----:B------:R-:W-:Y:S02]  /*1790*/  LOP3.LUT R5, R5, 0xff, RZ, 0xc0, !PT ;  /* 0x000000ff05057812 */ /* 0x000fe400078ec0ff */
[----:B------:R-:W-:Y:S02]  /*17a0*/  LOP3.LUT R4, R4, 0xff, RZ, 0xc0, !PT ;  /* 0x000000ff04047812 */ /* 0x000fe400078ec0ff */
[----:B------:R-:W-:Y:S02]  /*17b0*/  IADD3 R10, PT, PT, R5, -0x1, RZ ;  /* 0xffffffff050a7810 */ /* 0x000fe40007ffe0ff */
[----:B------:R-:W-:Y:S01]  /*17c0*/  MOV R6, R0 ;  /* 0x0000000000067202 */ /* 0x000fe20000000f00 */
[----:B------:R-:W-:Y:S01]  /*17d0*/  VIADD R9, R4, 0xffffffff ;  /* 0xffffffff04097836 */ /* 0x000fe20000000000 */
[----:B------:R-:W-:-:S02]  /*17e0*/  ISETP.GT.U32.AND P0, PT, R10, 0xfd, PT ;  /* 0x000000fd0a00780c */ /* 0x000fc40003f04070 */
[----:B------:R-:W-:Y:S02]  /*17f0*/  MOV R7, R3 ;  /* 0x0000000300077202 */ /* 0x000fe40000000f00 */
        /* <DEDUP_REMOVED lines=26> */
.L_x_124:
[----:B------:R-:W-:Y:S02]  /*19a0*/  LEA R0, R5, 0xc0800000, 0x17 ;  /* 0xc080000005007811 */ /* 0x000fe400078eb8ff */
[----:B------:R-:W-:Y:S02]  /*19b0*/  IADD3 R4, PT, PT, R4, -0x7f, RZ ;  /* 0xffffff8104047810 */ /* 0x000fe40007ffe0ff */
[----:B------:R-:W-:Y:S02]  /*19c0*/  IADD3 R7, PT, PT, -R0, R7, RZ ;  /* 0x0000000700077210 */ /* 0x000fe40007ffe1ff */
[C---:B------:R-:W-:Y:S01]  /*19d0*/  IADD3 R5, PT, PT, R4.reuse, 0x7f, -R5 ;  /* 0x0000007f04057810 */ /* 0x040fe20007ffe805 */
[----:B------:R-:W-:Y:S01]  /*19e0*/  IMAD R0, R4, -0x800000, R6 ;  /* 0xff80000004007824 */ /* 0x000fe200078e0206 */
[----:B------:R-:W0:Y:S01]  /*19f0*/  MUFU.RCP R3, R7 ;  /* 0x0000000700037308 */ /* 0x000e220000001000 */
[----:B------:R-:W-:Y:S02]  /*1a00*/  FADD.FTZ R9, -R7, -RZ ;  /* 0x800000ff07097221 */ /* 0x000fe40000010100 */
[----:B------:R-:W-:-:S02]  /*1a10*/  IMAD.IADD R5, R5, 0x1, R8 ;  /* 0x0000000105057824 */ /* 0x000fc400078e0208 */
        /* <DEDUP_REMOVED lines=20> */
[-CC-:B------:R-:W-:Y:S01]  /*1b60*/  FFMA.RZ R0, R10, R6.reuse, R11.reuse ;  /* 0x000000060a007223 */ /* 0x180fe2000000c00b */
[----:B------:R-:W-:Y:S02]  /*1b70*/  VIADD R7, R8, 0x20 ;  /* 0x0000002008077836 */ /* 0x000fe40000000000 */
[-CC-:B------:R-:W-:Y:S01]  /*1b80*/  FFMA.RM R5, R10, R6.reuse, R11.reuse ;  /* 0x000000060a057223 */ /* 0x180fe2000000400b */
        /* <DEDUP_REMOVED lines=19> */
.L_x_130:
[----:B------:R-:W-:-:S04]  /*1cc0*/  LOP3.LUT R3, R3, 0x80000000, RZ, 0xc0, !PT ;  /* 0x8000000003037812 */ /* 0x000fc800078ec0ff */
[----:B------:R-:W-:Y:S01]  /*1cd0*/  LOP3.LUT R3, R3, 0x7f800000, RZ, 0xfc, !PT ;  /* 0x7f80000003037812 */ /* 0x000fe200078efcff */
[----:B------:R-:W-:Y:S06]  /*1ce0*/  BRA `(.L_x_131) ;  /* 0x0000000000287947 */ /* 0x000fec0003800000 */
.L_x_129:
[----:B------:R-:W-:Y:S01]  /*1cf0*/  IMAD R3, R5, 0x800000, R3 ;  /* 0x0080000005037824 */ /* 0x000fe200078e0203 */
[----:B------:R-:W-:Y:S06]  /*1d00*/  BRA `(.L_x_131) ;  /* 0x0000000000207947 */ /* 0x000fec0003800000 */
.L_x_128:
[----:B------:R-:W-:-:S04]  /*1d10*/  LOP3.LUT R3, R7, 0x80000000, R6, 0x48, !PT ;  /* 0x8000000007037812 */ /* 0x000fc800078e4806 */
[----:B------:R-:W-:Y:S01]  /*1d20*/  LOP3.LUT R3, R3, 0x7f800000, RZ, 0xfc, !PT ;  /* 0x7f80000003037812 */ /* 0x000fe200078efcff */
[----:B------:R-:W-:Y:S06]  /*1d30*/  BRA `(.L_x_131) ;  /* 0x0000000000147947 */ /* 0x000fec0003800000 */
.L_x_127:
[----:B------:R-:W-:Y:S01]  /*1d40*/  LOP3.LUT R3, R7, 0x80000000, R6, 0x48, !PT ;  /* 0x8000000007037812 */ /* 0x000fe200078e4806 */
[----:B------:R-:W-:Y:S06]  /*1d50*/  BRA `(.L_x_131) ;  /* 0x00000000000c7947 */ /* 0x000fec0003800000 */
.L_x_126:
[----:B------:R-:W0:Y:S01]  /*1d60*/  MUFU.RSQ R3, -QNAN ;  /* 0xffc0000000037908 */ /* 0x000e220000001400 */
[----:B------:R-:W-:Y:S05]  /*1d70*/  BRA `(.L_x_131) ;  /* 0x0000000000047947 */ /* 0x000fea0003800000 */
.L_x_125:
[----:B------:R-:W-:-:S07]  /*1d80*/  FADD.FTZ R3, R0, R3 ;  /* 0x0000000300037221 */ /* 0x000fce0000010000 */
.L_x_131:
[----:B0-----:R-:W-:Y:S01]  /*1d90*/  MOV R0, R3 ;  /* 0x0000000300007202 */ /* 0x001fe20000000f00 */
[----:B------:R-:W-:-:S04]  /*1da0*/  HFMA2 R3, -RZ, RZ, 0, 0 ;  /* 0x00000000ff037431 */ /* 0x000fc800000001ff */
[----:B------:R-:W-:Y:S05]  /*1db0*/  RET.REL.NODEC R2 `(_Z6bChol2P6float2ii) ;  /* 0xffffffe002907950 */ /* 0x000fea0003c3ffff */
.L_x_132:
        /* <DEDUP_REMOVED lines=12> */
.L_x_231:


//--------------------- .text._Z6bChol3P6float2ii --------------------------
	.section	.text._Z6bChol3P6float2ii,"ax",@progbits
	.align	128
        .global         _Z6bChol3P6float2ii
        .type           _Z6bChol3P6float2ii,@function
        .size           _Z6bChol3P6float2ii,(.L_x_232 - _Z6bChol3P6float2ii)
        .other          _Z6bChol3P6float2ii,@"STO_CUDA_ENTRY STV_DEFAULT"
_Z6bChol3P6float2ii:
.text._Z6bChol3P6float2ii:
        /* <DEDUP_REMOVED lines=18> */
[----:B------:R-:W-:Y:S05]  /*0120*/  CALL.REL.NOINC `($__internal_7_$__cuda_sm3x_div_rn_noftz_f32_slowpath) ;  /* 0x0000001000707944 */ /* 0x000fea0003c00000 */
.L_x_133:
[----:B------:R-:W0:Y:S01]  /*0130*/  F2I.CEIL.NTZ R2, R2 ;  /* 0x0000000200027305 */ /* 0x000e22000020b100 */
[----:B------:R-:W1:Y:S01]  /*0140*/  LDCU UR4, c[0x0][0x364] ;  /* 0x00006c80ff0477ac */ /* 0x000e620008000800 */
[----:B------:R-:W2:Y:S01]  /*0150*/  LDCU UR6, c[0x0][0x374] ;  /* 0x00006e80ff0677ac */ /* 0x000ea20008000800 */
[----:B0-----:R-:W-:-:S13]  /*0160*/  R2UR UR18, R2 ;  /* 0x00000000021272ca */ /* 0x001fda00000e0000 */
[----:B------:R-:W-:-:S06]  /*0170*/  UISETP.GE.AND UP0, UPT, UR18, 0x1, UPT ;  /* 0x000000011200788c */ /* 0x000fcc000bf06270 */
[----:B------:R-:W-:-:S13]  /*0180*/  PLOP3.LUT P0, PT, PT, PT, UP0, 0x80, 0x8 ;  /* 0x000000000008781c */ /* 0x000fda0003f0f008 */
[----:B-12---:R-:W-:Y:S05]  /*0190*/  @!P0 EXIT ;  /* 0x000000000000894d */ /* 0x006fea0003800000 */
[----:B------:R-:W-:Y:S01]  /*01a0*/  UIMAD UR12, UR4, UR6, URZ ;  /* 0x00000006040c72a4 */ /* 0x000fe2000f8e02ff */
[----:B------:R-:W0:Y:S01]  /*01b0*/  S2UR UR7, SR_CTAID.Y ;  /* 0x00000000000779c3 */ /* 0x000e220000002600 */
[----:B------:R-:W1:Y:S04]  /*01c0*/  S2R R4, SR_TID.X ;  /* 0x0000000000047919 */ /* 0x000e680000002100 */
[----:B------:R-:W-:Y:S01]  /*01d0*/  I2FP.F32.U32 R3, UR12 ;  /* 0x0000000c00037c45 */ /* 0x000fe20008201000 */
[----:B------:R-:W2:Y:S03]  /*01e0*/  S2R R5, SR_TID.Y ;  /* 0x0000000000057919 */ /* 0x000ea60000002200 */
[----:B------:R-:W3:Y:S08]  /*01f0*/  MUFU.RCP R2, R3 ;  /* 0x0000000300027308 */ /* 0x000ef00000001000 */
[----:B------:R-:W4:Y:S01]  /*0200*/  FCHK P0, R0, R3 ;  /* 0x0000000300007302 */ /* 0x000f220000000000 */
[----:B0-----:R-:W-:Y:S01]  /*0210*/  UIMAD UR4, UR4, UR7, URZ ;  /* 0x00000007040472a4 */ /* 0x001fe2000f8e02ff */
[----:B---3--:R-:W-:-:S04]  /*0220*/  FFMA R7, -R3, R2, 1 ;  /* 0x3f80000003077423 */ /* 0x008fc80000000102 */
[----:B------:R-:W-:-:S04]  /*0230*/  FFMA R7, R2, R7, R2 ;  /* 0x0000000702077223 */ /* 0x000fc80000000002 */
[----:B------:R-:W-:-:S04]  /*0240*/  FFMA R2, R0, R7, RZ ;  /* 0x0000000700027223 */ /* 0x000fc800000000ff */
[----:B------:R-:W-:-:S04]  /*0250*/  FFMA R6, -R3, R2, R0 ;  /* 0x0000000203067223 */ /* 0x000fc80000000100 */
[----:B------:R-:W-:Y:S01]  /*0260*/  FFMA R2, R7, R6, R2 ;  /* 0x0000000607027223 */ /* 0x000fe20000000002 */
[----:B-12-4-:R-:W-:Y:S06]  /*0270*/  @!P0 BRA `(.L_x_134) ;  /* 0x0000000000088947 */ /* 0x016fec0003800000 */
[----:B------:R-:W-:-:S07]  /*0280*/  MOV R6, 0x2a0 ;  /* 0x000002a000067802 */ /* 0x000fce0000000f00 */
[----:B------:R-:W-:Y:S05]  /*0290*/  CALL.REL.NOINC `($__internal_7_$__cuda_sm3x_div_rn_noftz_f32_slowpath) ;  /* 0x0000001000147944 */ /* 0x000fea0003c00000 */
.L_x_134:
[----:B------:R-:W0:Y:S01]  /*02a0*/  LDC R6, c[0x0][0x364] ;  /* 0x0000d900ff067b82 */ /* 0x000e220000000800 */
[----:B------:R-:W1:Y:S01]  /*02b0*/  LDCU.64 UR8, c[0x0][0x388] ;  /* 0x00007100ff0877ac */ /* 0x000e620008000a00 */
[----:B------:R-:W2:Y:S01]  /*02c0*/  F2I.CEIL.NTZ R2, R2 ;  /* 0x0000000200027305 */ /* 0x000ea2000020b100 */
[----:B------:R-:W-:Y:S02]  /*02d0*/  UIADD3 UR10, UPT, UPT, UR6, UR7, URZ ;  /* 0x00000007060a7290 */ /* 0x000fe4000fffe0ff */
[----:B------:R-:W-:Y:S02]  /*02e0*/  ULEA UR11, UR6, UR7, 0x1 ;  /* 0x00000007060b7291 */ /* 0x000fe4000f8e08ff */
[----:B------:R-:W-:Y:S01]  /*02f0*/  UIMAD UR6, UR6, 0x3, UR7 ;  /* 0x00000003060678a4 */ /* 0x000fe2000f8e0207 */
[----:B------:R-:W3:Y:S01]  /*0300*/  LDCU.64 UR16, c[0x0][0x358] ;  /* 0x00006b00ff1077ac */ /* 0x000ee20008000a00 */
[----:B--2---:R-:W-:Y:S02]  /*0310*/  R2UR UR19, R2 ;  /* 0x00000000021372ca */ /* 0x004fe400000e0000 */
[----:B-1----:R-:W-:Y:S01]  /*0320*/  IADD3 R0, PT, PT, R5, UR8, RZ ;  /* 0x0000000805007c10 */ /* 0x002fe2000fffe0ff */
[----:B------:R-:W-:-:S02]  /*0330*/  UIMAD UR7, UR8, UR9, UR8 ;  /* 0x00000009080772a4 */ /* 0x000fc4000f8e0208 */
[----:B------:R-:W-:Y:S02]  /*0340*/  MOV R7, UR9 ;  /* 0x0000000900077c02 */ /* 0x000fe40008000f00 */
[----:B------:R-:W-:Y:S01]  /*0350*/  IADD3 R4, PT, PT, R4, UR8, RZ ;  /* 0x0000000804047c10 */ /* 0x000fe2000fffe0ff */
[C-C-:B0-----:R-:W-:Y:S01]  /*0360*/  IMAD R30, R6.reuse, UR10, R5.reuse ;  /* 0x0000000a061e7c24 */ /* 0x141fe2000f8e0205 */
[----:B------:R-:W-:Y:S01]  /*0370*/  UIADD3 UR8, UPT, UPT, UR8, 0x1, URZ ;  /* 0x0000000108087890 */ /* 0x000fe2000fffe0ff */
[C-C-:B------:R-:W-:Y:S02]  /*0380*/  IMAD R28, R6.reuse, UR11, R5.reuse ;  /* 0x0000000b061c7c24 */ /* 0x140fe4000f8e0205 */
[C---:B------:R-:W-:Y:S02]  /*0390*/  IMAD R26, R6.reuse, UR6, R5 ;  /* 0x00000006061a7c24 */ /* 0x040fe4000f8e0205 */
[--C-:B------:R-:W-:Y:S01]  /*03a0*/  IMAD R2, R6, UR10, R0.reuse ;  /* 0x0000000a06027c24 */ /* 0x100fe2000f8e0200 */
[----:B------:R-:W-:Y:S01]  /*03b0*/  IADD3 R28, PT, PT, R28, UR7, RZ ;  /* 0x000000071c1c7c10 */ /* 0x000fe2000fffe0ff */
[--C-:B------:R-:W-:Y:S01]  /*03c0*/  IMAD R3, R6, UR11, R0.reuse ;  /* 0x0000000b06037c24 */ /* 0x100fe2000f8e0200 */
[----:B------:R-:W-:Y:S01]  /*03d0*/  IADD3 R26, PT, PT, R26, UR7, RZ ;  /* 0x000000071a1a7c10 */ /* 0x000fe2000fffe0ff */
[----:B------:R-:W-:-:S02]  /*03e0*/  IMAD R5, R6, UR6, R0 ;  /* 0x0000000606057c24 */ /* 0x000fc4000f8e0200 */
[----:B------:R-:W-:Y:S01]  /*03f0*/  VIADD R0, R0, UR4 ;  /* 0x0000000400007c36 */ /* 0x000fe20008000000 */
[----:B------:R-:W-:Y:S01]  /*0400*/  UMOV UR4, URZ ;  /* 0x000000ff00047c82 */ /* 0x000fe20008000000 */
[--C-:B------:R-:W-:Y:S02]  /*0410*/  IMAD R29, R2, UR9, R7.reuse ;  /* 0x00000009021d7c24 */ /* 0x100fe4000f8e0207 */
[--C-:B------:R-:W-:Y:S02]  /*0420*/  IMAD R3, R3, UR9, R7.reuse ;  /* 0x0000000903037c24 */ /* 0x100fe4000f8e0207 */
[--C-:B------:R-:W-:Y:S01]  /*0430*/  IMAD R5, R5, UR9, R7.reuse ;  /* 0x0000000905057c24 */ /* 0x100fe2000f8e0207 */
[----:B------:R-:W-:Y:S01]  /*0440*/  IADD3 R29, PT, PT, R4, R29, RZ ;  /* 0x0000001d041d7210 */ /* 0x000fe20007ffe0ff */
[----:B------:R-:W-:Y:S02]  /*0450*/  IMAD R7, R0, UR9, R7 ;  /* 0x0000000900077c24 */ /* 0x000fe4000f8e0207 */
[C---:B------:R-:W-:Y:S01]  /*0460*/  IMAD.IADD R27, R4.reuse, 0x1, R3 ;  /* 0x00000001041b7824 */ /* 0x040fe200078e0203 */
[----:B------:R-:W-:Y:S01]  /*0470*/  IADD3 R23, PT, PT, R4, R5, RZ ;  /* 0x0000000504177210 */ /* 0x000fe20007ffe0ff */
[----:B------:R-:W-:Y:S01]  /*0480*/  VIADD R30, R30, UR7 ;  /* 0x000000071e1e7c36 */ /* 0x000fe20008000000 */
[----:B---3--:R-:W-:-:S07]  /*0490*/  IADD3 R22, PT, PT, R4, R7, RZ ;  /* 0x0000000704167210 */ /* 0x008fce0007ffe0ff */
.L_x_143:
[----:B------:R-:W-:-:S09]  /*04a0*/  UISETP.GE.AND UP0, UPT, UR19, 0x1, UPT ;  /* 0x000000011300788c */ /* 0x000fd2000bf06270 */
[----:B012---:R-:W-:Y:S05]  /*04b0*/  BRA.U !UP0, `(.L_x_135) ;  /* 0x0000000d087c7547 */ /* 0x007fea000b800000 */
[----:B------:R-:W0:Y:S01]  /*04c0*/  S2R R0, SR_TID.X ;  /* 0x0000000000007919 */ /* 0x000e220000002100 */
[----:B------:R-:W-:Y:S01]  /*04d0*/  UIMAD UR6, UR13, UR14, URZ ;  /* 0x0000000e0d0672a4 */ /* 0x000fe2000f8e02ff */
[----:B------:R-:W1:Y:S01]  /*04e0*/  LDC.64 R32, c[0x0][0x380] ;  /* 0x0000e000ff207b82 */ /* 0x000e620000000a00 */
[----:B------:R-:W2:Y:S01]  /*04f0*/  LDCU.64 UR10, c[0x0][0x388] ;  /* 0x00007100ff0a77ac */ /* 0x000ea20008000a00 */
[----:B------:R-:W0:Y:S03]  /*0500*/  S2R R3, SR_CTAID.X ;  /* 0x0000000000037919 */ /* 0x000e260000002500 */
[----:B------:R-:W-:Y:S01]  /*0510*/  IMAD.U32 R5, RZ, RZ, UR6 ;  /* 0x00000006ff057e24 */ /* 0x000fe2000f8e00ff */
[----:B------:R-:W-:-:S04]  /*0520*/  UISETP.GE.U32.AND UP0, UPT, UR19, 0x4, UPT ;  /* 0x000000041300788c */ /* 0x000fc8000bf06070 */
[----:B------:R-:W3:Y:S01]  /*0530*/  S2UR UR6, SR_CTAID.X ;  /* 0x00000000000679c3 */ /* 0x000ee20000002500 */
[----:B0-----:R-:W-:Y:S01]  /*0540*/  IMAD R0, R3, UR13, R0 ;  /* 0x0000000d03007c24 */ /* 0x001fe2000f8e0200 */
[----:B--2---:R-:W-:-:S03]  /*0550*/  MOV R3, UR10 ;  /* 0x0000000a00037c02 */ /* 0x004fc60008000f00 */
[----:B------:R-:W-:-:S05]  /*0560*/  IMAD R0, R5, UR4, R0 ;  /* 0x0000000405007c24 */ /* 0x000fca000f8e0200 */
[----:B------:R-:W-:-:S05]  /*0570*/  IADD3 R2, PT, PT, R0, UR8, RZ ;  /* 0x0000000800027c10 */ /* 0x000fca000fffe0ff */
[----:B------:R-:W-:-:S04]  /*0580*/  IMAD R3, R3, UR11, R2 ;  /* 0x0000000b03037c24 */ /* 0x000fc8000f8e0202 */
[----:B-1----:R-:W-:-:S04]  /*0590*/  IMAD.WIDE R32, R3, 0x8, R32 ;  /* 0x0000000803207825 */ /* 0x002fc800078e0220 */
[----:B------:R-:W-:Y:S01]  /*05a0*/  HFMA2 R3, -RZ, RZ, 0, 0 ;  /* 0x00000000ff037431 */ /* 0x000fe200000001ff */
[----:B---3--:R-:W-:Y:S06]  /*05b0*/  BRA.U !UP0, `(.L_x_136) ;  /* 0x0000000508f87547 */ /* 0x008fec000b800000 */
[----:B------:R-:W0:Y:S01]  /*05c0*/  S2R R8, SR_CTAID.Y ;  /* 0x0000000000087919 */ /* 0x000e220000002600 */
[----:B------:R-:W1:Y:S01]  /*05d0*/  LDCU UR15, c[0x0][0x364] ;  /* 0x00006c80ff0f77ac */ /* 0x000e620008000800 */
[----:B------:R-:W0:Y:S01]  /*05e0*/  LDC R5, c[0x0][0x374] ;  /* 0x0000dd00ff057b82 */ /* 0x000e220000000800 */
[----:B------:R-:W-:Y:S01]  /*05f0*/  ISETP.GT.AND P0, PT, R0, UR5, PT ;  /* 0x0000000500007c0c */ /* 0x000fe2000bf04270 */
[----:B------:R-:W1:Y:S01]  /*0600*/  S2R R6, SR_TID.Y ;  /* 0x0000000000067919 */ /* 0x000e620000002200 */
[----:B------:R-:W-:Y:S01]  /*0610*/  UIMAD UR10, UR10, UR11, UR10 ;  /* 0x0000000b0a0a72a4 */ /* 0x000fe2000f8e020a */
[----:B------:R-:W-:Y:S01]  /*0620*/  MOV R9, R26 ;  /* 0x0000001a00097202 */ /* 0x000fe20000000f00 */
[----:B------:R-:W-:Y:S01]  /*0630*/  UIMAD UR6, UR14, UR4, UR6 ;  /* 0x000000040e0672a4 */ /* 0x000fe2000f8e0206 */
[----:B------:R-:W-:Y:S01]  /*0640*/  IMAD.MOV.U32 R14, RZ, RZ, R30 ;  /* 0x000000ffff0e7224 */ /* 0x000fe200078e001e */
[----:B------:R-:W-:Y:S01]  /*0650*/  ULOP3.LUT UR9, UR19, 0x7ffffffc, URZ, 0xc0, !UPT ;  /* 0x7ffffffc13097892 */ /* 0x000fe2000f8ec0ff */
[----:B------:R-:W2:Y:S01]  /*0660*/  LDC R16, c[0x0][0x360] ;  /* 0x0000d800ff107b82 */ /* 0x000ea20000000800 */
[----:B------:R-:W-:-:S02]  /*0670*/  UIMAD UR7, UR12, UR11, URZ ;  /* 0x0000000b0c0772a4 */ /* 0x000fc4000f8e02ff */
[----:B------:R-:W-:Y:S01]  /*0680*/  UIADD3 UR11, UPT, UPT, -UR9, URZ, URZ ;  /* 0x000000ff090b7290 */ /* 0x000fe2000fffe1ff */
[C-C-:B0-----:R-:W-:Y:S02]  /*0690*/  IMAD R3, R5.reuse, 0x2, R8.reuse ;  /* 0x0000000205037824 */ /* 0x141fe400078e0208 */
[----:B------:R-:W-:Y:S01]  /*06a0*/  IMAD R4, R5, 0x3, R8 ;  /* 0x0000000305047824 */ /* 0x000fe200078e0208 */
[C---:B------:R-:W-:Y:S01]  /*06b0*/  IADD3 R5, PT, PT, R8.reuse, R5, RZ ;  /* 0x0000000508057210 */ /* 0x040fe20007ffe0ff */
[--C-:B-1----:R-:W-:Y:S01]  /*06c0*/  IMAD R13, R8, UR15, R6.reuse ;  /* 0x0000000f080d7c24 */ /* 0x102fe2000f8e0206 */
[----:B------:R-:W-:Y:S01]  /*06d0*/  MOV R8, R28 ;  /* 0x0000001c00087202 */ /* 0x000fe20000000f00 */
[--C-:B------:R-:W-:Y:S01]  /*06e0*/  IMAD R11, R3, UR15, R6.reuse ;  /* 0x0000000f030b7c24 */ /* 0x100fe2000f8e0206 */
[----:B------:R-:W-:Y:S01]  /*06f0*/  VIMNMX R3, PT, PT, R0, UR5, PT ;  /* 0x0000000500037c48 */ /* 0x000fe2000bfe0100 */
[--C-:B------:R-:W-:Y:S01]  /*0700*/  IMAD R15, R5, UR15, R6.reuse ;  /* 0x0000000f050f7c24 */ /* 0x100fe2000f8e0206 */
[C---:B------:R-:W-:Y:S01]  /*0710*/  IADD3 R10, PT, PT, R13.reuse, UR10, RZ ;  /* 0x0000000a0d0a7c10 */ /* 0x040fe2000fffe0ff */
[----:B------:R-:W-:Y:S01]  /*0720*/  IMAD R12, R4, UR15, R6 ;  /* 0x0000000f040c7c24 */ /* 0x000fe2000f8e0206 */
[----:B------:R-:W-:Y:S01]  /*0730*/  IADD3 R13, PT, PT, R13, 0x1, RZ ;  /* 0x000000010d0d7810 */ /* 0x000fe20007ffe0ff */
[C---:B--2---:R-:W-:Y:S01]  /*0740*/  IMAD R6, R16.reuse, UR6, R29 ;  /* 0x0000000610067c24 */ /* 0x044fe2000f8e021d */
[----:B------:R-:W-:Y:S01]  /*0750*/  IADD3 R11, PT, PT, R11, 0x1, RZ ;  /* 0x000000010b0b7810 */ /* 0x000fe20007ffe0ff */
[C---:B------:R-:W-:Y:S01]  /*0760*/  IMAD R5, R16.reuse, UR6, R27 ;  /* 0x0000000610057c24 */ /* 0x040fe2000f8e021b */
[----:B------:R-:W-:Y:S01]  /*0770*/  IADD3 R15, PT, PT, R15, 0x1, RZ ;  /* 0x000000010f0f7810 */ /* 0x000fe20007ffe0ff */
[----:B------:R-:W-:-:S02]  /*0780*/  IMAD R4, R16, UR6, R23 ;  /* 0x0000000610047c24 */ /* 0x000fc4000f8e0217 */
[----:B------:R-:W-:Y:S02]  /*0790*/  IMAD R7, R16, UR6, R22 ;  /* 0x0000000610077c24 */ /* 0x000fe4000f8e0216 */
[----:B------:R-:W-:-:S07]  /*07a0*/  VIADD R12, R12, 0x1 ;  /* 0x000000010c0c7836 */ /* 0x000fce0000000000 */
.L_x_137:
[----:B------:R-:W-:-:S04]  /*07b0*/  IADD3 R16, PT, PT, R13, -0x1, RZ ;  /* 0xffffffff0d107810 */ /* 0x000fc80007ffe0ff */
[----:B------:R-:W-:-:S13]  /*07c0*/  ISETP.GT.OR P2, PT, R16, R3, P0 ;  /* 0x000000031000720c */ /* 0x000fda0000744670 */
[----:B------:R-:W0:Y:S01]  /*07d0*/  @!P2 LDC.64 R36, c[0x0][0x380] ;  /* 0x0000e000ff24ab82 */ /* 0x000e220000000a00 */
[----:B------:R-:W-:Y:S01]  /*07e0*/  @!P2 IADD3 R19, PT, PT, R10, 0x1, RZ ;  /* 0x000000010a13a810 */ /* 0x000fe20007ffe0ff */
[----:B------:R-:W-:Y:S01]  /*07f0*/  @!P2 VIADD R21, R7, 0x1 ;  /* 0x000000010715a836 */ /* 0x000fe20000000000 */
[----:B------:R-:W2:Y:S03]  /*0800*/  @!P2 LDG.E.64 R16, desc[UR16][R32.64] ;  /* 0x000000102010a981 */ /* 0x000ea6000c1e1b00 */
[----:B0-----:R-:W-:-:S06]  /*0810*/  @!P2 IMAD.WIDE R18, R19, 0x8, R36 ;  /* 0x000000081312a825 */ /* 0x001fcc00078e0224 */
[----:B------:R-:W2:Y:S01]  /*0820*/  @!P2 LDG.E.64 R18, desc[UR16][R18.64] ;  /* 0x000000101212a981 */ /* 0x000ea2000c1e1b00 */
[----:B------:R-:W-:-:S05]  /*0830*/  @!P2 IMAD.WIDE R36, R21, 0x8, R36 ;  /* 0x000000081524a825 */ /* 0x000fca00078e0224 */
[----:B------:R-:W3:Y:S01]  /*0840*/  @!P2 LDG.E.64 R20, desc[UR16][R36.64] ;  /* 0x000000102414a981 */ /* 0x000ee2000c1e1b00 */
[----:B------:R-:W-:-:S04]  /*0850*/  IADD3 R24, PT, PT, R15, -0x1, RZ ;  /* 0xffffffff0f187810 */ /* 0x000fc80007ffe0ff */
[----:B------:R-:W-:-:S13]  /*0860*/  ISETP.GT.OR P1, PT, R24, R3, P0 ;  /* 0x000000031800720c */ /* 0x000fda0000724670 */
[----:B------:R-:W0:Y:S01]  /*0870*/  @!P1 LDC.64 R34, c[0x0][0x380] ;  /* 0x0000e000ff229b82 */ /* 0x000e220000000a00 */
[CC--:B--2---:R-:W-:Y:S01]  /*0880*/  @!P2 FMUL R25, R19.reuse, R17.reuse ;  /* 0x000000111319a220 */ /* 0x0c4fe20000400000 */
[-C--:B------:R-:W-:Y:S01]  /*0890*/  @!P2 FMUL R24, R19, R16.reuse ;  /* 0x000000101318a220 */ /* 0x080fe20000400000 */
[----:B------:R-:W-:Y:S02]  /*08a0*/  @!P1 IADD3 R19, PT, PT, R14, 0x1, RZ ;  /* 0x000000010e139810 */ /* 0x000fe40007ffe0ff */
[C---:B------:R-:W-:Y:S01]  /*08b0*/  @!P2 FFMA R25, R18.reuse, R16, R25 ;  /* 0x000000101219a223 */ /* 0x040fe20000000019 */
[----:B------:R-:W-:Y:S02]  /*08c0*/  @!P2 FFMA R16, R18, R17, -R24 ;  /* 0x000000111210a223 */ /* 0x000fe40000000818 */
[----:B0-----:R-:W-:-:S04]  /*08d0*/  @!P1 IMAD.WIDE R18, R19, 0x8, R34 ;  /* 0x0000000813129825 */ /* 0x001fc800078e0222 */
[----:B---3--:R-:W-:Y:S01]  /*08e0*/  @!P2 FADD R24, R20, -R25 ;  /* 0x800000191418a221 */ /* 0x008fe20000000000 */
[----:B------:R-:W-:Y:S01]  /*08f0*/  @!P2 FADD R25, R21, -R16 ;  /* 0x800000101519a221 */ /* 0x000fe20000000000 */
[----:B------:R-:W-:-:S04]  /*0900*/  @!P1 IADD3 R21, PT, PT, R6, 0x1, RZ ;  /* 0x0000000106159810 */ /* 0x000fc80007ffe0ff */
[----:B------:R0:W-:Y:S04]  /*0910*/  @!P2 STG.E.64 desc[UR16][R36.64], R24 ;  /* 0x000000182400a986 */ /* 0x0001e8000c101b10 */
[----:B------:R-:W2:Y:S04]  /*0920*/  @!P1 LDG.E.64 R16, desc[UR16][R32.64] ;  /* 0x0000001020109981 */ /* 0x000ea8000c1e1b00 */
[----:B------:R-:W2:Y:S01]  /*0930*/  @!P1 LDG.E.64 R18, desc[UR16][R18.64] ;  /* 0x0000001012129981 */ /* 0x000ea2000c1e1b00 */
[----:B0-----:R-:W-:-:S05]  /*0940*/  @!P1 IMAD.WIDE R36, R21, 0x8, R34 ;  /* 0x0000000815249825 */ /* 0x001fca00078e0222 */
[----:B------:R-:W3:Y:S01]  /*0950*/  @!P1 LDG.E.64 R20, desc[UR16][R36.64] ;  /* 0x0000001024149981 */ /* 0x000ee2000c1e1b00 */
[----:B------:R-:W-:-:S05]  /*0960*/  VIADD R34, R11, 0xffffffff ;  /* 0xffffffff0b227836 */ /* 0x000fca0000000000 */
        /* <DEDUP_REMOVED lines=16> */
[----:B------:R-:W-:-:S04]  /*0a70*/  IADD3 R34, PT, PT, R12, -0x1, RZ ;  /* 0xffffffff0c227810 */ /* 0x000fc80007ffe0ff */
[----:B------:R-:W-:-:S13]  /*0a80*/  ISETP.GT.OR P1, PT, R34, R3, P0 ;  /* 0x000000032200720c */ /* 0x000fda0000724670 */
[----:B------:R-:W0:Y:S01]  /*0a90*/  @!P1 LDC.64 R34, c[0x0][0x380] ;  /* 0x0000e000ff229b82 */ /* 0x000e220000000a00 */
[CC--:B--2---:R-:W-:Y:S01]  /*0aa0*/  @!P2 FMUL R31, R19.reuse, R17.reuse ;  /* 0x00000011131fa220 */ /* 0x0c4fe20000400000 */
[-C--:B------:R-:W-:Y:S01]  /*0ab0*/  @!P2 FMUL R24, R19, R16.reuse ;  /* 0x000000101318a220 */ /* 0x080fe20000400000 */
[----:B------:R-:W-:Y:S02]  /*0ac0*/  @!P1 VIADD R19, R9, 0x1 ;  /* 0x0000000109139836 */ /* 0x000fe40000000000 */
[C---:B------:R-:W-:Y:S01]  /*0ad0*/  @!P2 FFMA R31, R18.reuse, R16, R31 ;  /* 0x00000010121fa223 */ /* 0x040fe2000000001f */
[----:B------:R-:W-:Y:S01]  /*0ae0*/  @!P2 FFMA R16, R18, R17, -R24 ;  /* 0x000000111210a223 */ /* 0x000fe20000000818 */
[----:B0-----:R-:W-:-:S04]  /*0af0*/  @!P1 IMAD.WIDE R18, R19, 0x8, R34 ;  /* 0x0000000813129825 */ /* 0x001fc800078e0222 */
[----:B---3--:R-:W-:Y:S01]  /*0b00*/  @!P2 FADD R24, R20, -R31 ;  /* 0x8000001f1418a221 */ /* 0x008fe20000000000 */
[----:B------:R-:W-:Y:S01]  /*0b10*/  @!P2 FADD R25, R21, -R16 ;  /* 0x800000101519a221 */ /* 0x000fe20000000000 */
[----:B------:R-:W-:-:S04]  /*0b20*/  @!P1 IADD3 R21, PT, PT, R4, 0x1, RZ ;  /* 0x0000000104159810 */ /* 0x000fc80007ffe0ff */
[----:B------:R0:W-:Y:S04]  /*0b30*/  @!P2 STG.E.64 desc[UR16][R36.64], R24 ;  /* 0x000000182400a986 */ /* 0x0001e8000c101b10 */
[----:B------:R-:W2:Y:S04]  /*0b40*/  @!P1 LDG.E.64 R16, desc[UR16][R32.64] ;  /* 0x0000001020109981 */ /* 0x000ea8000c1e1b00 */
[----:B------:R-:W2:Y:S01]  /*0b50*/  @!P1 LDG.E.64 R18, desc[UR16][R18.64] ;  /* 0x0000001012129981 */ /* 0x000ea2000c1e1b00 */
[----:B------:R-:W-:-:S05]  /*0b60*/  @!P1 IMAD.WIDE R34, R21, 0x8, R34 ;  /* 0x0000000815229825 */ /* 0x000fca00078e0222 */
[----:B------:R-:W3:Y:S01]  /*0b70*/  @!P1 LDG.E.64 R20, desc[UR16][R34.64] ;  /* 0x0000001022149981 */ /* 0x000ee2000c1e1b00 */
[----:B------:R-:W-:-:S04]  /*0b80*/  UIADD3 UR11, UPT, UPT, UR11, 0x4, URZ ;  /* 0x000000040b0b7890 */ /* 0x000fc8000fffe0ff */
[----:B------:R-:W-:Y:S01]  /*0b90*/  UISETP.NE.AND UP0, UPT, UR11, URZ, UPT ;  /* 0x000000ff0b00728c */ /* 0x000fe2000bf05270 */
[----:B0-----:R-:W-:-:S04]  /*0ba0*/  MOV R25, UR12 ;  /* 0x0000000c00197c02 */ /* 0x001fc80008000f00 */
[----:B------:R-:W-:Y:S01]  /*0bb0*/  LEA R8, R25, R8, 0x2 ;  /* 0x0000000819087211 */ /* 0x000fe200078e10ff */
[C---:B--2---:R-:W-:Y:S01]  /*0bc0*/  @!P1 FMUL R31, R19.reuse, R17 ;  /* 0x00000011131f9220 */ /* 0x044fe20000400000 */
[----:B------:R-:W-:-:S03]  /*0bd0*/  @!P1 FMUL R24, R19, R16 ;  /* 0x0000001013189220 */ /* 0x000fc60000400000 */
[C---:B------:R-:W-:Y:S01]  /*0be0*/  @!P1 FFMA R31, R18.reuse, R16, R31 ;  /* 0x00000010121f9223 */ /* 0x040fe2000000001f */
[----:B------:R-:W-:-:S03]  /*0bf0*/  @!P1 FFMA R16, R18, R17, -R24 ;  /* 0x0000001112109223 */ /* 0x000fc60000000818 */
[----:B---3--:R-:W-:Y:S01]  /*0c00*/  @!P1 FADD R20, R20, -R31 ;  /* 0x8000001f14149221 */ /* 0x008fe20000000000 */
[----:B------:R-:W-:-:S05]  /*0c10*/  @!P1 FADD R21, R21, -R16 ;  /* 0x8000001015159221 */ /* 0x000fca0000000000 */
[----:B------:R0:W-:Y:S01]  /*0c20*/  @!P1 STG.E.64 desc[UR16][R34.64], R20 ;  /* 0x0000001422009986 */ /* 0x0001e2000c101b10 */
[----:B------:R-:W-:Y:S01]  /*0c30*/  MOV R16, UR12 ;  /* 0x0000000c00107c02 */ /* 0x000fe20008000f00 */
[----:B------:R-:W-:Y:S01]  /*0c40*/  IMAD.U32 R19, RZ, RZ, UR12 ;  /* 0x0000000cff137e24 */ /* 0x000fe2000f8e00ff */
[----:B------:R-:W-:Y:S02]  /*0c50*/  MOV R17, UR12 ;  /* 0x0000000c00117c02 */ /* 0x000fe40008000f00 */
[----:B------:R-:W-:Y:S01]  /*0c60*/  LEA R11, R16, R11, 0x2 ;  /* 0x0000000b100b7211 */ /* 0x000fe200078e10ff */
[----:B------:R-:W-:Y:S01]  /*0c70*/  IMAD R12, R19, 0x4, R12 ;  /* 0x00000004130c7824 */ /* 0x000fe200078e020c */
[----:B------:R-:W-:Y:S01]  /*0c80*/  MOV R18, UR12 ;  /* 0x0000000c00127c02 */ /* 0x000fe20008000f00 */
[----:B------:R-:W-:Y:S01]  /*0c90*/  IMAD.U32 R16, RZ, RZ, UR7 ;  /* 0x00000007ff107e24 */ /* 0x000fe2000f8e00ff */
[----:B------:R-:W-:Y:S02]  /*0ca0*/  MOV R19, UR7 ;  /* 0x0000000700137c02 */ /* 0x000fe40008000f00 */
[C---:B------:R-:W-:Y:S01]  /*0cb0*/  LEA R15, R17.reuse, R15, 0x2 ;  /* 0x0000000f110f7211 */ /* 0x040fe200078e10ff */
[----:B------:R-:W-:Y:S01]  /*0cc0*/  IMAD R5, R16, 0x4, R5 ;  /* 0x0000000410057824 */ /* 0x000fe200078e0205 */
[----:B------:R-:W-:Y:S01]  /*0cd0*/  LEA R13, R18, R13, 0x2 ;  /* 0x0000000d120d7211 */ /* 0x000fe200078e10ff */
[----:B------:R-:W-:Y:S01]  /*0ce0*/  IMAD.U32 R18, RZ, RZ, UR7 ;  /* 0x00000007ff127e24 */ /* 0x000fe2000f8e00ff */
[----:B------:R-:W-:-:S02]  /*0cf0*/  LEA R14, R17, R14, 0x2 ;  /* 0x0000000e110e7211 */ /* 0x000fc400078e10ff */
[----:B------:R-:W-:Y:S02]  /*0d00*/  LEA R6, R19, R6, 0x2 ;  /* 0x0000000613067211 */ /* 0x000fe400078e10ff */
[----:B------:R-:W-:Y:S02]  /*0d10*/  MOV R16, UR12 ;  /* 0x0000000c00107c02 */ /* 0x000fe40008000f00 */
[----:B------:R-:W-:Y:S02]  /*0d20*/  MOV R17, UR7 ;  /* 0x0000000700117c02 */ /* 0x000fe40008000f00 */
[----:B------:R-:W-:Y:S01]  /*0d30*/  MOV R19, UR12 ;  /* 0x0000000c00137c02 */ /* 0x000fe20008000f00 */
[----:B------:R-:W-:Y:S01]  /*0d40*/  IMAD R7, R18, 0x4, R7 ;  /* 0x0000000412077824 */ /* 0x000fe200078e0207 */
[----:B------:R-:W-:Y:S02]  /*0d50*/  LEA R9, R16, R9, 0x2 ;  /* 0x0000000910097211 */ /* 0x000fe400078e10ff */
[----:B------:R-:W-:-:S02]  /*0d60*/  LEA R4, R17, R4, 0x2 ;  /* 0x0000000411047211 */ /* 0x000fc400078e10ff */
[----:B------:R-:W-:Y:S01]  /*0d70*/  LEA R10, R19, R10, 0x2 ;  /* 0x0000000a130a7211 */ /* 0x000fe200078e10ff */
[----:B0-----:R-:W-:Y:S06]  /*0d80*/  BRA.U UP0, `(.L_x_137) ;  /* 0xfffffff900887547 */ /* 0x001fec000b83ffff */
[----:B------:R-:W-:-:S07]  /*0d90*/  MOV R3, UR9 ;  /* 0x0000000900037c02 */ /* 0x000fce0008000f00 */
.L_x_136:
[----:B------:R-:W-:-:S09]  /*0da0*/  ULOP3.LUT UP0, UR9, UR19, 0x3, URZ, 0xc0, !UPT ;  /* 0x0000000313097892 */ /* 0x000fd2000f80c0ff */
[----:B------:R-:W-:Y:S05]  /*0db0*/  BRA.U !UP0, `(.L_x_135) ;  /* 0x00000005083c7547 */ /* 0x000fea000b800000 */
[----:B------:R-:W0:Y:S01]  /*0dc0*/  S2R R4, SR_CTAID.Y ;  /* 0x0000000000047919 */ /* 0x000e220000002600 */
[----:B------:R-:W0:Y:S01]  /*0dd0*/  LDCU UR6, c[0x0][0x364] ;  /* 0x00006c80ff0677ac */ /* 0x000e220008000800 */
[C---:B------:R-:W-:Y:S01]  /*0de0*/  ISETP.GT.AND P0, PT, R0.reuse, UR5, PT ;  /* 0x0000000500007c0c */ /* 0x040fe2000bf04270 */
[----:B------:R-:W-:Y:S01]  /*0df0*/  BSSY.RECONVERGENT B0, `(.L_x_138) ;  /* 0x0000019000007945 */ /* 0x000fe20003800200 */
[----:B------:R-:W0:Y:S01]  /*0e00*/  S2R R5, SR_TID.Y ;  /* 0x0000000000057919 */ /* 0x000e220000002200 */
[----:B------:R-:W-:Y:S01]  /*0e10*/  VIMNMX R0, PT, PT, R0, UR5, PT ;  /* 0x0000000500007c48 */ /* 0x000fe2000bfe0100 */
[----:B0-----:R-:W-:-:S04]  /*0e20*/  IMAD R4, R4, UR6, R5 ;  /* 0x0000000604047c24 */ /* 0x001fc8000f8e0205 */
[----:B------:R-:W-:-:S05]  /*0e30*/  IMAD R13, R3, UR12, R4 ;  /* 0x0000000c030d7c24 */ /* 0x000fca000f8e0204 */
[----:B------:R-:W-:-:S13]  /*0e40*/  ISETP.LT.OR P1, PT, R0, R13, P0 ;  /* 0x0000000d0000720c */ /* 0x000fda0000721670 */
[----:B------:R-:W-:Y:S05]  /*0e50*/  @P1 BRA `(.L_x_139) ;  /* 0x0000000000481947 */ /* 0x000fea0003800000 */
[----:B------:R-:W0:Y:S01]  /*0e60*/  LDCU.64 UR6, c[0x0][0x388] ;  /* 0x00007100ff0677ac */ /* 0x000e220008000a00 */
[----:B------:R-:W1:Y:S01]  /*0e70*/  LDC.64 R8, c[0x0][0x380] ;  /* 0x0000e000ff087b82 */ /* 0x000e620000000a00 */
[----:B------:R-:W-:Y:S01]  /*0e80*/  IADD3 R3, PT, PT, R13, UR8, RZ ;  /* 0x000000080d037c10 */ /* 0x000fe2000fffe0ff */
[----:B------:R-:W2:Y:S01]  /*0e90*/  LDG.E.64 R4, desc[UR16][R32.64] ;  /* 0x0000001020047981 */ /* 0x000ea2000c1e1b00 */
[----:B0-----:R-:W-:-:S06]  /*0ea0*/  UIMAD UR6, UR6, UR7, UR8 ;  /* 0x00000007060672a4 */ /* 0x001fcc000f8e0208 */
[----:B------:R-:W-:-:S05]  /*0eb0*/  IADD3 R7, PT, PT, R13, UR6, RZ ;  /* 0x000000060d077c10 */ /* 0x000fca000fffe0ff */
[----:B-1----:R-:W-:-:S04]  /*0ec0*/  IMAD.WIDE R6, R7, 0x8, R8 ;  /* 0x0000000807067825 */ /* 0x002fc800078e0208 */
[----:B------:R-:W-:Y:S02]  /*0ed0*/  IMAD R3, R3, UR7, R2 ;  /* 0x0000000703037c24 */ /* 0x000fe4000f8e0202 */
[----:B------:R-:W2:Y:S02]  /*0ee0*/  LDG.E.64 R6, desc[UR16][R6.64] ;  /* 0x0000001006067981 */ /* 0x000ea4000c1e1b00 */
[----:B------:R-:W-:-:S05]  /*0ef0*/  IMAD.WIDE R8, R3, 0x8, R8 ;  /* 0x0000000803087825 */ /* 0x000fca00078e0208 */
[----:B------:R-:W3:Y:S01]  /*0f00*/  LDG.E.64 R10, desc[UR16][R8.64] ;  /* 0x00000010080a7981 */ /* 0x000ee2000c1e1b00 */
[C---:B--2---:R-:W-:Y:S01]  /*0f10*/  FMUL R3, R7.reuse, R5 ;  /* 0x0000000507037220 */ /* 0x044fe20000400000 */
[----:B------:R-:W-:-:S03]  /*0f20*/  FMUL R12, R7, R4 ;  /* 0x00000004070c7220 */ /* 0x000fc60000400000 */
[C---:B------:R-:W-:Y:S01]  /*0f30*/  FFMA R3, R6.reuse, R4, R3 ;  /* 0x0000000406037223 */ /* 0x040fe20000000003 */
[----:B------:R-:W-:-:S03]  /*0f40*/  FFMA R12, R6, R5, -R12 ;  /* 0x00000005060c7223 */ /* 0x000fc6000000080c */
[----:B---3--:R-:W-:Y:S01]  /*0f50*/  FADD R10, R10, -R3 ;  /* 0x800000030a0a7221 */ /* 0x008fe20000000000 */
[----:B------:R-:W-:-:S05]  /*0f60*/  FADD R11, R11, -R12 ;  /* 0x8000000c0b0b7221 */ /* 0x000fca0000000000 */
[----:B------:R0:W-:Y:S02]  /*0f70*/  STG.E.64 desc[UR16][R8.64], R10 ;  /* 0x0000000a08007986 */ /* 0x0001e4000c101b10 */
.L_x_139:
[----:B------:R-:W-:Y:S05]  /*0f80*/  BSYNC.RECONVERGENT B0 ;  /* 0x0000000000007941 */ /* 0x000fea0003800200 */
.L_x_138:
[----:B------:R-:W-:-:S09]  /*0f90*/  UISETP.NE.AND UP0, UPT, UR9, 0x1, UPT ;  /* 0x000000010900788c */ /* 0x000fd2000bf05270 */
[----:B------:R-:W-:Y:S05]  /*0fa0*/  BRA.U !UP0, `(.L_x_135) ;  /* 0x0000000108c07547 */ /* 0x000fea000b800000 */
[----:B------:R-:W-:Y:S01]  /*0fb0*/  VIADD R13, R13, UR12 ;  /* 0x0000000c0d0d7c36 */ /* 0x000fe20008000000 */
[----:B------:R-:W-:Y:S04]  /*0fc0*/  BSSY.RECONVERGENT B0, `(.L_x_140) ;  /* 0x0000015000007945 */ /* 0x000fe80003800200 */
[----:B------:R-:W-:-:S13]  /*0fd0*/  ISETP.LT.OR P1, PT, R0, R13, P0 ;  /* 0x0000000d0000720c */ /* 0x000fda0000721670 */
[----:B------:R-:W-:Y:S05]  /*0fe0*/  @P1 BRA `(.L_x_141) ;  /* 0x0000000000481947 */ /* 0x000fea0003800000 */
[----:B------:R-:W1:Y:S01]  /*0ff0*/  LDCU.64 UR6, c[0x0][0x388] ;  /* 0x00007100ff0677ac */ /* 0x000e620008000a00 */
[----:B0-----:R-:W0:Y:S01]  /*1000*/  LDC.64 R8, c[0x0][0x380] ;  /* 0x0000e000ff087b82 */ /* 0x001e220000000a00 */
[----:B------:R-:W-:Y:S01]  /*1010*/  IADD3 R3, PT, PT, R13, UR8, RZ ;  /* 0x000000080d037c10 */ /* 0x000fe2000fffe0ff */
[----:B------:R-:W2:Y:S01]  /*1020*/  LDG.E.64 R4, desc[UR16][R32.64] ;  /* 0x0000001020047981 */ /* 0x000ea2000c1e1b00 */
[----:B-1----:R-:W-:-:S06]  /*1030*/  UIMAD UR6, UR6, UR7, UR8 ;  /* 0x00000007060672a4 */ /* 0x002fcc000f8e0208 */
[----:B------:R-:W-:-:S05]  /*1040*/  IADD3 R7, PT, PT, R13, UR6, RZ ;  /* 0x000000060d077c10 */ /* 0x000fca000fffe0ff */
[----:B0-----:R-:W-:-:S04]  /*1050*/  IMAD.WIDE R6, R7, 0x8, R8 ;  /* 0x0000000807067825 */ /* 0x001fc800078e0208 */
        /* <DEDUP_REMOVED lines=11> */
.L_x_141:
[----:B------:R-:W-:Y:S05]  /*1110*/  BSYNC.RECONVERGENT B0 ;  /* 0x0000000000007941 */ /* 0x000fea0003800200 */
.L_x_140:
[----:B------:R-:W-:-:S09]  /*1120*/  UISETP.NE.AND UP0, UPT, UR9, 0x2, UPT ;  /* 0x000000020900788c */ /* 0x000fd2000bf05270 */
[----:B------:R-:W-:Y:S05]  /*1130*/  BRA.U !UP0, `(.L_x_135) ;  /* 0x00000001085c7547 */ /* 0x000fea000b800000 */
[----:B------:R-:W-:Y:S01]  /*1140*/  IADD3 R3, PT, PT, R13, UR12, RZ ;  /* 0x0000000c0d037c10 */ /* 0x000fe2000fffe0ff */
[----:B------:R-:W-:Y:S03]  /*1150*/  BSSY.RECONVERGENT B0, `(.L_x_135) ;  /* 0x0000015000007945 */ /* 0x000fe60003800200 */
[----:B------:R-:W-:-:S13]  /*1160*/  ISETP.LT.OR P0, PT, R0, R3, P0 ;  /* 0x000000030000720c */ /* 0x000fda0000701670 */
[----:B------:R-:W-:Y:S05]  /*1170*/  @P0 BRA `(.L_x_142) ;  /* 0x0000000000480947 */ /* 0x000fea0003800000 */
[----:B------:R-:W2:Y:S01]  /*1180*/  LDCU.64 UR6, c[0x0][0x388] ;  /* 0x00007100ff0677ac */ /* 0x000ea20008000a00 */
[----:B------:R-:W3:Y:S01]  /*1190*/  LDC.64 R6, c[0x0][0x380] ;  /* 0x0000e000ff067b82 */ /* 0x000ee20000000a00 */
[----:B------:R-:W0:Y:S01]  /*11a0*/  LDG.E.64 R32, desc[UR16][R32.64] ;  /* 0x0000001020207981 */ /* 0x000e22000c1e1b00 */
[----:B--2---:R-:W-:-:S06]  /*11b0*/  UIMAD UR6, UR6, UR7, UR8 ;  /* 0x00000007060672a4 */ /* 0x004fcc000f8e0208 */
[C---:B------:R-:W-:Y:S01]  /*11c0*/  VIADD R5, R3.reuse, UR6 ;  /* 0x0000000603057c36 */ /* 0x040fe20008000000 */
[----:B------:R-:W-:-:S03]  /*11d0*/  IADD3 R3, PT, PT, R3, UR8, RZ ;  /* 0x0000000803037c10 */ /* 0x000fc6000fffe0ff */
[----:B---3--:R-:W-:-:S04]  /*11e0*/  IMAD.WIDE R4, R5, 0x8, R6 ;  /* 0x0000000805047825 */ /* 0x008fc800078e0206 */
[----:B------:R-:W-:Y:S02]  /*11f0*/  IMAD R3, R3, UR7, R2 ;  /* 0x0000000703037c24 */ /* 0x000fe4000f8e0202 */
[----:B------:R-:W0:Y:S02]  /*1200*/  LDG.E.64 R4, desc[UR16][R4.64] ;  /* 0x0000001004047981 */ /* 0x000e24000c1e1b00 */
[----:B------:R-:W-:-:S05]  /*1210*/  IMAD.WIDE R2, R3, 0x8, R6 ;  /* 0x0000000803027825 */ /* 0x000fca00078e0206 */
[----:B------:R-:W2:Y:S01]  /*1220*/  LDG.E.64 R6, desc[UR16][R2.64] ;  /* 0x0000001002067981 */ /* 0x000ea2000c1e1b00 */
[C---:B01----:R-:W-:Y:S01]  /*1230*/  FMUL R9, R5.reuse, R33 ;  /* 0x0000002105097220 */ /* 0x043fe20000400000 */
[----:B------:R-:W-:-:S03]  /*1240*/  FMUL R0, R5, R32 ;  /* 0x0000002005007220 */ /* 0x000fc60000400000 */
[C---:B------:R-:W-:Y:S01]  /*1250*/  FFMA R9, R4.reuse, R32, R9 ;  /* 0x0000002004097223 */ /* 0x040fe20000000009 */
[----:B------:R-:W-:-:S03]  /*1260*/  FFMA R0, R4, R33, -R0 ;  /* 0x0000002104007223 */ /* 0x000fc60000000800 */
[----:B--2---:R-:W-:Y:S01]  /*1270*/  FADD R6, R6, -R9 ;  /* 0x8000000906067221 */ /* 0x004fe20000000000 */
[----:B------:R-:W-:-:S05]  /*1280*/  FADD R7, R7, -R0 ;  /* 0x8000000007077221 */ /* 0x000fca0000000000 */
[----:B------:R2:W-:Y:S02]  /*1290*/  STG.E.64 desc[UR16][R2.64], R6 ;  /* 0x0000000602007986 */ /* 0x0005e4000c101b10 */
.L_x_142:
[----:B------:R-:W-:Y:S05]  /*12a0*/  BSYNC.RECONVERGENT B0 ;  /* 0x0000000000007941 */ /* 0x000fea0003800200 */
.L_x_135:
[----:B------:R-:W-:-:S04]  /*12b0*/  UIADD3 UR4, UPT, UPT, UR4, 0x1, URZ ;  /* 0x0000000104047890 */ /* 0x000fc8000fffe0ff */
[----:B------:R-:W-:-:S09]  /*12c0*/  UISETP.NE.AND UP0, UPT, UR4, UR18, UPT ;  /* 0x000000120400728c */ /* 0x000fd2000bf05270 */
[----:B------:R-:W-:Y:S05]  /*12d0*/  BRA.U UP0, `(.L_x_143) ;  /* 0xfffffff100707547 */ /* 0x000fea000b83ffff */
[----:B------:R-:W-:Y:S05]  /*12e0*/  EXIT ;  /* 0x000000000000794d */ /* 0x000fea0003800000 */
        .weak           $__internal_7_$__cuda_sm3x_div_rn_noftz_f32_slowpath
        .type           $__internal_7_$__cuda_sm3x_div_rn_noftz_f32_slowpath,@function
        .size           $__internal_7_$__cuda_sm3x_div_rn_noftz_f32_slowpath,(.L_x_232 - $__internal_7_$__cuda_sm3x_div_rn_noftz_f32_slowpath)
$__internal_7_$__cuda_sm3x_div_rn_noftz_f32_slowpath:
[----:B------:R-:W-:Y:S02]  /*12f0*/  SHF.R.U32.HI R7, RZ, 0x17, R3 ;  /* 0x00000017ff077819 */ /* 0x000fe40000011603 */
[--C-:B------:R-:W-:Y:S02]  /*1300*/  SHF.R.U32.HI R2, RZ, 0x17, R0.reuse ;  /* 0x00000017ff027819 */ /* 0x100fe40000011600 */
[----:B------:R-:W-:Y:S02]  /*1310*/  LOP3.LUT R12, R7, 0xff, RZ, 0xc0, !PT ;  /* 0x000000ff070c7812 */ /* 0x000fe400078ec0ff */
[----:B------:R-:W-:Y:S01]  /*1320*/  LOP3.LUT R10, R2, 0xff, RZ, 0xc0, !PT ;  /* 0x000000ff020a7812 */ /* 0x000fe200078ec0ff */
[----:B------:R-:W-:Y:S01]  /*1330*/  IMAD.MOV.U32 R2, RZ, RZ, R0 ;  /* 0x000000ffff027224 */ /* 0x000fe200078e0000 */
        /* <DEDUP_REMOVED lines=29> */
.L_x_144:
        /* <DEDUP_REMOVED lines=17> */
[----:B------:R-:W-:-:S05]  /*1620*/  IMAD.IADD R11, R2, 0x1, R8 ;  /* 0x00000001020b7824 */ /* 0x000fca00078e0208 */
        /* <DEDUP_REMOVED lines=11> */
[C---:B------:R-:W-:Y:S01]  /*16e0*/  IADD3 R8, PT, PT, R11.reuse, 0x20, RZ ;  /* 0x000000200b087810 */ /* 0x040fe20007ffe0ff */
[-CC-:B------:R-:W-:Y:S01]  /*16f0*/  FFMA.RM R3, R14, R10.reuse, R13.reuse ;  /* 0x0000000a0e037223 */ /* 0x180fe2000000400d */
[C---:B------:R-:W-:Y:S02]  /*1700*/  ISETP.NE.AND P2, PT, R11.reuse, RZ, PT ;  /* 0x000000ff0b00720c */ /* 0x040fe40003f45270 */
[----:B------:R-:W-:Y:S01]  /*1710*/  LOP3.LUT R7, R2, 0x7fffff, RZ, 0xc0, !PT ;  /* 0x007fffff02077812 */ /* 0x000fe200078ec0ff */
[----:B------:R-:W-:Y:S01]  /*1720*/  FFMA.RP R2, R14, R10, R13 ;  /* 0x0000000a0e027223 */ /* 0x000fe2000000800d */
[----:B------:R-:W-:Y:S02]  /*1730*/  ISETP.NE.AND P1, PT, R11, RZ, PT ;  /* 0x000000ff0b00720c */ /* 0x000fe40003f25270 */
[----:B------:R-:W-:Y:S02]  /*1740*/  LOP3.LUT R7, R7, 0x800000, RZ, 0xfc, !PT ;  /* 0x0080000007077812 */ /* 0x000fe400078efcff */
[----:B------:R-:W-:-:S02]  /*1750*/  IADD3 R10, PT, PT, -R11, RZ, RZ ;  /* 0x000000ff0b0a7210 */ /* 0x000fc40007ffe1ff */
[----:B------:R-:W-:Y:S02]  /*1760*/  SHF.L.U32 R8, R7, R8, RZ ;  /* 0x0000000807087219 */ /* 0x000fe400000006ff */
[----:B------:R-:W-:Y:S02]  /*1770*/  FSETP.NEU.FTZ.AND P0, PT, R2, R3, PT ;  /* 0x000000030200720b */ /* 0x000fe40003f1d000 */
        /* <DEDUP_REMOVED lines=11> */
.L_x_150:
[----:B------:R-:W-:-:S04]  /*1830*/  LOP3.LUT R9, R9, 0x80000000, RZ, 0xc0, !PT ;  /* 0x8000000009097812 */ /* 0x000fc800078ec0ff */
[----:B------:R-:W-:Y:S01]  /*1840*/  LOP3.LUT R9, R9, 0x7f800000, RZ, 0xfc, !PT ;  /* 0x7f80000009097812 */ /* 0x000fe200078efcff */
[----:B------:R-:W-:Y:S06]  /*1850*/  BRA `(.L_x_151) ;  /* 0x0000000000287947 */ /* 0x000fec0003800000 */
.L_x_149:
[----:B------:R-:W-:Y:S01]  /*1860*/  LEA R9, R8, R9, 0x17 ;  /* 0x0000000908097211 */ /* 0x000fe200078eb8ff */
[----:B------:R-:W-:Y:S06]  /*1870*/  BRA `(.L_x_151) ;  /* 0x0000000000207947 */ /* 0x000fec0003800000 */
.L_x_148:
[----:B------:R-:W-:-:S04]  /*1880*/  LOP3.LUT R2, R3, 0x80000000, R2, 0x48, !PT ;  /* 0x8000000003027812 */ /* 0x000fc800078e4802 */
[----:B------:R-:W-:Y:S01]  /*1890*/  LOP3.LUT R9, R2, 0x7f800000, RZ, 0xfc, !PT ;  /* 0x7f80000002097812 */ /* 0x000fe200078efcff */
[----:B------:R-:W-:Y:S06]  /*18a0*/  BRA `(.L_x_151) ;  /* 0x0000000000147947 */ /* 0x000fec0003800000 */
.L_x_147:
[----:B------:R-:W-:Y:S01]  /*18b0*/  LOP3.LUT R9, R3, 0x80000000, R2, 0x48, !PT ;  /* 0x8000000003097812 */ /* 0x000fe200078e4802 */
[----:B------:R-:W-:Y:S06]  /*18c0*/  BRA `(.L_x_151) ;  /* 0x00000000000c7947 */ /* 0x000fec0003800000 */
.L_x_146:
[----:B------:R-:W0:Y:S01]  /*18d0*/  MUFU.RSQ R9, -QNAN ;  /* 0xffc0000000097908 */ /* 0x000e220000001400 */
[----:B------:R-:W-:Y:S05]  /*18e0*/  BRA `(.L_x_151) ;  /* 0x0000000000047947 */ /* 0x000fea0003800000 */
.L_x_145:
[----:B------:R-:W-:-:S07]  /*18f0*/  FADD.FTZ R9, R0, R3 ;  /* 0x0000000300097221 */ /* 0x000fce0000010000 */
.L_x_151:
[----:B------:R-:W-:Y:S01]  /*1900*/  HFMA2 R7, -RZ, RZ, 0, 0 ;  /* 0x00000000ff077431 */ /* 0x000fe200000001ff */
[----:B0-----:R-:W-:-:S03]  /*1910*/  MOV R2, R9 ;  /* 0x0000000900027202 */ /* 0x001fc60000000f00 */
[----:B------:R-:W-:Y:S05]  /*1920*/  RET.REL.NODEC R6 `(_Z6bChol3P6float2ii) ;  /* 0xffffffe406b47950 */ /* 0x000fea0003c3ffff */
.L_x_152:
        /* <DEDUP_REMOVED lines=13> */
.L_x_232:


//--------------------- .text._Z5cInv1P6float2S0_ii --------------------------
	.section	.text._Z5cInv1P6float2S0_ii,"ax",@progbits
	.align	128
        .global         _Z5cInv1P6float2S0_ii
        .type           _Z5cInv1P6float2S0_ii,@function
        .size           _Z5cInv1P6float2S0_ii,(.L_x_234 - _Z5cInv1P6float2S0_ii)
        .other          _Z5cInv1P6float2S0_ii,@"STO_CUDA_ENTRY STV_DEFAULT"
_Z5cInv1P6float2S0_ii:
.text._Z5cInv1P6float2S0_ii:
[----:B------:R-:W-:Y:S01]  /*0000*/  LDC R1, c[0x0][0x37c] ;  /* 0x0000df00ff017b82 */ /* 0x000fe20000000800 */
[----:B------:R-:W0:Y:S07]  /*0010*/  LDCU UR5, c[0x0][0x360] ;  /* 0x00006c00ff0577ac */ /* 0x000e2e0008000800 */
[----:B------:R-:W0:Y:S01]  /*0020*/  LDC R0, c[0x0][0x370] ;  /* 0x0000dc00ff007b82 */ /* 0x000e220000000800 */
[----:B------:R-:W1:Y:S02]  /*0030*/  LDCU UR4, c[0x0][0x390] ;  /* 0x00007200ff0477ac */ /* 0x000e640008000800 */
[----:B-1----:R-:W-:Y:S01]  /*0040*/  UIADD3 UR4, UPT, UPT, UR4, 0x1, URZ ;  /* 0x0000000104047890 */ /* 0x002fe2000fffe0ff */
[----:B0-----:R-:W-:-:S05]  /*0050*/  IMAD R2, R0, UR5, RZ ;  /* 0x0000000500027c24 */ /* 0x001fca000f8e02ff */
[----:B------:R-:W-:Y:S02]  /*0060*/  I2FP.F32.S32 R3, UR4 ;  /* 0x0000000400037c45 */ /* 0x000fe40008201400 */
[----:B------:R-:W-:-:S04]  /*0070*/  I2FP.F32.S32 R4, R2 ;  /* 0x0000000200047245 */ /* 0x000fc80000201400 */
        /* <DEDUP_REMOVED lines=9> */
[----:B------:R-:W-:Y:S05]  /*0110*/  CALL.REL.NOINC `($__internal_9_$__cuda_sm3x_div_rn_noftz_f32_slowpath) ;  /* 0x0000001400e47944 */ /* 0x000fea0003c00000 */
[----:B------:R-:W-:-:S07]  /*0120*/  MOV R5, R8 ;  /* 0x0000000800057202 */ /* 0x000fce0000000f00 */
.L_x_153:
[----:B------:R-:W0:Y:S02]  /*0130*/  F2I.CEIL.NTZ R9, R5 ;  /* 0x0000000500097305 */ /* 0x000e24000020b100 */
[----:B0-----:R-:W-:-:S13]  /*0140*/  ISETP.GE.AND P0, PT, R9, 0x1, PT ;  /* 0x000000010900780c */ /* 0x001fda0003f06270 */
[----:B------:R-:W-:Y:S05]  /*0150*/  @!P0 EXIT ;  /* 0x000000000000894d */ /* 0x000fea0003800000 */
[----:B------:R-:W0:Y:S01]  /*0160*/  LDC.64 R18, c[0x0][0x390] ;  /* 0x0000e400ff127b82 */ /* 0x000e220000000a00 */
[----:B------:R-:W1:Y:S01]  /*0170*/  S2R R3, SR_TID.X ;  /* 0x0000000000037919 */ /* 0x000e620000002100 */
[C---:B------:R-:W-:Y:S01]  /*0180*/  ISETP.GE.U32.AND P0, PT, R9.reuse, 0x4, PT ;  /* 0x000000040900780c */ /* 0x040fe20003f06070 */
[----:B------:R-:W2:Y:S01]  /*0190*/  LDCU.64 UR6, c[0x0][0x358] ;  /* 0x00006b00ff0677ac */ /* 0x000ea20008000a00 */
[----:B------:R-:W-:Y:S01]  /*01a0*/  HFMA2 R6, -RZ, RZ, 0, 0 ;  /* 0x00000000ff067431 */ /* 0x000fe200000001ff */
[----:B------:R-:W3:Y:S01]  /*01b0*/  S2R R5, SR_CTAID.X ;  /* 0x0000000000057919 */ /* 0x000ee20000002500 */
[----:B------:R-:W-:Y:S02]  /*01c0*/  LOP3.LUT R4, R9, 0x3, RZ, 0xc0, !PT ;  /* 0x0000000309047812 */ /* 0x000fe400078ec0ff */
[----:B------:R-:W4:Y:S01]  /*01d0*/  LDC.64 R32, c[0x0][0x380] ;  /* 0x0000e000ff207b82 */ /* 0x000f220000000a00 */
[----:B0-----:R-:W-:-:S04]  /*01e0*/  IMAD R7, R18, R19, R18 ;  /* 0x0000001312077224 */ /* 0x001fc800078e0212 */
[----:B----4-:R-:W-:Y:S02]  /*01f0*/  IMAD.WIDE R32, R7, 0x8, R32 ;  /* 0x0000000807207825 */ /* 0x010fe400078e0220 */
[----:B-123--:R-:W-:Y:S05]  /*0200*/  @!P0 BRA `(.L_x_154) ;  /* 0x0000000c00c88947 */ /* 0x00efea0003800000 */
[C---:B------:R-:W-:Y:S01]  /*0210*/  IADD3 R8, PT, PT, R0.reuse, R5, RZ ;  /* 0x0000000500087210 */ /* 0x040fe20007ffe0ff */
[C-C-:B------:R-:W-:Y:S01]  /*0220*/  IMAD R10, R0.reuse, 0x2, R5.reuse ;  /* 0x00000002000a7824 */ /* 0x140fe200078e0205 */
[----:B------:R-:W-:Y:S01]  /*0230*/  LOP3.LUT R6, R9, 0x7ffffffc, RZ, 0xc0, !PT ;  /* 0x7ffffffc09067812 */ /* 0x000fe200078ec0ff */
[----:B------:R-:W-:Y:S02]  /*0240*/  IMAD R12, R0, 0x3, R5 ;  /* 0x00000003000c7824 */ /* 0x000fe400078e0205 */
[--C-:B------:R-:W-:Y:S01]  /*0250*/  IMAD R7, R5, UR5, R3.reuse ;  /* 0x0000000505077c24 */ /* 0x100fe2000f8e0203 */
[----:B------:R-:W-:Y:S01]  /*0260*/  IADD3 R16, PT, PT, -R6, RZ, RZ ;  /* 0x000000ff06107210 */ /* 0x000fe20007ffe1ff */
[--C-:B------:R-:W-:Y:S02]  /*0270*/  IMAD R9, R8, UR5, R3.reuse ;  /* 0x0000000508097c24 */ /* 0x100fe4000f8e0203 */
[--C-:B------:R-:W-:Y:S01]  /*0280*/  IMAD R11, R10, UR5, R3.reuse ;  /* 0x000000050a0b7c24 */ /* 0x100fe2000f8e0203 */
[-C--:B------:R-:W-:Y:S01]  /*0290*/  IADD3 R15, PT, PT, -R7, R18.reuse, RZ ;  /* 0x00000012070f7210 */ /* 0x080fe20007ffe1ff */
[----:B------:R-:W-:Y:S01]  /*02a0*/  IMAD R13, R12, UR5, R3 ;  /* 0x000000050c0d7c24 */ /* 0x000fe2000f8e0203 */
[-C--:B------:R-:W-:Y:S01]  /*02b0*/  IADD3 R17, PT, PT, -R9, R18.reuse, RZ ;  /* 0x0000001209117210 */ /* 0x080fe20007ffe1ff */
[-CC-:B------:R-:W-:Y:S01]  /*02c0*/  IMAD R8, R7, R19.reuse, R18.reuse ;  /* 0x0000001307087224 */ /* 0x180fe200078e0212 */
[----:B------:R-:W-:Y:S01]  /*02d0*/  IADD3 R23, PT, PT, R11, -R18, RZ ;  /* 0x800000120b177210 */ /* 0x000fe20007ffe0ff */
[----:B------:R-:W-:-:S02]  /*02e0*/  IMAD R10, R9, R19, R18 ;  /* 0x00000013090a7224 */ /* 0x000fc400078e0212 */
[-CC-:B------:R-:W-:Y:S02]  /*02f0*/  IMAD R12, R11, R19.reuse, R18.reuse ;  /* 0x000000130b0c7224 */ /* 0x180fe400078e0212 */
[C-C-:B------:R-:W-:Y:S02]  /*0300*/  IMAD R14, R13.reuse, R19, R18.reuse ;  /* 0x000000130d0e7224 */ /* 0x140fe400078e0212 */
[----:B------:R-:W-:-:S07]  /*0310*/  IMAD.IADD R25, R13, 0x1, -R18 ;  /* 0x000000010d197824 */ /* 0x000fce00078e0a12 */
.L_x_183:
[----:B------:R-:W-:Y:S01]  /*0320*/  ISETP.GT.AND P0, PT, R7, UR4, PT ;  /* 0x0000000407007c0c */ /* 0x000fe2000bf04270 */
[----:B------:R-:W-:-:S12]  /*0330*/  BSSY.RECONVERGENT B0, `(.L_x_155) ;  /* 0x0000032000007945 */ /* 0x000fd80003800200 */
[----:B------:R-:W-:Y:S05]  /*0340*/  @P0 BRA `(.L_x_156) ;  /* 0x0000000000c00947 */ /* 0x000fea0003800000 */
[----:B------:R-:W-:Y:S01]  /*0350*/  ISETP.NE.AND P0, PT, R15, RZ, PT ;  /* 0x000000ff0f00720c */ /* 0x000fe20003f05270 */
[----:B------:R-:W0:-:S12]  /*0360*/  LDC.64 R36, c[0x0][0x388] ;  /* 0x0000e200ff247b82 */ /* 0x000e180000000a00 */
[----:B------:R-:W1:Y:S01]  /*0370*/  @!P0 LDC.64 R18, c[0x0][0x390] ;  /* 0x0000e400ff128b82 */ /* 0x000e620000000a00 */
[----:B------:R-:W-:Y:S01]  /*0380*/  @!P0 MOV R29, 0x3f800000 ;  /* 0x3f800000001d8802 */ /* 0x000fe20000000f00 */
[----:B-1----:R-:W-:-:S04]  /*0390*/  @!P0 IMAD R19, R18, R19, R18 ;  /* 0x0000001312138224 */ /* 0x002fc800078e0212 */
[----:B0-----:R-:W-:-:S05]  /*03a0*/  @!P0 IMAD.WIDE R26, R19, 0x8, R36 ;  /* 0x00000008131a8825 */ /* 0x001fca00078e0224 */
[----:B------:R0:W-:Y:S04]  /*03b0*/  @!P0 STG.E desc[UR6][R26.64], R29 ;  /* 0x0000001d1a008986 */ /* 0x0001e8000c101906 */
[----:B------:R-:W2:Y:S01]  /*03c0*/  LDG.E.64 R18, desc[UR6][R32.64] ;  /* 0x0000000620127981 */ /* 0x000ea2000c1e1b00 */
[----:B------:R-:W-:-:S05]  /*03d0*/  IMAD.WIDE R36, R8, 0x8, R36 ;  /* 0x0000000808247825 */ /* 0x000fca00078e0224 */
[----:B------:R0:W5:Y:S01]  /*03e0*/  LDG.E.64 R20, desc[UR6][R36.64] ;  /* 0x0000000624147981 */ /* 0x000162000c1e1b00 */
[----:B--2---:R-:W-:-:S05]  /*03f0*/  FADD R28, |R18|, |R19| ;  /* 0x40000013121c7221 */ /* 0x004fca0000000200 */
[----:B------:R-:W-:-:S04]  /*0400*/  IADD3 R22, PT, PT, R28, 0x1800000, RZ ;  /* 0x018000001c167810 */ /* 0x000fc80007ffe0ff */
[----:B------:R-:W-:-:S04]  /*0410*/  LOP3.LUT R22, R22, 0x7f800000, RZ, 0xc0, !PT ;  /* 0x7f80000016167812 */ /* 0x000fc800078ec0ff */
[----:B------:R-:W-:-:S13]  /*0420*/  ISETP.GT.U32.AND P0, PT, R22, 0x1ffffff, PT ;  /* 0x01ffffff1600780c */ /* 0x000fda0003f04070 */
[----:B0-----:R-:W-:Y:S05]  /*0430*/  @P0 BRA `(.L_x_157) ;  /* 0x00000000000c0947 */ /* 0x001fea0003800000 */
[----:B------:R-:W-:-:S07]  /*0440*/  MOV R26, 0x460 ;  /* 0x00000460001a7802 */ /* 0x000fce0000000f00 */
[----:B-----5:R-:W-:Y:S05]  /*0450*/  CALL.REL.NOINC `($__internal_8_$__cuda_sm20_rcp_rn_f32_slowpath) ;  /* 0x0000001000447944 */ /* 0x020fea0003c00000 */
[----:B------:R-:W-:Y:S05]  /*0460*/  BRA `(.L_x_158) ;  /* 0x0000000000107947 */ /* 0x000fea0003800000 */
.L_x_157:
[----:B------:R-:W0:Y:S02]  /*0470*/  MUFU.RCP R27, R28 ;  /* 0x0000001c001b7308 */ /* 0x000e240000001000 */
[----:B0-----:R-:W-:-:S04]  /*0480*/  FFMA R22, R28, R27, -1 ;  /* 0xbf8000001c167423 */ /* 0x001fc8000000001b */
[----:B------:R-:W-:-:S04]  /*0490*/  FADD.FTZ R22, -R22, -RZ ;  /* 0x800000ff16167221 */ /* 0x000fc80000010100 */
[----:B------:R-:W-:-:S07]  /*04a0*/  FFMA R24, R27, R22, R27 ;  /* 0x000000161b187223 */ /* 0x000fce000000001b */
.L_x_158:
[-C--:B------:R-:W-:Y:S01]  /*04b0*/  FMUL R19, R19, R24.reuse ;  /* 0x0000001813137220 */ /* 0x080fe20000400000 */
[-C--:B------:R-:W-:Y:S01]  /*04c0*/  FMUL R18, R18, R24.reuse ;  /* 0x0000001812127220 */ /* 0x080fe20000400000 */
[----:B------:R-:W-:Y:S01]  /*04d0*/  BSSY.RECONVERGENT B1, `(.L_x_159) ;  /* 0x0000010000017945 */ /* 0x000fe20003800200 */
[-C--:B-----5:R-:W-:Y:S01]  /*04e0*/  FMUL R20, R20, R24.reuse ;  /* 0x0000001814147220 */ /* 0x0a0fe20000400000 */
[----:B------:R-:W-:Y:S01]  /*04f0*/  FMUL R27, R19, R19 ;  /* 0x00000013131b7220 */ /* 0x000fe20000400000 */
[----:B------:R-:W-:-:S03]  /*0500*/  FMUL R21, R21, R24 ;  /* 0x0000001815157220 */ /* 0x000fc60000400000 */
[----:B------:R-:W-:-:S04]  /*0510*/  FFMA R28, R18, R18, R27 ;  /* 0x00000012121c7223 */ /* 0x000fc8000000001b */
[----:B------:R-:W-:-:S05]  /*0520*/  VIADD R22, R28, 0x1800000 ;  /* 0x018000001c167836 */ /* 0x000fca0000000000 */
[----:B------:R-:W-:-:S04]  /*0530*/  LOP3.LUT R22, R22, 0x7f800000, RZ, 0xc0, !PT ;  /* 0x7f80000016167812 */ /* 0x000fc800078ec0ff */
[----:B------:R-:W-:-:S13]  /*0540*/  ISETP.GT.U32.AND P0, PT, R22, 0x1ffffff, PT ;  /* 0x01ffffff1600780c */ /* 0x000fda0003f04070 */
[----:B------:R-:W-:Y:S05]  /*0550*/  @P0 BRA `(.L_x_160) ;  /* 0x00000000000c0947 */ /* 0x000fea0003800000 */
[----:B------:R-:W-:-:S07]  /*0560*/  MOV R26, 0x580 ;  /* 0x00000580001a7802 */ /* 0x000fce0000000f00 */
[----:B------:R-:W-:Y:S05]  /*0570*/  CALL.REL.NOINC `($__internal_8_$__cuda_sm20_rcp_rn_f32_slowpath) ;  /* 0x0000000c00fc7944 */ /* 0x000fea0003c00000 */
[----:B------:R-:W-:Y:S05]  /*0580*/  BRA `(.L_x_161) ;  /* 0x0000000000107947 */ /* 0x000fea0003800000 */
.L_x_160:
[----:B------:R-:W0:Y:S02]  /*0590*/  MUFU.RCP R24, R28 ;  /* 0x0000001c00187308 */ /* 0x000e240000001000 */
[----:B0-----:R-:W-:-:S04]  /*05a0*/  FFMA R22, R28, R24, -1 ;  /* 0xbf8000001c167423 */ /* 0x001fc80000000018 */
[----:B------:R-:W-:-:S04]  /*05b0*/  FADD.FTZ R27, -R22, -RZ ;  /* 0x800000ff161b7221 */ /* 0x000fc80000010100 */
[----:B------:R-:W-:-:S07]  /*05c0*/  FFMA R24, R24, R27, R24 ;  /* 0x0000001b18187223 */ /* 0x000fce0000000018 */
.L_x_161:
[----:B------:R-:W-:Y:S05]  /*05d0*/  BSYNC.RECONVERGENT B1 ;  /* 0x0000000000017941 */ /* 0x000fea0003800200 */
.L_x_159:
[-C--:B------:R-:W-:Y:S01]  /*05e0*/  FMUL R27, R21, R19.reuse ;  /* 0x00000013151b7220 */ /* 0x080fe20000400000 */
[----:B------:R-:W-:-:S03]  /*05f0*/  FMUL R22, R20, R19 ;  /* 0x0000001314167220 */ /* 0x000fc60000400000 */
[-C--:B------:R-:W-:Y:S01]  /*0600*/  FFMA R27, R20, R18.reuse, R27 ;  /* 0x00000012141b7223 */ /* 0x080fe2000000001b */
[----:B------:R-:W-:-:S03]  /*0610*/  FFMA R19, R21, R18, -R22 ;  /* 0x0000001215137223 */ /* 0x000fc60000000816 */
[-C--:B------:R-:W-:Y:S01]  /*0620*/  FMUL R18, R27, R24.reuse ;  /* 0x000000181b127220 */ /* 0x080fe20000400000 */
[----:B------:R-:W-:-:S05]  /*0630*/  FMUL R19, R19, R24 ;  /* 0x0000001813137220 */ /* 0x000fca0000400000 */
[----:B------:R0:W-:Y:S02]  /*0640*/  STG.E.64 desc[UR6][R36.64], R18 ;  /* 0x0000001224007986 */ /* 0x0001e4000c101b06 */
.L_x_156:
[----:B------:R-:W-:Y:S05]  /*0650*/  BSYNC.RECONVERGENT B0 ;  /* 0x0000000000007941 */ /* 0x000fea0003800200 */
.L_x_155:
[----:B------:R-:W-:Y:S01]  /*0660*/  ISETP.GT.AND P0, PT, R9, UR4, PT ;  /* 0x0000000409007c0c */ /* 0x000fe2000bf04270 */
[----:B------:R-:W-:-:S12]  /*0670*/  BSSY.RECONVERGENT B0, `(.L_x_162) ;  /* 0x0000032000007945 */ /* 0x000fd80003800200 */
[----:B------:R-:W-:Y:S05]  /*0680*/  @P0 BRA `(.L_x_163) ;  /* 0x0000000000c00947 */ /* 0x000fea0003800000 */
[----:B------:R-:W-:Y:S01]  /*0690*/  ISETP.NE.AND P0, PT, R17, RZ, PT ;  /* 0x000000ff1100720c */ /* 0x000fe20003f05270 */
[----:B0-----:R-:W0:-:S12]  /*06a0*/  LDC.64 R36, c[0x0][0x388] ;  /* 0x0000e200ff247b82 */ /* 0x001e180000000a00 */
        /* <DEDUP_REMOVED lines=16> */
.L_x_164:
[----:B------:R-:W0:Y:S02]  /*07b0*/  MUFU.RCP R27, R28 ;  /* 0x0000001c001b7308 */ /* 0x000e240000001000 */
[----:B0-----:R-:W-:-:S04]  /*07c0*/  FFMA R22, R28, R27, -1 ;  /* 0xbf8000001c167423 */ /* 0x001fc8000000001b */
[----:B------:R-:W-:-:S04]  /*07d0*/  FADD.FTZ R22, -R22, -RZ ;  /* 0x800000ff16167221 */ /* 0x000fc80000010100 */
[----:B------:R-:W-:-:S07]  /*07e0*/  FFMA R24, R27, R22, R27 ;  /* 0x000000161b187223 */ /* 0x000fce000000001b */
.L_x_165:
[-C--:B------:R-:W-:Y:S01]  /*07f0*/  FMUL R19, R19, R24.reuse ;  /* 0x0000001813137220 */ /* 0x080fe20000400000 */
[-C--:B------:R-:W-:Y:S01]  /*0800*/  FMUL R18, R18, R24.reuse ;  /* 0x0000001812127220 */ /* 0x080fe20000400000 */
[----:B------:R-:W-:Y:S01]  /*0810*/  BSSY.RECONVERGENT B1, `(.L_x_166) ;  /* 0x0000010000017945 */ /* 0x000fe20003800200 */
[-C--:B-----5:R-:W-:Y:S01]  /*0820*/  FMUL R20, R20, R24.reuse ;  /* 0x0000001814147220 */ /* 0x0a0fe20000400000 */
[----:B------:R-:W-:Y:S01]  /*0830*/  FMUL R27, R19, R19 ;  /* 0x00000013131b7220 */ /* 0x000fe20000400000 */
[----:B------:R-:W-:-:S03]  /*0840*/  FMUL R21, R21, R24 ;  /* 0x0000001815157220 */ /* 0x000fc60000400000 */
[----:B------:R-:W-:-:S05]  /*0850*/  FFMA R28, R18, R18, R27 ;  /* 0x00000012121c7223 */ /* 0x000fca000000001b */
[----:B------:R-:W-:-:S04]  /*0860*/  IADD3 R22, PT, PT, R28, 0x1800000, RZ ;  /* 0x018000001c167810 */ /* 0x000fc80007ffe0ff */
[----:B------:R-:W-:-:S04]  /*0870*/  LOP3.LUT R22, R22, 0x7f800000, RZ, 0xc0, !PT ;  /* 0x7f80000016167812 */ /* 0x000fc800078ec0ff */
[----:B------:R-:W-:-:S13]  /*0880*/  ISETP.GT.U32.AND P0, PT, R22, 0x1ffffff, PT ;  /* 0x01ffffff1600780c */ /* 0x000fda0003f04070 */
[----:B------:R-:W-:Y:S05]  /*0890*/  @P0 BRA `(.L_x_167) ;  /* 0x00000000000c0947 */ /* 0x000fea0003800000 */
[----:B------:R-:W-:-:S07]  /*08a0*/  MOV R26, 0x8c0 ;  /* 0x000008c0001a7802 */ /* 0x000fce0000000f00 */
[----:B------:R-:W-:Y:S05]  /*08b0*/  CALL.REL.NOINC `($__internal_8_$__cuda_sm20_rcp_rn_f32_slowpath) ;  /* 0x0000000c002c7944 */ /* 0x000fea0003c00000 */
[----:B------:R-:W-:Y:S05]  /*08c0*/  BRA `(.L_x_168) ;  /* 0x0000000000107947 */ /* 0x000fea0003800000 */
.L_x_167:
[----:B------:R-:W0:Y:S02]  /*08d0*/  MUFU.RCP R24, R28 ;  /* 0x0000001c00187308 */ /* 0x000e240000001000 */
[----:B0-----:R-:W-:-:S04]  /*08e0*/  FFMA R22, R28, R24, -1 ;  /* 0xbf8000001c167423 */ /* 0x001fc80000000018 */
[----:B------:R-:W-:-:S04]  /*08f0*/  FADD.FTZ R27, -R22, -RZ ;  /* 0x800000ff161b7221 */ /* 0x000fc80000010100 */
[----:B------:R-:W-:-:S07]  /*0900*/  FFMA R24, R24, R27, R24 ;  /* 0x0000001b18187223 */ /* 0x000fce0000000018 */
.L_x_168:
[----:B------:R-:W-:Y:S05]  /*0910*/  BSYNC.RECONVERGENT B1 ;  /* 0x0000000000017941 */ /* 0x000fea0003800200 */
.L_x_166:
[-C--:B------:R-:W-:Y:S01]  /*0920*/  FMUL R27, R21, R19.reuse ;  /* 0x00000013151b7220 */ /* 0x080fe20000400000 */
[----:B------:R-:W-:-:S03]  /*0930*/  FMUL R22, R20, R19 ;  /* 0x0000001314167220 */ /* 0x000fc60000400000 */
[-C--:B------:R-:W-:Y:S01]  /*0940*/  FFMA R27, R20, R18.reuse, R27 ;  /* 0x00000012141b7223 */ /* 0x080fe2000000001b */
[----:B------:R-:W-:-:S03]  /*0950*/  FFMA R19, R21, R18, -R22 ;  /* 0x0000001215137223 */ /* 0x000fc60000000816 */
[-C--:B------:R-:W-:Y:S01]  /*0960*/  FMUL R18, R27, R24.reuse ;  /* 0x000000181b127220 */ /* 0x080fe20000400000 */
[----:B------:R-:W-:-:S05]  /*0970*/  FMUL R19, R19, R24 ;  /* 0x0000001813137220 */ /* 0x000fca0000400000 */
[----:B------:R1:W-:Y:S02]  /*0980*/  STG.E.64 desc[UR6][R36.64], R18 ;  /* 0x0000001224007986 */ /* 0x0003e4000c101b06 */
.L_x_163:
[----:B------:R-:W-:Y:S05]  /*0990*/  BSYNC.RECONVERGENT B0 ;  /* 0x0000000000007941 */ /* 0x000fea0003800200 */
.L_x_162:
[----:B------:R-:W-:Y:S01]  /*09a0*/  ISETP.GT.AND P0, PT, R11, UR4, PT ;  /* 0x000000040b007c0c */ /* 0x000fe2000bf04270 */
[----:B------:R-:W-:-:S12]  /*09b0*/  BSSY.RECONVERGENT B0, `(.L_x_169) ;  /* 0x0000032000007945 */ /* 0x000fd80003800200 */
[----:B------:R-:W-:Y:S05]  /*09c0*/  @P0 BRA `(.L_x_170) ;  /* 0x0000000000c00947 */ /* 0x000fea0003800000 */
[----:B------:R-:W-:Y:S01]  /*09d0*/  ISETP.NE.AND P0, PT, R23, RZ, PT ;  /* 0x000000ff1700720c */ /* 0x000fe20003f05270 */
[----:B01----:R-:W0:-:S12]  /*09e0*/  LDC.64 R36, c[0x0][0x388] ;  /* 0x0000e200ff247b82 */ /* 0x003e180000000a00 */
[----:B------:R-:W1:Y:S01]  /*09f0*/  @!P0 LDC.64 R18, c[0x0][0x390] ;  /* 0x0000e400ff128b82 */ /* 0x000e620000000a00 */
[----:B------:R-:W-:Y:S02]  /*0a00*/  @!P0 IMAD.MOV.U32 R29, RZ, RZ, 0x3f800000 ;  /* 0x3f800000ff1d8424 */ /* 0x000fe400078e00ff */
        /* <DEDUP_REMOVED lines=14> */
.L_x_171:
[----:B------:R-:W0:Y:S02]  /*0af0*/  MUFU.RCP R27, R28 ;  /* 0x0000001c001b7308 */ /* 0x000e240000001000 */
[----:B0-----:R-:W-:-:S04]  /*0b00*/  FFMA R22, R28, R27, -1 ;  /* 0xbf8000001c167423 */ /* 0x001fc8000000001b */
[----:B------:R-:W-:-:S04]  /*0b10*/  FADD.FTZ R22, -R22, -RZ ;  /* 0x800000ff16167221 */ /* 0x000fc80000010100 */
[----:B------:R-:W-:-:S07]  /*0b20*/  FFMA R24, R27, R22, R27 ;  /* 0x000000161b187223 */ /* 0x000fce000000001b */
.L_x_172:
        /* <DEDUP_REMOVED lines=14> */
.L_x_174:
[----:B------:R-:W0:Y:S02]  /*0c10*/  MUFU.RCP R24, R28 ;  /* 0x0000001c00187308 */ /* 0x000e240000001000 */
[----:B0-----:R-:W-:-:S04]  /*0c20*/  FFMA R22, R28, R24, -1 ;  /* 0xbf8000001c167423 */ /* 0x001fc80000000018 */
[----:B------:R-:W-:-:S04]  /*0c30*/  FADD.FTZ R27, -R22, -RZ ;  /* 0x800000ff161b7221 */ /* 0x000fc80000010100 */
[----:B------:R-:W-:-:S07]  /*0c40*/  FFMA R24, R24, R27, R24 ;  /* 0x0000001b18187223 */ /* 0x000fce0000000018 */
.L_x_175:
[----:B------:R-:W-:Y:S05]  /*0c50*/  BSYNC.RECONVERGENT B1 ;  /* 0x0000000000017941 */ /* 0x000fea0003800200 */
.L_x_173:
[-C--:B------:R-:W-:Y:S01]  /*0c60*/  FMUL R27, R21, R19.reuse ;  /* 0x00000013151b7220 */ /* 0x080fe20000400000 */
[----:B------:R-:W-:-:S03]  /*0c70*/  FMUL R22, R20, R19 ;  /* 0x0000001314167220 */ /* 0x000fc60000400000 */
[-C--:B------:R-:W-:Y:S01]  /*0c80*/  FFMA R27, R20, R18.reuse, R27 ;  /* 0x00000012141b7223 */ /* 0x080fe2000000001b */
[----:B------:R-:W-:-:S03]  /*0c90*/  FFMA R19, R21, R18, -R22 ;  /* 0x0000001215137223 */ /* 0x000fc60000000816 */
[-C--:B------:R-:W-:Y:S01]  /*0ca0*/  FMUL R18, R27, R24.reuse ;  /* 0x000000181b127220 */ /* 0x080fe20000400000 */
[----:B------:R-:W-:-:S05]  /*0cb0*/  FMUL R19, R19, R24 ;  /* 0x0000001813137220 */ /* 0x000fca0000400000 */
[----:B------:R2:W-:Y:S02]  /*0cc0*/  STG.E.64 desc[UR6][R36.64], R18 ;  /* 0x0000001224007986 */ /* 0x0005e4000c101b06 */
.L_x_170:
[----:B------:R-:W-:Y:S05]  /*0cd0*/  BSYNC.RECONVERGENT B0 ;  /* 0x0000000000007941 */ /* 0x000fea0003800200 */
.L_x_169:
[----:B------:R-:W-:Y:S01]  /*0ce0*/  ISETP.GT.AND P0, PT, R13, UR4, PT ;  /* 0x000000040d007c0c */ /* 0x000fe2000bf04270 */
[----:B------:R-:W-:-:S12]  /*0cf0*/  BSSY.RECONVERGENT B0, `(.L_x_176) ;  /* 0x0000032000007945 */ /* 0x000fd80003800200 */
[----:B------:R-:W-:Y:S05]  /*0d00*/  @P0 BRA `(.L_x_177) ;  /* 0x0000000000c00947 */ /* 0x000fea0003800000 */
[----:B------:R-:W-:Y:S01]  /*0d10*/  ISETP.NE.AND P0, PT, R25, RZ, PT ;  /* 0x000000ff1900720c */ /* 0x000fe20003f05270 */
[----:B012---:R-:W0:-:S12]  /*0d20*/  LDC.64 R36, c[0x0][0x388] ;  /* 0x0000e200ff247b82 */ /* 0x007e180000000a00 */
        /* <DEDUP_REMOVED lines=8> */
[----:B--2---:R-:W-:-:S04]  /*0db0*/  FADD R28, |R18|, |R19| ;  /* 0x40000013121c7221 */ /* 0x004fc80000000200 */
[----:B------:R-:W-:-:S05]  /*0dc0*/  VIADD R22, R28, 0x1800000 ;  /* 0x018000001c167836 */ /* 0x000fca0000000000 */
[----:B------:R-:W-:-:S04]  /*0dd0*/  LOP3.LUT R22, R22, 0x7f800000, RZ, 0xc0, !PT ;  /* 0x7f80000016167812 */ /* 0x000fc800078ec0ff */
[----:B------:R-:W-:-:S13]  /*0de0*/  ISETP.GT.U32.AND P0, PT, R22, 0x1ffffff, PT ;  /* 0x01ffffff1600780c */ /* 0x000fda0003f04070 */
[----:B0-----:R-:W-:Y:S05]  /*0df0*/  @P0 BRA `(.L_x_178) ;  /* 0x00000000000c0947 */ /* 0x001fea0003800000 */
[----:B------:R-:W-:-:S07]  /*0e00*/  MOV R26, 0xe20 ;  /* 0x00000e20001a7802 */ /* 0x000fce0000000f00 */
[----:B-----5:R-:W-:Y:S05]  /*0e10*/  CALL.REL.NOINC `($__internal_8_$__cuda_sm20_rcp_rn_f32_slowpath) ;  /* 0x0000000400d47944 */ /* 0x020fea0003c00000 */
[----:B------:R-:W-:Y:S05]  /*0e20*/  BRA `(.L_x_179) ;  /* 0x0000000000107947 */ /* 0x000fea0003800000 */
.L_x_178:
[----:B------:R-:W0:Y:S02]  /*0e30*/  MUFU.RCP R27, R28 ;  /* 0x0000001c001b7308 */ /* 0x000e240000001000 */
[----:B0-----:R-:W-:-:S04]  /*0e40*/  FFMA R22, R28, R27, -1 ;  /* 0xbf8000001c167423 */ /* 0x001fc8000000001b */
[----:B------:R-:W-:-:S04]  /*0e50*/  FADD.FTZ R22, -R22, -RZ ;  /* 0x800000ff16167221 */ /* 0x000fc80000010100 */
[----:B------:R-:W-:-:S07]  /*0e60*/  FFMA R24, R27, R22, R27 ;  /* 0x000000161b187223 */ /* 0x000fce000000001b */
.L_x_179:
        /* <DEDUP_REMOVED lines=14> */
.L_x_181:
[----:B------:R-:W0:Y:S02]  /*0f50*/  MUFU.RCP R24, R28 ;  /* 0x0000001c00187308 */ /* 0x000e240000001000 */
[----:B0-----:R-:W-:-:S04]  /*0f60*/  FFMA R22, R28, R24, -1 ;  /* 0xbf8000001c167423 */ /* 0x001fc80000000018 */
[----:B------:R-:W-:-:S04]  /*0f70*/  FADD.FTZ R27, -R22, -RZ ;  /* 0x800000ff161b7221 */ /* 0x000fc80000010100 */
[----:B------:R-:W-:-:S07]  /*0f80*/  FFMA R24, R24, R27, R24 ;  /* 0x0000001b18187223 */ /* 0x000fce0000000018 */
.L_x_182:
[----:B------:R-:W-:Y:S05]  /*0f90*/  BSYNC.RECONVERGENT B1 ;  /* 0x0000000000017941 */ /* 0x000fea0003800200 */
.L_x_180:
[-C--:B------:R-:W-:Y:S01]  /*0fa0*/  FMUL R27, R21, R19.reuse ;  /* 0x00000013151b7220 */ /* 0x080fe20000400000 */
[----:B------:R-:W-:-:S03]  /*0fb0*/  FMUL R22, R20, R19 ;  /* 0x0000001314167220 */ /* 0x000fc60000400000 */
[-C--:B------:R-:W-:Y:S01]  /*0fc0*/  FFMA R27, R20, R18.reuse, R27 ;  /* 0x00000012141b7223 */ /* 0x080fe2000000001b */
[----:B------:R-:W-:-:S03]  /*0fd0*/  FFMA R19, R21, R18, -R22 ;  /* 0x0000001215137223 */ /* 0x000fc60000000816 */
[-C--:B------:R-:W-:Y:S01]  /*0fe0*/  FMUL R18, R27, R24.reuse ;  /* 0x000000181b127220 */ /* 0x080fe20000400000 */
[----:B------:R-:W-:-:S05]  /*0ff0*/  FMUL R19, R19, R24 ;  /* 0x0000001813137220 */ /* 0x000fca0000400000 */
[----:B------:R3:W-:Y:S02]  /*1000*/  STG.E.64 desc[UR6][R36.64], R18 ;  /* 0x0000001224007986 */ /* 0x0007e4000c101b06 */
.L_x_177:
[----:B------:R-:W-:Y:S05]  /*1010*/  BSYNC.RECONVERGENT B0 ;  /* 0x0000000000007941 */ /* 0x000fea0003800200 */
.L_x_176:
[----:B0123--:R-:W0:Y:S01]  /*1020*/  LDC R19, c[0x0][0x394] ;  /* 0x0000e500ff137b82 */ /* 0x00fe220000000800 */
[----:B------:R-:W-:Y:S01]  /*1030*/  IADD3 R16, PT, PT, R16, 0x4, RZ ;  /* 0x0000000410107810 */ /* 0x000fe20007ffe0ff */
[C---:B------:R-:W-:Y:S01]  /*1040*/  IMAD R17, R2.reuse, -0x4, R17 ;  /* 0xfffffffc02117824 */ /* 0x040fe200078e0211 */
[C---:B------:R-:W-:Y:S01]  /*1050*/  LEA R9, R2.reuse, R9, 0x2 ;  /* 0x0000000902097211 */ /* 0x040fe200078e10ff */
[----:B------:R-:W-:Y:S01]  /*1060*/  IMAD R11, R2, 0x4, R11 ;  /* 0x00000004020b7824 */ /* 0x000fe200078e020b */
[----:B------:R-:W-:Y:S01]  /*1070*/  ISETP.NE.AND P0, PT, R16, RZ, PT ;  /* 0x000000ff1000720c */ /* 0x000fe20003f05270 */
[C---:B------:R-:W-:Y:S01]  /*1080*/  IMAD R15, R2.reuse, -0x4, R15 ;  /* 0xfffffffc020f7824 */ /* 0x040fe200078e020f */
[C---:B------:R-:W-:Y:S01]  /*1090*/  LEA R23, R2.reuse, R23, 0x2 ;  /* 0x0000001702177211 */ /* 0x040fe200078e10ff */
[C---:B------:R-:W-:Y:S01]  /*10a0*/  IMAD R7, R2.reuse, 0x4, R7 ;  /* 0x0000000402077824 */ /* 0x040fe200078e0207 */
[C---:B------:R-:W-:Y:S02]  /*10b0*/  LEA R13, R2.reuse, R13, 0x2 ;  /* 0x0000000d020d7211 */ /* 0x040fe400078e10ff */
[C---:B------:R-:W-:Y:S01]  /*10c0*/  LEA R25, R2.reuse, R25, 0x2 ;  /* 0x0000001902197211 */ /* 0x040fe200078e10ff */
[----:B0-----:R-:W-:-:S04]  /*10d0*/  IMAD R21, R2, R19, RZ ;  /* 0x0000001302157224 */ /* 0x001fc800078e02ff */
[C---:B------:R-:W-:Y:S01]  /*10e0*/  IMAD R12, R21.reuse, 0x4, R12 ;  /* 0x00000004150c7824 */ /* 0x040fe200078e020c */
[C---:B------:R-:W-:Y:S02]  /*10f0*/  LEA R10, R21.reuse, R10, 0x2 ;  /* 0x0000000a150a7211 */ /* 0x040fe400078e10ff */
[C---:B------:R-:W-:Y:S02]  /*1100*/  LEA R14, R21.reuse, R14, 0x2 ;  /* 0x0000000e150e7211 */ /* 0x040fe400078e10ff */
[----:B------:R-:W-:Y:S01]  /*1110*/  LEA R8, R21, R8, 0x2 ;  /* 0x0000000815087211 */ /* 0x000fe200078e10ff */
[----:B------:R-:W-:Y:S06]  /*1120*/  @P0 BRA `(.L_x_183) ;  /* 0xfffffff0007c0947 */ /* 0x000fec000383ffff */
.L_x_154:
[----:B------:R-:W-:-:S13]  /*1130*/  ISETP.NE.AND P0, PT, R4, RZ, PT ;  /* 0x000000ff0400720c */ /* 0x000fda0003f05270 */
[----:B------:R-:W-:Y:S05]  /*1140*/  @!P0 EXIT ;  /* 0x000000000000894d */ /* 0x000fea0003800000 */
[----:B------:R-:W0:Y:S01]  /*1150*/  LDC.64 R8, c[0x0][0x388] ;  /* 0x0000e200ff087b82 */ /* 0x000e220000000a00 */
[----:B------:R-:W1:Y:S01]  /*1160*/  LDCU UR8, c[0x0][0x390] ;  /* 0x00007200ff0877ac */ /* 0x000e620008000800 */
[----:B------:R-:W-:Y:S01]  /*1170*/  IMAD R0, R0, R6, R5 ;  /* 0x0000000600007224 */ /* 0x000fe200078e0205 */
[----:B------:R-:W2:Y:S03]  /*1180*/  LDCU UR9, c[0x0][0x394] ;  /* 0x00007280ff0977ac */ /* 0x000ea60008000800 */
[----:B------:R-:W-:Y:S01]  /*1190*/  IMAD R3, R0, UR5, R3 ;  /* 0x0000000500037c24 */ /* 0x000fe2000f8e0203 */
[----:B------:R-:W-:-:S03]  /*11a0*/  IADD3 R0, PT, PT, -R4, RZ, RZ ;  /* 0x000000ff04007210 */ /* 0x000fc60007ffe1ff */
[C---:B-1----:R-:W-:Y:S01]  /*11b0*/  IMAD R19, R3.reuse, R19, UR8 ;  /* 0x0000000803137e24 */ /* 0x042fe2000f8e0213 */
[----:B------:R-:W-:-:S07]  /*11c0*/  IADD3 R11, PT, PT, -R3, UR8, RZ ;  /* 0x00000008030b7c10 */ /* 0x000fce000fffe1ff */
.L_x_191:
[----:B------:R-:W-:Y:S01]  /*11d0*/  ISETP.GT.AND P0, PT, R3, UR4, PT ;  /* 0x0000000403007c0c */ /* 0x000fe2000bf04270 */
[----:B------:R-:W-:Y:S01]  /*11e0*/  BSSY.RECONVERGENT B0, `(.L_x_184) ;  /* 0x0000033000007945 */ /* 0x000fe20003800200 */
[----:B------:R-:W-:-:S04]  /*11f0*/  IADD3 R0, PT, PT, R0, 0x1, RZ ;  /* 0x0000000100007810 */ /* 0x000fc80007ffe0ff */
[----:B------:R-:W-:-:S07]  /*1200*/  ISETP.NE.AND P3, PT, R0, RZ, PT ;  /* 0x000000ff0000720c */ /* 0x000fce0003f65270 */
[----:B-1----:R-:W-:Y:S06]  /*1210*/  @P0 BRA `(.L_x_185) ;  /* 0x0000000000bc0947 */ /* 0x002fec0003800000 */
[----:B------:R-:W-:-:S13]  /*1220*/  ISETP.NE.AND P0, PT, R11, RZ, PT ;  /* 0x000000ff0b00720c */ /* 0x000fda0003f05270 */
[----:B------:R-:W1:Y:S01]  /*1230*/  @!P0 LDC.64 R4, c[0x0][0x390] ;  /* 0x0000e400ff048b82 */ /* 0x000e620000000a00 */
[----:B------:R-:W-:Y:S01]  /*1240*/  @!P0 MOV R17, 0x3f800000 ;  /* 0x3f80000000118802 */ /* 0x000fe20000000f00 */
[----:B-1----:R-:W-:-:S04]  /*1250*/  @!P0 IMAD R5, R4, R5, R4 ;  /* 0x0000000504058224 */ /* 0x002fc800078e0204 */
[----:B0-----:R-:W-:-:S05]  /*1260*/  @!P0 IMAD.WIDE R14, R5, 0x8, R8 ;  /* 0x00000008050e8825 */ /* 0x001fca00078e0208 */
[----:B------:R0:W-:Y:S04]  /*1270*/  @!P0 STG.E desc[UR6][R14.64], R17 ;  /* 0x000000110e008986 */ /* 0x0001e8000c101906 */
[----:B------:R-:W3:Y:S01]  /*1280*/  LDG.E.64 R4, desc[UR6][R32.64] ;  /* 0x0000000620047981 */ /* 0x000ee2000c1e1b00 */
[----:B------:R-:W-:-:S05]  /*1290*/  IMAD.WIDE R12, R19, 0x8, R8 ;  /* 0x00000008130c7825 */ /* 0x000fca00078e0208 */
[----:B------:R0:W5:Y:S01]  /*12a0*/  LDG.E.64 R6, desc[UR6][R12.64] ;  /* 0x000000060c067981 */ /* 0x000162000c1e1b00 */
[----:B---3--:R-:W-:-:S04]  /*12b0*/  FADD R28, |R4|, |R5| ;  /* 0x40000005041c7221 */ /* 0x008fc80000000200 */
[----:B------:R-:W-:-:S05]  /*12c0*/  VIADD R10, R28, 0x1800000 ;  /* 0x018000001c0a7836 */ /* 0x000fca0000000000 */
[----:B------:R-:W-:-:S04]  /*12d0*/  LOP3.LUT R10, R10, 0x7f800000, RZ, 0xc0, !PT ;  /* 0x7f8000000a0a7812 */ /* 0x000fc800078ec0ff */
[----:B------:R-:W-:-:S13]  /*12e0*/  ISETP.GT.U32.AND P0, PT, R10, 0x1ffffff, PT ;  /* 0x01ffffff0a00780c */ /* 0x000fda0003f04070 */
[----:B0-----:R-:W-:Y:S05]  /*12f0*/  @P0 BRA `(.L_x_186) ;  /* 0x00000000000c0947 */ /* 0x001fea0003800000 */
[----:B------:R-:W-:-:S07]  /*1300*/  MOV R26, 0x1320 ;  /* 0x00001320001a7802 */ /* 0x000fce0000000f00 */
[----:B--2--5:R-:W-:Y:S05]  /*1310*/  CALL.REL.NOINC `($__internal_8_$__cuda_sm20_rcp_rn_f32_slowpath) ;  /* 0x0000000000947944 */ /* 0x024fea0003c00000 */
[----:B------:R-:W-:Y:S05]  /*1320*/  BRA `(.L_x_187) ;  /* 0x0000000000107947 */ /* 0x000fea0003800000 */
.L_x_186:
[----:B------:R-:W0:Y:S02]  /*1330*/  MUFU.RCP R15, R28 ;  /* 0x0000001c000f7308 */ /* 0x000e240000001000 */
[----:B0-----:R-:W-:-:S04]  /*1340*/  FFMA R10, R28, R15, -1 ;  /* 0xbf8000001c0a7423 */ /* 0x001fc8000000000f */
[----:B------:R-:W-:-:S04]  /*1350*/  FADD.FTZ R10, -R10, -RZ ;  /* 0x800000ff0a0a7221 */ /* 0x000fc80000010100 */
[----:B------:R-:W-:-:S07]  /*1360*/  FFMA R24, R15, R10, R15 ;  /* 0x0000000a0f187223 */ /* 0x000fce000000000f */
.L_x_187:
        /* <DEDUP_REMOVED lines=12> */
[----:B--2---:R-:W-:Y:S05]  /*1430*/  CALL.REL.NOINC `($__internal_8_$__cuda_sm20_rcp_rn_f32_slowpath) ;  /* 0x00000000004c7944 */ /* 0x004fea0003c00000 */
[----:B------:R-:W-:Y:S05]  /*1440*/  BRA `(.L_x_190) ;  /* 0x0000000000107947 */ /* 0x000fea0003800000 */
.L_x_189:
[----:B------:R-:W0:Y:S02]  /*1450*/  MUFU.RCP R24, R28 ;  /* 0x0000001c00187308 */ /* 0x000e240000001000 */
[----:B0-----:R-:W-:-:S04]  /*1460*/  FFMA R10, R28, R24, -1 ;  /* 0xbf8000001c0a7423 */ /* 0x001fc80000000018 */
[----:B------:R-:W-:-:S04]  /*1470*/  FADD.FTZ R15, -R10, -RZ ;  /* 0x800000ff0a0f7221 */ /* 0x000fc80000010100 */
[----:B------:R-:W-:-:S07]  /*1480*/  FFMA R24, R24, R15, R24 ;  /* 0x0000000f18187223 */ /* 0x000fce0000000018 */
.L_x_190:
[----:B--2---:R-:W-:Y:S05]  /*1490*/  BSYNC.RECONVERGENT B1 ;  /* 0x0000000000017941 */ /* 0x004fea0003800200 */
.L_x_188:
[-C--:B------:R-:W-:Y:S01]  /*14a0*/  FMUL R15, R7, R5.reuse ;  /* 0x00000005070f7220 */ /* 0x080fe20000400000 */
[----:B------:R-:W-:-:S03]  /*14b0*/  FMUL R10, R6, R5 ;  /* 0x00000005060a7220 */ /* 0x000fc60000400000 */
[-C--:B------:R-:W-:Y:S01]  /*14c0*/  FFMA R15, R6, R4.reuse, R15 ;  /* 0x00000004060f7223 */ /* 0x080fe2000000000f */
[----:B------:R-:W-:-:S03]  /*14d0*/  FFMA R5, R7, R4, -R10 ;  /* 0x0000000407057223 */ /* 0x000fc6000000080a */
[-C--:B------:R-:W-:Y:S01]  /*14e0*/  FMUL R4, R15, R24.reuse ;  /* 0x000000180f047220 */ /* 0x080fe20000400000 */
[----:B------:R-:W-:-:S05]  /*14f0*/  FMUL R5, R5, R24 ;  /* 0x0000001805057220 */ /* 0x000fca0000400000 */
[----:B------:R1:W-:Y:S02]  /*1500*/  STG.E.64 desc[UR6][R12.64], R4 ;  /* 0x000000040c007986 */ /* 0x0003e4000c101b06 */
.L_x_185:
[----:B--2---:R-:W-:Y:S05]  /*1510*/  BSYNC.RECONVERGENT B0 ;  /* 0x0000000000007941 */ /* 0x004fea0003800200 */
.L_x_184:
[C---:B------:R-:W-:Y:S01]  /*1520*/  IMAD R19, R2.reuse, UR9, R19 ;  /* 0x0000000902137c24 */ /* 0x040fe2000f8e0213 */
[C---:B------:R-:W-:Y:S02]  /*1530*/  IADD3 R11, PT, PT, -R2.reuse, R11, RZ ;  /* 0x0000000b020b7210 */ /* 0x040fe40007ffe1ff */
[----:B------:R-:W-:Y:S01]  /*1540*/  IADD3 R3, PT, PT, R2, R3, RZ ;  /* 0x0000000302037210 */ /* 0x000fe20007ffe0ff */
[----:B------:R-:W-:Y:S06]  /*1550*/  @P3 BRA `(.L_x_191) ;  /* 0xfffffffc001c3947 */ /* 0x000fec000383ffff */
[----:B------:R-:W-:Y:S05]  /*1560*/  EXIT ;  /* 0x000000000000794d */ /* 0x000fea0003800000 */
        .weak           $__internal_8_$__cuda_sm20_rcp_rn_f32_slowpath
        .type           $__internal_8_$__cuda_sm20_rcp_rn_f32_slowpath,@function
        .size           $__internal_8_$__cuda_sm20_rcp_rn_f32_slowpath,($__internal_9_$__cuda_sm3x_div_rn_noftz_f32_slowpath - $__internal_8_$__cuda_sm20_rcp_rn_f32_slowpath)
$__internal_8_$__cuda_sm20_rcp_rn_f32_slowpath:
[----:B------:R-:W-:Y:S01]  /*1570*/  IMAD.SHL.U32 R22, R28, 0x2, RZ ;  /* 0x000000021c167824 */ /* 0x000fe200078e00ff */
[----:B------:R-:W-:Y:S04]  /*1580*/  BSSY.RECONVERGENT B2, `(.L_x_192) ;  /* 0x0000030000027945 */ /* 0x000fe80003800200 */
[----:B------:R-:W-:-:S04]  /*1590*/  SHF.R.U32.HI R22, RZ, 0x18, R22 ;  /* 0x00000018ff167819 */ /* 0x000fc80000011616 */
[----:B------:R-:W-:-:S13]  /*15a0*/  ISETP.NE.U32.AND P0, PT, R22, RZ, PT ;  /* 0x000000ff1600720c */ /* 0x000fda0003f05070 */
[----:B------:R-:W-:Y:S05]  /*15b0*/  @P0 BRA `(.L_x_193) ;  /* 0x0000000000280947 */ /* 0x000fea0003800000 */
[----:B------:R-:W-:-:S04]  /*15c0*/  SHF.L.U32 R22, R28, 0x1, RZ ;  /* 0x000000011c167819 */ /* 0x000fc800000006ff */
[----:B------:R-:W-:-:S13]  /*15d0*/  ISETP.NE.AND P0, PT, R22, RZ, PT ;  /* 0x000000ff1600720c */ /* 0x000fda0003f05270 */
[----:B------:R-:W-:Y:S01]  /*15e0*/  @P0 FFMA R27, R28, 1.84467440737095516160e+19, RZ ;  /* 0x5f8000001c1b0823 */ /* 0x000fe200000000ff */
[----:B------:R-:W-:Y:S08]  /*15f0*/  @!P0 MUFU.RCP R24, R28 ;  /* 0x0000001c00188308 */ /* 0x000ff00000001000 */
[----:B------:R-:W0:Y:S02]  /*1600*/  @P0 MUFU.RCP R22, R27 ;  /* 0x0000001b00160308 */ /* 0x000e240000001000 */
[----:B0-----:R-:W-:-:S04]  /*1610*/  @P0 FFMA R29, R27, R22, -1 ;  /* 0xbf8000001b1d0423 */ /* 0x001fc80000000016 */
[----:B------:R-:W-:-:S04]  /*1620*/  @P0 FADD.FTZ R29, -R29, -RZ ;  /* 0x800000ff1d1d0221 */ /* 0x000fc80000010100 */
[----:B------:R-:W-:-:S04]  /*1630*/  @P0 FFMA R29, R22, R29, R22 ;  /* 0x0000001d161d0223 */ /* 0x000fc80000000016 */
[----:B------:R-:W-:Y:S01]  /*1640*/  @P0 FFMA R24, R29, 1.84467440737095516160e+19, RZ ;  /* 0x5f8000001d180823 */ /* 0x000fe200000000ff */
[----:B------:R-:W-:Y:S06]  /*1650*/  BRA `(.L_x_194) ;  /* 0x0000000000887947 */ /* 0x000fec0003800000 */
.L_x_193:
[----:B------:R-:W-:-:S04]  /*1660*/  IADD3 R24, PT, PT, R22, -0xfd, RZ ;  /* 0xffffff0316187810 */ /* 0x000fc80007ffe0ff */
[----:B------:R-:W-:-:S13]  /*1670*/  ISETP.GT.U32.AND P0, PT, R24, 0x1, PT ;  /* 0x000000011800780c */ /* 0x000fda0003f04070 */
[----:B------:R-:W-:Y:S05]  /*1680*/  @P0 BRA `(.L_x_195) ;  /* 0x0000000000780947 */ /* 0x000fea0003800000 */
[----:B------:R-:W-:Y:S01]  /*1690*/  LOP3.LUT R31, R28, 0x7fffff, RZ, 0xc0, !PT ;  /* 0x007fffff1c1f7812 */ /* 0x000fe200078ec0ff */
[----:B------:R-:W-:-:S03]  /*16a0*/  HFMA2 R29, -RZ, RZ, 0, 1.78813934326171875e-07 ;  /* 0x00000003ff1d7431 */ /* 0x000fc600000001ff */
[----:B------:R-:W-:-:S04]  /*16b0*/  LOP3.LUT R31, R31, 0x3f800000, RZ, 0xfc, !PT ;  /* 0x3f8000001f1f7812 */ /* 0x000fc800078efcff */
[----:B------:R-:W0:Y:S01]  /*16c0*/  MUFU.RCP R34, R31 ;  /* 0x0000001f00227308 */ /* 0x000e220000001000 */
[----:B------:R-:W-:Y:S01]  /*16d0*/  SHF.L.U32 R29, R29, R24, RZ ;  /* 0x000000181d1d7219 */ /* 0x000fe200000006ff */
[----:B0-----:R-:W-:-:S04]  /*16e0*/  FFMA R27, R31, R34, -1 ;  /* 0xbf8000001f1b7423 */ /* 0x001fc80000000022 */
[----:B------:R-:W-:-:S04]  /*16f0*/  FADD.FTZ R27, -R27, -RZ ;  /* 0x800000ff1b1b7221 */ /* 0x000fc80000010100 */
[CCC-:B------:R-:W-:Y:S01]  /*1700*/  FFMA.RM R30, R34.reuse, R27.reuse, R34.reuse ;  /* 0x0000001b221e7223 */ /* 0x1c0fe20000004022 */
[----:B------:R-:W-:-:S05]  /*1710*/  FFMA.RP R27, R34, R27, R34 ;  /* 0x0000001b221b7223 */ /* 0x000fca0000008022 */
[C---:B------:R-:W-:Y:S02]  /*1720*/  FSETP.NEU.FTZ.AND P0, PT, R30.reuse, R27, PT ;  /* 0x0000001b1e00720b */ /* 0x040fe40003f1d000 */
[----:B------:R-:W-:Y:S02]  /*1730*/  LOP3.LUT R30, R30, 0x7fffff, RZ, 0xc0, !PT ;  /* 0x007fffff1e1e7812 */ /* 0x000fe400078ec0ff */
[----:B------:R-:W-:Y:S02]  /*1740*/  SEL R27, RZ, 0xffffffff, !P0 ;  /* 0xffffffffff1b7807 */ /* 0x000fe40004000000 */
[----:B------:R-:W-:-:S03]  /*1750*/  LOP3.LUT R30, R30, 0x800000, RZ, 0xfc, !PT ;  /* 0x008000001e1e7812 */ /* 0x000fc600078efcff */
[----:B------:R-:W-:Y:S01]  /*1760*/  IMAD.MOV R27, RZ, RZ, -R27 ;  /* 0x000000ffff1b7224 */ /* 0x000fe200078e0a1b */
[----:B------:R-:W-:-:S04]  /*1770*/  LOP3.LUT R29, R29, R30, RZ, 0xc0, !PT ;  /* 0x0000001e1d1d7212 */ /* 0x000fc800078ec0ff */
[-C--:B------:R-:W-:Y:S02]  /*1780*/  SHF.R.U32.HI R29, RZ, R24.reuse, R29 ;  /* 0x00000018ff1d7219 */ /* 0x080fe4000001161d */
[----:B------:R-:W-:Y:S02]  /*1790*/  LOP3.LUT P1, RZ, R27, R24, R30, 0xf8, !PT ;  /* 0x000000181bff7212 */ /* 0x000fe4000782f81e */
[C---:B------:R-:W-:Y:S02]  /*17a0*/  LOP3.LUT P0, RZ, R29.reuse, 0x1, RZ, 0xc0, !PT ;  /* 0x000000011dff7812 */ /* 0x040fe4000780c0ff */
[----:B------:R-:W-:Y:S02]  /*17b0*/  LOP3.LUT P2, RZ, R29, 0x2, RZ, 0xc0, !PT ;  /* 0x000000021dff7812 */ /* 0x000fe4000784c0ff */
[----:B------:R-:W-:Y:S02]  /*17c0*/  IADD3 R27, PT, PT, R22, -0xfc, RZ ;  /* 0xffffff04161b7810 */ /* 0x000fe40007ffe0ff */
[----:B------:R-:W-:-:S02]  /*17d0*/  PLOP3.LUT P0, PT, P0, P1, P2, 0xe0, 0x0 ;  /* 0x000000000000781c */ /* 0x000fc40000703c20 */
[----:B------:R-:W-:Y:S02]  /*17e0*/  LOP3.LUT P1, RZ, R28, 0x7fffff, RZ, 0xc0, !PT ;  /* 0x007fffff1cff7812 */ /* 0x000fe4000782c0ff */
[----:B------:R-:W-:Y:S02]  /*17f0*/  SEL R24, RZ, 0x1, !P0 ;  /* 0x00000001ff187807 */ /* 0x000fe40004000000 */
[----:B------:R-:W-:Y:S02]  /*1800*/  SHF.R.U32.HI R27, RZ, R27, R30 ;  /* 0x0000001bff1b7219 */ /* 0x000fe4000001161e */
[----:B------:R-:W-:-:S04]  /*1810*/  IADD3 R24, PT, PT, -R24, RZ, RZ ;  /* 0x000000ff18187210 */ /* 0x000fc80007ffe1ff */
[----:B------:R-:W-:-:S13]  /*1820*/  ISETP.GE.AND P0, PT, R24, RZ, PT ;  /* 0x000000ff1800720c */ /* 0x000fda0003f06270 */
[----:B------:R-:W-:-:S05]  /*1830*/  @!P0 IADD3 R27, PT, PT, R27, 0x1, RZ ;  /* 0x000000011b1b8810 */ /* 0x000fca0007ffe0ff */
[----:B------:R-:W-:-:S05]  /*1840*/  @!P1 IMAD.SHL.U32 R27, R27, 0x2, RZ ;  /* 0x000000021b1b9824 */ /* 0x000fca00078e00ff */
[----:B------:R-:W-:Y:S01]  /*1850*/  LOP3.LUT R24, R27, 0x80000000, R28, 0xf8, !PT ;  /* 0x800000001b187812 */ /* 0x000fe200078ef81c */
[----:B------:R-:W-:Y:S06]  /*1860*/  BRA `(.L_x_194) ;  /* 0x0000000000047947 */ /* 0x000fec0003800000 */
.L_x_195:
[----:B------:R0:W1:Y:S02]  /*1870*/  MUFU.RCP R24, R28 ;  /* 0x0000001c00187308 */ /* 0x0000640000001000 */
.L_x_194:
[----:B------:R-:W-:Y:S05]  /*1880*/  BSYNC.RECONVERGENT B2 ;  /* 0x0000000000027941 */ /* 0x000fea0003800200 */
.L_x_192:
[----:B------:R-:W-:-:S04]  /*1890*/  MOV R27, 0x0 ;  /* 0x00000000001b7802 */ /* 0x000fc80000000f00 */
[----:B01----:R-:W-:Y:S05]  /*18a0*/  RET.REL.NODEC R26 `(_Z5cInv1P6float2S0_ii) ;  /* 0xffffffe41ad47950 */ /* 0x003fea0003c3ffff */
        .weak           $__internal_9_$__cuda_sm3x_div_rn_noftz_f32_slowpath
        .type           $__internal_9_$__cuda_sm3x_div_rn_noftz_f32_slowpath,@function
        .size           $__internal_9_$__cuda_sm3x_div_rn_noftz_f32_slowpath,(.L_x_234 - $__internal_9_$__cuda_sm3x_div_rn_noftz_f32_slowpath)
$__internal_9_$__cuda_sm3x_div_rn_noftz_f32_slowpath:
[--C-:B------:R-:W-:Y:S01]  /*18b0*/  SHF.R.U32.HI R7, RZ, 0x17, R4.reuse ;  /* 0x00000017ff077819 */ /* 0x100fe20000011604 */
[----:B------:R-:W-:Y:S01]  /*18c0*/  IMAD.MOV.U32 R9, RZ, RZ, R4 ;  /* 0x000000ffff097224 */ /* 0x000fe200078e0004 */
[----:B------:R-:W-:Y:S02]  /*18d0*/  SHF.R.U32.HI R5, RZ, 0x17, R3 ;  /* 0x00000017ff057819 */ /* 0x000fe40000011603 */
[----:B------:R-:W-:Y:S02]  /*18e0*/  LOP3.LUT R7, R7, 0xff, RZ, 0xc0, !PT ;  /* 0x000000ff07077812 */ /* 0x000fe400078ec0ff */
[----:B------:R-:W-:Y:S02]  /*18f0*/  LOP3.LUT R5, R5, 0xff, RZ, 0xc0, !PT ;  /* 0x000000ff05057812 */ /* 0x000fe400078ec0ff */
[----:B------:R-:W-:Y:S02]  /*1900*/  IADD3 R12, PT, PT, R7, -0x1, RZ ;  /* 0xffffffff070c7810 */ /* 0x000fe40007ffe0ff */
[----:B------:R-:W-:-:S02]  /*1910*/  IADD3 R11, PT, PT, R5, -0x1, RZ ;  /* 0xffffffff050b7810 */ /* 0x000fc40007ffe0ff */
[----:B------:R-:W-:Y:S02]  /*1920*/  ISETP.GT.U32.AND P0, PT, R12, 0xfd, PT ;  /* 0x000000fd0c00780c */ /* 0x000fe40003f04070 */
[----:B------:R-:W-:Y:S02]  /*1930*/  MOV R8, R3 ;  /* 0x0000000300087202 */ /* 0x000fe40000000f00 */
        /* <DEDUP_REMOVED lines=26> */
.L_x_196:
[----:B------:R-:W-:Y:S02]  /*1ae0*/  LEA R4, R7, 0xc0800000, 0x17 ;  /* 0xc080000007047811 */ /* 0x000fe400078eb8ff */
[----:B------:R-:W-:-:S03]  /*1af0*/  IADD3 R5, PT, PT, R5, -0x7f, RZ ;  /* 0xffffff8105057810 */ /* 0x000fc60007ffe0ff */
[----:B------:R-:W-:Y:S02]  /*1b00*/  IMAD.IADD R4, R9, 0x1, -R4 ;  /* 0x0000000109047824 */ /* 0x000fe400078e0a04 */
[C---:B------:R-:W-:Y:S01]  /*1b10*/  IMAD R3, R5.reuse, -0x800000, R8 ;  /* 0xff80000005037824 */ /* 0x040fe200078e0208 */
[----:B------:R-:W-:Y:S01]  /*1b20*/  IADD3 R5, PT, PT, R5, 0x7f, -R7 ;  /* 0x0000007f05057810 */ /* 0x000fe20007ffe807 */
[----:B------:R-:W0:Y:S01]  /*1b30*/  MUFU.RCP R9, R4 ;  /* 0x0000000400097308 */ /* 0x000e220000001000 */
[----:B------:R-:W-:Y:S02]  /*1b40*/  FADD.FTZ R12, -R4, -RZ ;  /* 0x800000ff040c7221 */ /* 0x000fe40000010100 */
[----:B------:R-:W-:Y:S02]  /*1b50*/  IADD3 R5, PT, PT, R5, R10, RZ ;  /* 0x0000000a05057210 */ /* 0x000fe40007ffe0ff */
        /* <DEDUP_REMOVED lines=42> */
.L_x_202:
[----:B------:R-:W-:-:S04]  /*1e00*/  LOP3.LUT R8, R8, 0x80000000, RZ, 0xc0, !PT ;  /* 0x8000000008087812 */ /* 0x000fc800078ec0ff */
[----:B------:R-:W-:Y:S01]  /*1e10*/  LOP3.LUT R8, R8, 0x7f800000, RZ, 0xfc, !PT ;  /* 0x7f80000008087812 */ /* 0x000fe200078efcff */
[----:B------:R-:W-:Y:S06]  /*1e20*/  BRA `(.L_x_203) ;  /* 0x0000000000287947 */ /* 0x000fec0003800000 */
.L_x_201:
[----:B------:R-:W-:Y:S01]  /*1e30*/  LEA R8, R5, R8, 0x17 ;  /* 0x0000000805087211 */ /* 0x000fe200078eb8ff */
[----:B------:R-:W-:Y:S06]  /*1e40*/  BRA `(.L_x_203) ;  /* 0x0000000000207947 */ /* 0x000fec0003800000 */
.L_x_200:
[----:B------:R-:W-:-:S04]  /*1e50*/  LOP3.LUT R8, R9, 0x80000000, R8, 0x48, !PT ;  /* 0x8000000009087812 */ /* 0x000fc800078e4808 */
[----:B------:R-:W-:Y:S01]  /*1e60*/  LOP3.LUT R8, R8, 0x7f800000, RZ, 0xfc, !PT ;  /* 0x7f80000008087812 */ /* 0x000fe200078efcff */
[----:B------:R-:W-:Y:S06]  /*1e70*/  BRA `(.L_x_203) ;  /* 0x0000000000147947 */ /* 0x000fec0003800000 */
.L_x_199:
[----:B------:R-:W-:Y:S01]  /*1e80*/  LOP3.LUT R8, R9, 0x80000000, R8, 0x48, !PT ;  /* 0x8000000009087812 */ /* 0x000fe200078e4808 */
[----:B------:R-:W-:Y:S06]  /*1e90*/  BRA `(.L_x_203) ;  /* 0x00000000000c7947 */ /* 0x000fec0003800000 */
.L_x_198:
[----:B------:R-:W0:Y:S01]  /*1ea0*/  MUFU.RSQ R8, -QNAN ;  /* 0xffc0000000087908 */ /* 0x000e220000001400 */
[----:B------:R-:W-:Y:S05]  /*1eb0*/  BRA `(.L_x_203) ;  /* 0x0000000000047947 */ /* 0x000fea0003800000 */
.L_x_197:
[----:B------:R-:W-:-:S07]  /*1ec0*/  FADD.FTZ R8, R3, R4 ;  /* 0x0000000403087221 */ /* 0x000fce0000010000 */
.L_x_203:
[----:B------:R-:W-:-:S04]  /*1ed0*/  HFMA2 R7, -RZ, RZ, 0, 0 ;  /* 0x00000000ff077431 */ /* 0x000fc800000001ff */
[----:B0-----:R-:W-:Y:S05]  /*1ee0*/  RET.REL.NODEC R6 `(_Z5cInv1P6float2S0_ii) ;  /* 0xffffffe006447950 */ /* 0x001fea0003c3ffff */
.L_x_204:
        /* <DEDUP_REMOVED lines=9> */
.L_x_234:


//--------------------- .text._Z5cInv2P6float2S0_ii --------------------------
	.section	.text._Z5cInv2P6float2S0_ii,"ax",@progbits
	.align	128
        .global         _Z5cInv2P6float2S0_ii
        .type           _Z5cInv2P6float2S0_ii,@function
        .size           _Z5cInv2P6float2S0_ii,(.L_x_235 - _Z5cInv2P6float2S0_ii)
        .other          _Z5cInv2P6float2S0_ii,@"STO_CUDA_ENTRY STV_DEFAULT"
_Z5cInv2P6float2S0_ii:
.text._Z5cInv2P6float2S0_ii:
        /* <DEDUP_REMOVED lines=18> */
[----:B------:R-:W-:Y:S05]  /*0120*/  CALL.REL.NOINC `($__internal_10_$__cuda_sm3x_div_rn_noftz_f32_slowpath) ;  /* 0x0000000c00ec7944 */ /* 0x000fea0003c00000 */
[----:B------:R-:W-:-:S07]  /*0130*/  MOV R4, R0 ;  /* 0x0000000000047202 */ /* 0x000fce0000000f00 */
.L_x_205:
        /* <DEDUP_REMOVED lines=13> */
[----:B0-----:R-:W-:-:S07]  /*0210*/  I2FP.F32.S32 R0, UR5 ;  /* 0x0000000500007c45 */ /* 0x001fce0008201400 */
[----:B------:R-:W0:Y:S01]  /*0220*/  FCHK P0, R0, R3 ;  /* 0x0000000300007302 */ /* 0x000e220000000000 */
[----:B--2---:R-:W-:-:S04]  /*0230*/  FFMA R7, -R3, R4, 1 ;  /* 0x3f80000003077423 */ /* 0x004fc80000000104 */
[----:B------:R-:W-:-:S04]  /*0240*/  FFMA R7, R4, R7, R4 ;  /* 0x0000000704077223 */ /* 0x000fc80000000004 */
[----:B------:R-:W-:-:S04]  /*0250*/  FFMA R4, R0, R7, RZ ;  /* 0x0000000700047223 */ /* 0x000fc800000000ff */
[----:B------:R-:W-:Y:S01]  /*0260*/  FFMA R6, -R3, R4, R0 ;  /* 0x0000000403067223 */ /* 0x000fe20000000100 */
[----:B-1----:R-:W-:-:S03]  /*0270*/  IMAD R27, R5, UR4, R22 ;  /* 0x00000004051b7c24 */ /* 0x002fc6000f8e0216 */
[----:B------:R-:W-:Y:S01]  /*0280*/  FFMA R4, R7, R6, R4 ;  /* 0x0000000607047223 */ /* 0x000fe20000000004 */
[----:B0-----:R-:W-:Y:S06]  /*0290*/  @!P0 BRA `(.L_x_206) ;  /* 0x00000000000c8947 */ /* 0x001fec0003800000 */
[----:B------:R-:W-:-:S07]  /*02a0*/  MOV R4, 0x2c0 ;  /* 0x000002c000047802 */ /* 0x000fce0000000f00 */
[----:B------:R-:W-:Y:S05]  /*02b0*/  CALL.REL.NOINC `($__internal_10_$__cuda_sm3x_div_rn_noftz_f32_slowpath) ;  /* 0x0000000c00887944 */ /* 0x000fea0003c00000 */
[----:B------:R-:W-:-:S07]  /*02c0*/  MOV R4, R0 ;  /* 0x0000000000047202 */ /* 0x000fce0000000f00 */
.L_x_206:
[----:B------:R-:W0:Y:S01]  /*02d0*/  F2I.CEIL.NTZ R4, R4 ;  /* 0x0000000400047305 */ /* 0x000e22000020b100 */
[CC--:B------:R-:W-:Y:S01]  /*02e0*/  IADD3 R3, PT, PT, R2.reuse, R5.reuse, RZ ;  /* 0x0000000502037210 */ /* 0x0c0fe20007ffe0ff */
[----:B------:R-:W1:Y:S01]  /*02f0*/  LDCU.64 UR10, c[0x0][0x358] ;  /* 0x00006b00ff0a77ac */ /* 0x000e620008000a00 */
[C---:B------:R-:W-:Y:S01]  /*0300*/  LEA R23, R2.reuse, R5, 0x1 ;  /* 0x0000000502177211 */ /* 0x040fe200078e08ff */
[----:B------:R-:W-:Y:S02]  /*0310*/  IMAD R5, R2, 0x3, R5 ;  /* 0x0000000302057824 */ /* 0x000fe400078e0205 */
[--C-:B------:R-:W-:Y:S02]  /*0320*/  IMAD R26, R3, UR4, R22.reuse ;  /* 0x00000004031a7c24 */ /* 0x100fe4000f8e0216 */
[--C-:B------:R-:W-:Y:S02]  /*0330*/  IMAD R23, R23, UR4, R22.reuse ;  /* 0x0000000417177c24 */ /* 0x100fe4000f8e0216 */
[----:B------:R-:W-:Y:S01]  /*0340*/  IMAD R22, R5, UR4, R22 ;  /* 0x0000000405167c24 */ /* 0x000fe2000f8e0216 */
[----:B------:R-:W-:Y:S01]  /*0350*/  UMOV UR4, URZ ;  /* 0x000000ff00047c82 */ /* 0x000fe20008000000 */
[----:B0-----:R-:W-:-:S15]  /*0360*/  R2UR UR13, R4 ;  /* 0x00000000040d72ca */ /* 0x001fde00000e0000 */
.L_x_215:
[----:B------:R-:W-:-:S09]  /*0370*/  UISETP.GE.AND UP0, UPT, UR13, 0x1, UPT ;  /* 0x000000010d00788c */ /* 0x000fd2000bf06270 */
[----:B0123--:R-:W-:Y:S05]  /*0380*/  BRA.U !UP0, `(.L_x_207) ;  /* 0x0000000d08447547 */ /* 0x00ffea000b800000 */
[----:B------:R-:W0:Y:S01]  /*0390*/  S2R R0, SR_TID.X ;  /* 0x0000000000007919 */ /* 0x000e220000002100 */
[----:B------:R-:W2:Y:S01]  /*03a0*/  LDCU.64 UR14, c[0x0][0x390] ;  /* 0x00007200ff0e77ac */ /* 0x000ea20008000a00 */
[----:B------:R-:W3:Y:S01]  /*03b0*/  LDC.64 R30, c[0x0][0x380] ;  /* 0x0000e000ff1e7b82 */ /* 0x000ee20000000a00 */
[----:B------:R-:W0:Y:S01]  /*03c0*/  S2R R3, SR_CTAID.X ;  /* 0x0000000000037919 */ /* 0x000e220000002500 */
[----:B------:R-:W-:Y:S02]  /*03d0*/  UIMAD UR5, UR8, UR9, URZ ;  /* 0x00000009080572a4 */ /* 0x000fe4000f8e02ff */
[----:B------:R-:W-:-:S04]  /*03e0*/  UISETP.GE.U32.AND UP0, UPT, UR13, 0x4, UPT ;  /* 0x000000040d00788c */ /* 0x000fc8000bf06070 */
[----:B------:R-:W4:Y:S01]  /*03f0*/  S2UR UR7, SR_CTAID.X ;  /* 0x00000000000779c3 */ /* 0x000f220000002500 */
[----:B------:R-:W-:Y:S01]  /*0400*/  IMAD.U32 R5, RZ, RZ, UR5 ;  /* 0x00000005ff057e24 */ /* 0x000fe2000f8e00ff */
[----:B------:R-:W-:Y:S01]  /*0410*/  UMOV UR5, URZ ;  /* 0x000000ff00057c82 */ /* 0x000fe20008000000 */
[----:B--2---:R-:W-:Y:S01]  /*0420*/  MOV R7, UR14 ;  /* 0x0000000e00077c02 */ /* 0x004fe20008000f00 */
[----:B0-----:R-:W-:-:S04]  /*0430*/  IMAD R0, R3, UR8, R0 ;  /* 0x0000000803007c24 */ /* 0x001fc8000f8e0200 */
[----:B------:R-:W-:-:S05]  /*0440*/  IMAD R0, R5, UR4, R0 ;  /* 0x0000000405007c24 */ /* 0x000fca000f8e0200 */
[----:B------:R-:W-:-:S05]  /*0450*/  IADD3.X R2, PT, PT, R0, UR14, RZ, PT, !PT ;  /* 0x0000000e00027c10 */ /* 0x000fca000bffe4ff */
[----:B------:R-:W-:-:S04]  /*0460*/  IMAD R3, R7, UR15, R2 ;  /* 0x0000000f07037c24 */ /* 0x000fc8000f8e0202 */
[----:B---3--:R-:W-:Y:S01]  /*0470*/  IMAD.WIDE R30, R3, 0x8, R30 ;  /* 0x00000008031e7825 */ /* 0x008fe200078e021e */
[----:B----4-:R-:W-:Y:S06]  /*0480*/  BRA.U !UP0, `(.L_x_208) ;  /* 0x0000000508cc7547 */ /* 0x010fec000b800000 */
[----:B------:R-:W0:Y:S01]  /*0490*/  S2R R3, SR_TID.X ;  /* 0x0000000000037919 */ /* 0x000e220000002100 */
[----:B------:R-:W0:Y:S01]  /*04a0*/  LDCU.64 UR16, c[0x0][0x390] ;  /* 0x00007200ff1077ac */ /* 0x000e220008000a00 */
[----:B------:R-:W2:Y:S01]  /*04b0*/  LDC R5, c[0x0][0x360] ;  /* 0x0000d800ff057b82 */ /* 0x000ea20000000800 */
[--C-:B------:R-:W-:Y:S01]  /*04c0*/  IMAD R6, R27, UR15, R7.reuse ;  /* 0x0000000f1b067c24 */ /* 0x100fe2000f8e0207 */
[----:B------:R-:W-:Y:S01]  /*04d0*/  ISETP.GT.AND P2, PT, R0, UR6, PT ;  /* 0x0000000600007c0c */ /* 0x000fe2000bf44270 */
[----:B------:R-:W-:Y:S01]  /*04e0*/  UIMAD UR5, UR9, UR4, UR7 ;  /* 0x00000004090572a4 */ /* 0x000fe2000f8e0207 */
[----:B------:R-:W-:Y:S01]  /*04f0*/  IMAD R4, R23, UR15, R7 ;  /* 0x0000000f17047c24 */ /* 0x000fe2000f8e0207 */
[----:B------:R-:W-:Y:S01]  /*0500*/  MOV R15, R27 ;  /* 0x0000001b000f7202 */ /* 0x000fe20000000f00 */
[----:B------:R-:W-:Y:S01]  /*0510*/  IMAD.MOV.U32 R11, RZ, RZ, R22 ;  /* 0x000000ffff0b7224 */ /* 0x000fe200078e0016 */
[----:B------:R-:W-:Y:S01]  /*0520*/  MOV R13, R23 ;  /* 0x00000017000d7202 */ /* 0x000fe20000000f00 */
[----:B------:R-:W-:Y:S01]  /*0530*/  VIADD R4, R4, 0x1 ;  /* 0x0000000104047836 */ /* 0x000fe20000000000 */
[----:B------:R-:W-:Y:S01]  /*0540*/  MOV R9, R26 ;  /* 0x0000001a00097202 */ /* 0x000fe20000000f00 */
[----:B------:R-:W3:Y:S01]  /*0550*/  LDCU UR7, c[0x0][0x394] ;  /* 0x00007280ff0777ac */ /* 0x000ee20008000800 */
[----:B------:R-:W-:-:S02]  /*0560*/  IADD3 R6, PT, PT, R6, 0x1, RZ ;  /* 0x0000000106067810 */ /* 0x000fc40007ffe0ff */
[----:B0-----:R-:W-:-:S05]  /*0570*/  IADD3 R3, PT, PT, R3, UR16, RZ ;  /* 0x0000001003037c10 */ /* 0x001fca000fffe0ff */
[--C-:B------:R-:W-:Y:S02]  /*0580*/  IMAD R10, R26, UR17, R3.reuse ;  /* 0x000000111a0a7c24 */ /* 0x100fe4000f8e0203 */
[--C-:B------:R-:W-:Y:S02]  /*0590*/  IMAD R12, R23, UR17, R3.reuse ;  /* 0x00000011170c7c24 */ /* 0x100fe4000f8e0203 */
[--C-:B------:R-:W-:Y:S02]  /*05a0*/  IMAD R14, R22, UR17, R3.reuse ;  /* 0x00000011160e7c24 */ /* 0x100fe4000f8e0203 */
[----:B------:R-:W-:Y:S02]  /*05b0*/  IMAD R3, R27, UR17, R3 ;  /* 0x000000111b037c24 */ /* 0x000fe4000f8e0203 */
[C---:B--2---:R-:W-:Y:S02]  /*05c0*/  IMAD R10, R5.reuse, UR5, R10 ;  /* 0x00000005050a7c24 */ /* 0x044fe4000f8e020a */
[----:B------:R-:W-:-:S02]  /*05d0*/  IMAD R12, R5, UR5, R12 ;  /* 0x00000005050c7c24 */ /* 0x000fc4000f8e020c */
[C---:B------:R-:W-:Y:S02]  /*05e0*/  IMAD R14, R5.reuse, UR5, R14 ;  /* 0x00000005050e7c24 */ /* 0x040fe4000f8e020e */
[----:B------:R-:W-:Y:S01]  /*05f0*/  IMAD R8, R5, UR5, R3 ;  /* 0x0000000505087c24 */ /* 0x000fe2000f8e0203 */
[----:B------:R-:W-:Y:S01]  /*0600*/  ULOP3.LUT UR5, UR13, 0x7ffffffc, URZ, 0xc0, !UPT ;  /* 0x7ffffffc0d057892 */ /* 0x000fe2000f8ec0ff */
[--C-:B------:R-:W-:Y:S02]  /*0610*/  IMAD R5, R22, UR15, R7.reuse ;  /* 0x0000000f16057c24 */ /* 0x100fe4000f8e0207 */
[----:B------:R-:W-:Y:S01]  /*0620*/  IMAD R3, R26, UR15, R7 ;  /* 0x0000000f1a037c24 */ /* 0x000fe2000f8e0207 */
[----:B------:R-:W-:Y:S01]  /*0630*/  UIADD3 UR5, UPT, UPT, -UR5, URZ, URZ ;  /* 0x000000ff05057290 */ /* 0x000fe2000fffe1ff */
[----:B------:R-:W-:Y:S01]  /*0640*/  IMAD R7, R28, UR15, RZ ;  /* 0x0000000f1c077c24 */ /* 0x000fe2000f8e02ff */
[----:B------:R-:W-:Y:S02]  /*0650*/  IADD3 R5, PT, PT, R5, 0x1, RZ ;  /* 0x0000000105057810 */ /* 0x000fe40007ffe0ff */
[----:B---3--:R-:W-:-:S08]  /*0660*/  IADD3 R3, PT, PT, R3, 0x1, RZ ;  /* 0x0000000103037810 */ /* 0x008fd00007ffe0ff */
.L_x_209:
[----:B------:R-:W-:Y:S02]  /*0670*/  UMOV UR15, UR7 ;  /* 0x00000007000f7c82 */ /* 0x000fe40008000000 */
[----:B------:R-:W-:-:S04]  /*0680*/  ISETP.GT.OR P1, PT, R15, UR15, P2 ;  /* 0x0000000f0f007c0c */ /* 0x000fc80009724670 */
[----:B------:R-:W-:-:S13]  /*0690*/  ISETP.LT.OR P1, PT, R2, R15, P1 ;  /* 0x0000000f0200720c */ /* 0x000fda0000f21670 */
[----:B0-----:R-:W0:Y:S01]  /*06a0*/  @!P1 LDC.64 R34, c[0x0][0x388] ;  /* 0x0000e200ff229b82 */ /* 0x001e220000000a00 */
[----:B------:R-:W-:Y:S01]  /*06b0*/  @!P1 IADD3 R19, PT, PT, R6, -0x1, RZ ;  /* 0xffffffff06139810 */ /* 0x000fe20007ffe0ff */
[----:B-1----:R-:W2:Y:S01]  /*06c0*/  @!P1 LDG.E.64 R16, desc[UR10][R30.64] ;  /* 0x0000000a1e109981 */ /* 0x002ea2000c1e1b00 */
[----:B------:R-:W-:-:S03]  /*06d0*/  @!P1 IADD3 R21, PT, PT, R8, 0x1, RZ ;  /* 0x0000000108159810 */ /* 0x000fc60007ffe0ff */
[----:B0-----:R-:W-:-:S06]  /*06e0*/  @!P1 IMAD.WIDE R18, R19, 0x8, R34 ;  /* 0x0000000813129825 */ /* 0x001fcc00078e0222 */
[----:B------:R-:W2:Y:S01]  /*06f0*/  @!P1 LDG.E.64 R18, desc[UR10][R18.64] ;  /* 0x0000000a12129981 */ /* 0x000ea2000c1e1b00 */
[----:B------:R-:W-:-:S05]  /*0700*/  @!P1 IMAD.WIDE R34, R21, 0x8, R34 ;  /* 0x0000000815229825 */ /* 0x000fca00078e0222 */
[----:B------:R-:W3:Y:S01]  /*0710*/  @!P1 LDG.E.64 R20, desc[UR10][R34.64] ;  /* 0x0000000a22149981 */ /* 0x000ee2000c1e1b00 */
[----:B------:R-:W-:-:S04]  /*0720*/  ISETP.GT.OR P0, PT, R9, UR15, P2 ;  /* 0x0000000f09007c0c */ /* 0x000fc80009704670 */
[----:B------:R-:W-:-:S13]  /*0730*/  ISETP.LT.OR P0, PT, R2, R9, P0 ;  /* 0x000000090200720c */ /* 0x000fda0000701670 */
[----:B------:R-:W0:Y:S01]  /*0740*/  @!P0 LDC.64 R32, c[0x0][0x388] ;  /* 0x0000e200ff208b82 */ /* 0x000e220000000a00 */
[----:B------:R-:W-:-:S04]  /*0750*/  @!P0 VIADD R37, R10, 0x1 ;  /* 0x000000010a258836 */ /* 0x000fc80000000000 */
[----:B0-----:R-:W-:-:S04]  /*0760*/  @!P0 IMAD.WIDE R36, R37, 0x8, R32 ;  /* 0x0000000825248825 */ /* 0x001fc800078e0220 */
[-C--:B--2---:R-:W-:Y:S01]  /*0770*/  @!P1 FMUL R25, R19, R17.reuse ;  /* 0x0000001113199220 */ /* 0x084fe20000400000 */
[C---:B------:R-:W-:Y:S01]  /*0780*/  @!P1 FMUL R24, R18.reuse, R17 ;  /* 0x0000001112189220 */ /* 0x040fe20000400000 */
[----:B------:R-:W-:Y:S02]  /*0790*/  @!P0 IADD3 R17, PT, PT, R3, -0x1, RZ ;  /* 0xffffffff03118810 */ /* 0x000fe40007ffe0ff */
[-C--:B------:R-:W-:Y:S01]  /*07a0*/  @!P1 FFMA R25, R18, R16.reuse, -R25 ;  /* 0x0000001012199223 */ /* 0x080fe20000000819 */
[----:B------:R-:W-:Y:S02]  /*07b0*/  @!P1 FFMA R16, R19, R16, R24 ;  /* 0x0000001013109223 */ /* 0x000fe40000000018 */
[----:B------:R-:W-:-:S04]  /*07c0*/  @!P0 IMAD.WIDE R18, R17, 0x8, R32 ;  /* 0x0000000811128825 */ /* 0x000fc800078e0220 */
[----:B---3--:R-:W-:Y:S01]  /*07d0*/  @!P1 FADD R24, R20, -R25 ;  /* 0x8000001914189221 */ /* 0x008fe20000000000 */
[----:B------:R-:W-:-:S05]  /*07e0*/  @!P1 FADD R25, R21, -R16 ;  /* 0x8000001015199221 */ /* 0x000fca0000000000 */
[----:B------:R0:W-:Y:S04]  /*07f0*/  @!P1 STG.E.64 desc[UR10][R34.64], R24 ;  /* 0x0000001822009986 */ /* 0x0001e8000c101b0a */
[----:B------:R-:W2:Y:S04]  /*0800*/  @!P0 LDG.E.64 R16, desc[UR10][R30.64] ;  /* 0x0000000a1e108981 */ /* 0x000ea8000c1e1b00 */
[----:B------:R-:W2:Y:S04]  /*0810*/  @!P0 LDG.E.64 R18, desc[UR10][R18.64] ;  /* 0x0000000a12128981 */ /* 0x000ea8000c1e1b00 */
[----:B------:R-:W3:Y:S01]  /*0820*/  @!P0 LDG.E.64 R20, desc[UR10][R36.64] ;  /* 0x0000000a24148981 */ /* 0x000ee2000c1e1b00 */
[----:B------:R-:W-:-:S04]  /*0830*/  ISETP.GT.OR P1, PT, R13, UR15, P2 ;  /* 0x0000000f0d007c0c */ /* 0x000fc80009724670 */
[----:B------:R-:W-:-:S13]  /*0840*/  ISETP.LT.OR P1, PT, R2, R13, P1 ;  /* 0x0000000d0200720c */ /* 0x000fda0000f21670 */
[----:B------:R-:W1:Y:S01]  /*0850*/  @!P1 LDC.64 R32, c[0x0][0x388] ;  /* 0x0000e200ff209b82 */ /* 0x000e620000000a00 */
[----:B0-----:R-:W-:-:S05]  /*0860*/  @!P1 IADD3 R35, PT, PT, R12, 0x1, RZ ;  /* 0x000000010c239810 */ /* 0x001fca0007ffe0ff */
[----:B-1----:R-:W-:-:S04]  /*0870*/  @!P1 IMAD.WIDE R34, R35, 0x8, R32 ;  /* 0x0000000823229825 */ /* 0x002fc800078e0220 */
[-C--:B--2---:R-:W-:Y:S01]  /*0880*/  @!P0 FMUL R29, R19, R17.reuse ;  /* 0x00000011131d8220 */ /* 0x084fe20000400000 */
[----:B------:R-:W-:-:S03]  /*0890*/  @!P0 FMUL R17, R18, R17 ;  /* 0x0000001112118220 */ /* 0x000fc60000400000 */
[-C--:B------:R-:W-:Y:S01]  /*08a0*/  @!P0 FFMA R29, R18, R16.reuse, -R29 ;  /* 0x00000010121d8223 */ /* 0x080fe2000000081d */
[----:B------:R-:W-:Y:S01]  /*08b0*/  @!P0 FFMA R16, R19, R16, R17 ;  /* 0x0000001013108223 */ /* 0x000fe20000000011 */
[----:B------:R-:W-:Y:S02]  /*08c0*/  @!P1 IADD3 R17, PT, PT, R4, -0x1, RZ ;  /* 0xffffffff04119810 */ /* 0x000fe40007ffe0ff */
[----:B---3--:R-:W-:Y:S01]  /*08d0*/  @!P0 FADD R24, R20, -R29 ;  /* 0x8000001d14188221 */ /* 0x008fe20000000000 */
[----:B------:R-:W-:Y:S02]  /*08e0*/  @!P0 FADD R25, R21, -R16 ;  /* 0x8000001015198221 */ /* 0x000fe40000000000 */
[----:B------:R-:W-:-:S03]  /*08f0*/  @!P1 IMAD.WIDE R18, R17, 0x8, R32 ;  /* 0x0000000811129825 */ /* 0x000fc600078e0220 */
[----:B------:R0:W-:Y:S04]  /*0900*/  @!P0 STG.E.64 desc[UR10][R36.64], R24 ;  /* 0x0000001824008986 */ /* 0x0001e8000c101b0a */
[----:B------:R-:W2:Y:S04]  /*0910*/  @!P1 LDG.E.64 R16, desc[UR10][R30.64] ;  /* 0x0000000a1e109981 */ /* 0x000ea8000c1e1b00 */
[----:B------:R-:W2:Y:S04]  /*0920*/  @!P1 LDG.E.64 R18, desc[UR10][R18.64] ;  /* 0x0000000a12129981 */ /* 0x000ea8000c1e1b00 */
[----:B------:R-:W0:Y:S01]  /*0930*/  @!P1 LDG.E.64 R20, desc[UR10][R34.64] ;  /* 0x0000000a22149981 */ /* 0x000e22000c1e1b00 */
[----:B------:R-:W-:-:S04]  /*0940*/  ISETP.GT.OR P0, PT, R11, UR15, P2 ;  /* 0x0000000f0b007c0c */ /* 0x000fc80009704670 */
[----:B------:R-:W-:-:S13]  /*0950*/  ISETP.LT.OR P0, PT, R2, R11, P0 ;  /* 0x0000000b0200720c */ /* 0x000fda0000701670 */
[----:B------:R-:W1:Y:S01]  /*0960*/  @!P0 LDC.64 R32, c[0x0][0x388] ;  /* 0x0000e200ff208b82 */ /* 0x000e620000000a00 */
[-C--:B--2---:R-:W-:Y:S01]  /*0970*/  @!P1 FMUL R29, R19, R17.reuse ;  /* 0x00000011131d9220 */ /* 0x084fe20000400000 */
[----:B------:R-:W-:-:S03]  /*0980*/  @!P1 FMUL R17, R18, R17 ;  /* 0x0000001112119220 */ /* 0x000fc60000400000 */
[-C--:B------:R-:W-:Y:S01]  /*0990*/  @!P1 FFMA R29, R18, R16.reuse, -R29 ;  /* 0x00000010121d9223 */ /* 0x080fe2000000081d */
[----:B------:R-:W-:Y:S01]  /*09a0*/  @!P1 FFMA R16, R19, R16, R17 ;  /* 0x0000001013109223 */ /* 0x000fe20000000011 */
[----:B------:R-:W-:Y:S02]  /*09b0*/  @!P0 IADD3 R17, PT, PT, R5, -0x1, RZ ;  /* 0xffffffff05118810 */ /* 0x000fe40007ffe0ff */
[----:B0-----:R-:W-:Y:S01]  /*09c0*/  @!P1 FADD R24, R20, -R29 ;  /* 0x8000001d14189221 */ /* 0x001fe20000000000 */
[----:B------:R-:W-:Y:S02]  /*09d0*/  @!P1 FADD R25, R21, -R16 ;  /* 0x8000001015199221 */ /* 0x000fe40000000000 */
[--C-:B-1----:R-:W-:Y:S01]  /*09e0*/  @!P0 IMAD.WIDE R18, R17, 0x8, R32.reuse ;  /* 0x0000000811128825 */ /* 0x102fe200078e0220 */
[----:B------:R-:W-:Y:S02]  /*09f0*/  @!P0 IADD3 R21, PT, PT, R14, 0x1, RZ ;  /* 0x000000010e158810 */ /* 0x000fe40007ffe0ff */
[----:B------:R0:W-:Y:S04]  /*0a00*/  @!P1 STG.E.64 desc[UR10][R34.64], R24 ;  /* 0x0000001822009986 */ /* 0x0001e8000c101b0a */
[----:B------:R-:W2:Y:S01]  /*0a10*/  @!P0 LDG.E.64 R16, desc[UR10][R30.64] ;  /* 0x0000000a1e108981 */ /* 0x000ea2000c1e1b00 */
[----:B------:R-:W-:-:S03]  /*0a20*/  @!P0 IMAD.WIDE R32, R21, 0x8, R32 ;  /* 0x0000000815208825 */ /* 0x000fc600078e0220 */
[----:B------:R-:W2:Y:S04]  /*0a30*/  @!P0 LDG.E.64 R18, desc[UR10][R18.64] ;  /* 0x0000000a12128981 */ /* 0x000ea8000c1e1b00 */
[----:B------:R-:W3:Y:S01]  /*0a40*/  @!P0 LDG.E.64 R20, desc[UR10][R32.64] ;  /* 0x0000000a20148981 */ /* 0x000ee2000c1e1b00 */
[----:B------:R-:W-:-:S04]  /*0a50*/  UIADD3 UR5, UPT, UPT, UR5, 0x4, URZ ;  /* 0x0000000405057890 */ /* 0x000fc8000fffe0ff */
[----:B------:R-:W-:Y:S01]  /*0a60*/  UISETP.NE.AND UP0, UPT, UR5, URZ, UPT ;  /* 0x000000ff0500728c */ /* 0x000fe2000bf05270 */
[C---:B------:R-:W-:Y:S01]  /*0a70*/  IMAD R15, R28.reuse, 0x4, R15 ;  /* 0x000000041c0f7824 */ /* 0x040fe200078e020f */
[C---:B------:R-:W-:Y:S01]  /*0a80*/  LEA R9, R28.reuse, R9, 0x2 ;  /* 0x000000091c097211 */ /* 0x040fe200078e10ff */
[C---:B------:R-:W-:Y:S01]  /*0a90*/  IMAD R6, R7.reuse, 0x4, R6 ;  /* 0x0000000407067824 */ /* 0x040fe200078e0206 */
[C---:B------:R-:W-:Y:S01]  /*0aa0*/  LEA R13, R28.reuse, R13, 0x2 ;  /* 0x0000000d1c0d7211 */ /* 0x040fe200078e10ff */
[C---:B------:R-:W-:Y:S01]  /*0ab0*/  IMAD R14, R7.reuse, 0x4, R14 ;  /* 0x00000004070e7824 */ /* 0x040fe200078e020e */
[----:B------:R-:W-:Y:S02]  /*0ac0*/  LEA R11, R28, R11, 0x2 ;  /* 0x0000000b1c0b7211 */ /* 0x000fe400078e10ff */
[C---:B------:R-:W-:Y:S02]  /*0ad0*/  LEA R8, R7.reuse, R8, 0x2 ;  /* 0x0000000807087211 */ /* 0x040fe400078e10ff */
[----:B------:R-:W-:-:S02]  /*0ae0*/  LEA R10, R7, R10, 0x2 ;  /* 0x0000000a070a7211 */ /* 0x000fc400078e10ff */
[C---:B------:R-:W-:Y:S02]  /*0af0*/  LEA R3, R7.reuse, R3, 0x2 ;  /* 0x0000000307037211 */ /* 0x040fe400078e10ff */
[C---:B------:R-:W-:Y:S02]  /*0b00*/  LEA R12, R7.reuse, R12, 0x2 ;  /* 0x0000000c070c7211 */ /* 0x040fe400078e10ff */
[C---:B------:R-:W-:Y:S02]  /*0b10*/  LEA R4, R7.reuse, R4, 0x2 ;  /* 0x0000000407047211 */ /* 0x040fe400078e10ff */
[----:B------:R-:W-:Y:S01]  /*0b20*/  LEA R5, R7, R5, 0x2 ;  /* 0x0000000507057211 */ /* 0x000fe200078e10ff */
[-C--:B--2---:R-:W-:Y:S01]  /*0b30*/  @!P0 FMUL R29, R19, R17.reuse ;  /* 0x00000011131d8220 */ /* 0x084fe20000400000 */
[----:B------:R-:W-:-:S03]  /*0b40*/  @!P0 FMUL R36, R18, R17 ;  /* 0x0000001112248220 */ /* 0x000fc60000400000 */
[-C--:B------:R-:W-:Y:S01]  /*0b50*/  @!P0 FFMA R29, R18, R16.reuse, -R29 ;  /* 0x00000010121d8223 */ /* 0x080fe2000000081d */
[----:B------:R-:W-:-:S03]  /*0b60*/  @!P0 FFMA R36, R19, R16, R36 ;  /* 0x0000001013248223 */ /* 0x000fc60000000024 */
[----:B---3--:R-:W-:Y:S01]  /*0b70*/  @!P0 FADD R20, R20, -R29 ;  /* 0x8000001d14148221 */ /* 0x008fe20000000000 */
[----:B------:R-:W-:-:S05]  /*0b80*/  @!P0 FADD R21, R21, -R36 ;  /* 0x8000002415158221 */ /* 0x000fca0000000000 */
[----:B------:R0:W-:Y:S01]  /*0b90*/  @!P0 STG.E.64 desc[UR10][R32.64], R20 ;  /* 0x0000001420008986 */ /* 0x0001e2000c101b0a */
[----:B------:R-:W-:Y:S05]  /*0ba0*/  BRA.U UP0, `(.L_x_209) ;  /* 0xfffffff900b07547 */ /* 0x000fea000b83ffff */
[----:B------:R-:W-:-:S12]  /*0bb0*/  ULOP3.LUT UR5, UR13, 0x7ffffffc, URZ, 0xc0, !UPT ;  /* 0x7ffffffc0d057892 */ /* 0x000fd8000f8ec0ff */
.L_x_208:
[----:B------:R-:W-:-:S09]  /*0bc0*/  ULOP3.LUT UP0, UR7, UR13, 0x3, URZ, 0xc0, !UPT ;  /* 0x000000030d077892 */ /* 0x000fd2000f80c0ff */
[----:B------:R-:W-:Y:S05]  /*0bd0*/  BRA.U !UP0, `(.L_x_207) ;  /* 0x0000000508307547 */ /* 0x000fea000b800000 */
[----:B------:R-:W-:Y:S01]  /*0be0*/  IMAD R13, R28, UR5, R27 ;  /* 0x000000051c0d7c24 */ /* 0x000fe2000f8e021b */
[----:B------:R-:W-:Y:S04]  /*0bf0*/  BSSY.RECONVERGENT B0, `(.L_x_210) ;  /* 0x0000016000007945 */ /* 0x000fe80003800200 */
[----:B------:R-:W-:-:S04]  /*0c00*/  ISETP.GT.AND P0, PT, R13, UR15, PT ;  /* 0x0000000f0d007c0c */ /* 0x000fc8000bf04270 */
[----:B------:R-:W-:-:S04]  /*0c10*/  ISETP.GT.OR P0, PT, R0, UR6, P0 ;  /* 0x0000000600007c0c */ /* 0x000fc80008704670 */
[----:B------:R-:W-:-:S13]  /*0c20*/  ISETP.LT.OR P0, PT, R2, R13, P0 ;  /* 0x0000000d0200720c */ /* 0x000fda0000701670 */
[----:B------:R-:W-:Y:S05]  /*0c30*/  @P0 BRA `(.L_x_211) ;  /* 0x0000000000440947 */ /* 0x000fea0003800000 */
[----:B------:R-:W2:Y:S01]  /*0c40*/  LDCU UR5, c[0x0][0x390] ;  /* 0x00007200ff0577ac */ /* 0x000ea20008000800 */
[----:B------:R-:W3:Y:S01]  /*0c50*/  LDC.64 R6, c[0x0][0x388] ;  /* 0x0000e200ff067b82 */ /* 0x000ee20000000a00 */
[----:B------:R-:W-:Y:S01]  /*0c60*/  IMAD R3, R13, UR15, R2 ;  /* 0x0000000f0d037c24 */ /* 0x000fe2000f8e0202 */
[----:B--2---:R-:W-:-:S05]  /*0c70*/  MOV R4, UR5 ;  /* 0x0000000500047c02 */ /* 0x004fca0008000f00 */
[----:B------:R-:W-:Y:S02]  /*0c80*/  IMAD R9, R13, UR15, R4 ;  /* 0x0000000f0d097c24 */ /* 0x000fe4000f8e0204 */
[----:B-1----:R-:W2:Y:S02]  /*0c90*/  LDG.E.64 R4, desc[UR10][R30.64] ;  /* 0x0000000a1e047981 */ /* 0x002ea4000c1e1b00 */
[----:B---3--:R-:W-:-:S06]  /*0ca0*/  IMAD.WIDE R8, R9, 0x8, R6 ;  /* 0x0000000809087825 */ /* 0x008fcc00078e0206 */
[----:B------:R-:W2:Y:S01]  /*0cb0*/  LDG.E.64 R8, desc[UR10][R8.64] ;  /* 0x0000000a08087981 */ /* 0x000ea2000c1e1b00 */
[----:B------:R-:W-:-:S05]  /*0cc0*/  IMAD.WIDE R6, R3, 0x8, R6 ;  /* 0x0000000803067825 */ /* 0x000fca00078e0206 */
[----:B------:R-:W3:Y:S01]  /*0cd0*/  LDG.E.64 R10, desc[UR10][R6.64] ;  /* 0x0000000a060a7981 */ /* 0x000ee2000c1e1b00 */
[-C--:B--2---:R-:W-:Y:S01]  /*0ce0*/  FMUL R3, R9, R5.reuse ;  /* 0x0000000509037220 */ /* 0x084fe20000400000 */
[----:B------:R-:W-:-:S03]  /*0cf0*/  FMUL R12, R8, R5 ;  /* 0x00000005080c7220 */ /* 0x000fc60000400000 */
[-C--:B------:R-:W-:Y:S01]  /*0d00*/  FFMA R3, R8, R4.reuse, -R3 ;  /* 0x0000000408037223 */ /* 0x080fe20000000803 */
[----:B------:R-:W-:-:S03]  /*0d10*/  FFMA R12, R9, R4, R12 ;  /* 0x00000004090c7223 */ /* 0x000fc6000000000c */
[----:B---3--:R-:W-:Y:S01]  /*0d20*/  FADD R10, R10, -R3 ;  /* 0x800000030a0a7221 */ /* 0x008fe20000000000 */
[----:B------:R-:W-:-:S05]  /*0d30*/  FADD R11, R11, -R12 ;  /* 0x8000000c0b0b7221 */ /* 0x000fca0000000000 */
[----:B------:R2:W-:Y:S02]  /*0d40*/  STG.E.64 desc[UR10][R6.64], R10 ;  /* 0x0000000a06007986 */ /* 0x0005e4000c101b0a */
.L_x_211:
[----:B-1----:R-:W-:Y:S05]  /*0d50*/  BSYNC.RECONVERGENT B0 ;  /* 0x0000000000007941 */ /* 0x002fea0003800200 */
.L_x_210:
[----:B------:R-:W-:-:S09]  /*0d60*/  UISETP.NE.AND UP0, UPT, UR7, 0x1, UPT ;  /* 0x000000010700788c */ /* 0x000fd2000bf05270 */
[----:B------:R-:W-:Y:S05]  /*0d70*/  BRA.U !UP0, `(.L_x_207) ;  /* 0x0000000108c87547 */ /* 0x000fea000b800000 */
[----:B------:R-:W-:Y:S01]  /*0d80*/  IADD3 R13, PT, PT, R28, R13, RZ ;  /* 0x0000000d1c0d7210 */ /* 0x000fe20007ffe0ff */
[----:B------:R-:W-:Y:S03]  /*0d90*/  BSSY.RECONVERGENT B0, `(.L_x_212) ;  /* 0x0000016000007945 */ /* 0x000fe60003800200 */
[----:B------:R-:W-:-:S04]  /*0da0*/  ISETP.GT.AND P0, PT, R13, UR15, PT ;  /* 0x0000000f0d007c0c */ /* 0x000fc8000bf04270 */
[----:B------:R-:W-:-:S04]  /*0db0*/  ISETP.GT.OR P0, PT, R0, UR6, P0 ;  /* 0x0000000600007c0c */ /* 0x000fc80008704670 */
[----:B------:R-:W-:-:S13]  /*0dc0*/  ISETP.LT.OR P0, PT, R2, R13, P0 ;  /* 0x0000000d0200720c */ /* 0x000fda0000701670 */
[----:B------:R-:W-:Y:S05]  /*0dd0*/  @P0 BRA `(.L_x_213) ;  /* 0x0000000000440947 */ /* 0x000fea0003800000 */
[----:B------:R-:W1:Y:S01]  /*0de0*/  LDCU UR5, c[0x0][0x390] ;  /* 0x00007200ff0577ac */ /* 0x000e620008000800 */
[----:B--2---:R-:W2:Y:S01]  /*0df0*/  LDC.64 R6, c[0x0][0x388] ;  /* 0x0000e200ff067b82 */ /* 0x004ea20000000a00 */
[----:B------:R-:W-:Y:S01]  /*0e00*/  IMAD R3, R13, UR15, R2 ;  /* 0x0000000f0d037c24 */ /* 0x000fe2000f8e0202 */
[----:B-1----:R-:W-:-:S05]  /*0e10*/  MOV R4, UR5 ;  /* 0x0000000500047c02 */ /* 0x002fca0008000f00 */
[----:B------:R-:W-:Y:S02]  /*0e20*/  IMAD R9, R13, UR15, R4 ;  /* 0x0000000f0d097c24 */ /* 0x000fe4000f8e0204 */
[----:B------:R-:W3:Y:S02]  /*0e30*/  LDG.E.64 R4, desc[UR10][R30.64] ;  /* 0x0000000a1e047981 */ /* 0x000ee4000c1e1b00 */
[----:B--2---:R-:W-:-:S06]  /*0e40*/  IMAD.WIDE R8, R9, 0x8, R6 ;  /* 0x0000000809087825 */ /* 0x004fcc00078e0206 */
[----:B------:R-:W3:Y:S01]  /*0e50*/  LDG.E.64 R8, desc[UR10][R8.64] ;  /* 0x0000000a08087981 */ /* 0x000ee2000c1e1b00 */
[----:B------:R-:W-:-:S05]  /*0e60*/  IMAD.WIDE R6, R3, 0x8, R6 ;  /* 0x0000000803067825 */ /* 0x000fca00078e0206 */
[----:B------:R-:W2:Y:S01]  /*0e70*/  LDG.E.64 R10, desc[UR10][R6.64] ;  /* 0x0000000a060a7981 */ /* 0x000ea2000c1e1b00 */
[-C--:B---3--:R-:W-:Y:S01]  /*0e80*/  FMUL R3, R9, R5.reuse ;  /* 0x0000000509037220 */ /* 0x088fe20000400000 */
[----:B------:R-:W-:-:S03]  /*0e90*/  FMUL R12, R8, R5 ;  /* 0x00000005080c7220 */ /* 0x000fc60000400000 */
[-C--:B------:R-:W-:Y:S01]  /*0ea0*/  FFMA R3, R8, R4.reuse, -R3 ;  /* 0x0000000408037223 */ /* 0x080fe20000000803 */
[----:B------:R-:W-:-:S03]  /*0eb0*/  FFMA R12, R9, R4, R12 ;  /* 0x00000004090c7223 */ /* 0x000fc6000000000c */
[----:B--2---:R-:W-:Y:S01]  /*0ec0*/  FADD R10, R10, -R3 ;  /* 0x800000030a0a7221 */ /* 0x004fe20000000000 */
[----:B------:R-:W-:-:S05]  /*0ed0*/  FADD R11, R11, -R12 ;  /* 0x8000000c0b0b7221 */ /* 0x000fca0000000000 */
[----:B------:R1:W-:Y:S02]  /*0ee0*/  STG.E.64 desc[UR10][R6.64], R10 ;  /* 0x0000000a06007986 */ /* 0x0003e4000c101b0a */
.L_x_213:
[----:B------:R-:W-:Y:S05]  /*0ef0*/  BSYNC.RECONVERGENT B0 ;  /* 0x0000000000007941 */ /* 0x000fea0003800200 */
.L_x_212:
[----:B------:R-:W-:-:S09]  /*0f00*/  UISETP.NE.AND UP0, UPT, UR7, 0x2, UPT ;  /* 0x000000020700788c */ /* 0x000fd2000bf05270 */
[----:B------:R-:W-:Y:S05]  /*0f10*/  BRA.U !UP0, `(.L_x_207) ;  /* 0x0000000108607547 */ /* 0x000fea000b800000 */
[----:B------:R-:W-:Y:S01]  /*0f20*/  IMAD.IADD R3, R28, 0x1, R13 ;  /* 0x000000011c037824 */ /* 0x000fe200078e020d */
[----:B------:R-:W-:Y:S04]  /*0f30*/  BSSY.RECONVERGENT B0, `(.L_x_207) ;  /* 0x0000016000007945 */ /* 0x000fe80003800200 */
[----:B------:R-:W-:-:S04]  /*0f40*/  ISETP.GT.AND P0, PT, R3, UR15, PT ;  /* 0x0000000f03007c0c */ /* 0x000fc8000bf04270 */
[----:B------:R-:W-:-:S04]  /*0f50*/  ISETP.GT.OR P0, PT, R0, UR6, P0 ;  /* 0x0000000600007c0c */ /* 0x000fc80008704670 */
[----:B------:R-:W-:-:S13]  /*0f60*/  ISETP.LT.OR P0, PT, R2, R3, P0 ;  /* 0x000000030200720c */ /* 0x000fda0000701670 */
[----:B------:R-:W-:Y:S05]  /*0f70*/  @P0 BRA `(.L_x_214) ;  /* 0x0000000000440947 */ /* 0x000fea0003800000 */
[----:B------:R-:W3:Y:S01]  /*0f80*/  LDCU UR5, c[0x0][0x390] ;  /* 0x00007200ff0577ac */ /* 0x000ee20008000800 */
[----:B-12---:R-:W1:Y:S01]  /*0f90*/  LDC.64 R6, c[0x0][0x388] ;  /* 0x0000e200ff067b82 */ /* 0x006e620000000a00 */
[----:B------:R-:W2:Y:S01]  /*0fa0*/  LDG.E.64 R30, desc[UR10][R30.64] ;  /* 0x0000000a1e1e7981 */ /* 0x000ea2000c1e1b00 */
[----:B---3--:R-:W-:-:S05]  /*0fb0*/  MOV R0, UR5 ;  /* 0x0000000500007c02 */ /* 0x008fca0008000f00 */
[C---:B------:R-:W-:Y:S02]  /*0fc0*/  IMAD R5, R3.reuse, UR15, R0 ;  /* 0x0000000f03057c24 */ /* 0x040fe4000f8e0200 */
[----:B------:R-:W-:Y:S02]  /*0fd0*/  IMAD R3, R3, UR15, R2 ;  /* 0x0000000f03037c24 */ /* 0x000fe4000f8e0202 */
[----:B-1----:R-:W-:-:S06]  /*0fe0*/  IMAD.WIDE R4, R5, 0x8, R6 ;  /* 0x0000000805047825 */ /* 0x002fcc00078e0206 */
        /* <DEDUP_REMOVED lines=10> */
.L_x_214:
[----:B------:R-:W-:Y:S05]  /*1090*/  BSYNC.RECONVERGENT B0 ;  /* 0x0000000000007941 */ /* 0x000fea0003800200 */
.L_x_207:
[----:B------:R-:W-:-:S04]  /*10a0*/  UIADD3 UR4, UPT, UPT, UR4, 0x1, URZ ;  /* 0x0000000104047890 */ /* 0x000fc8000fffe0ff */
[----:B------:R-:W-:-:S09]  /*10b0*/  UISETP.NE.AND UP0, UPT, UR4, UR12, UPT ;  /* 0x0000000c0400728c */ /* 0x000fd2000bf05270 */
[----:B------:R-:W-:Y:S05]  /*10c0*/  BRA.U UP0, `(.L_x_215) ;  /* 0xfffffff100a87547 */ /* 0x000fea000b83ffff */
[----:B-1----:R-:W-:Y:S05]  /*10d0*/  EXIT ;  /* 0x000000000000794d */ /* 0x002fea0003800000 */
        .weak           $__internal_10_$__cuda_sm3x_div_rn_noftz_f32_slowpath
        .type           $__internal_10_$__cuda_sm3x_div_rn_noftz_f32_slowpath,@function
        .size           $__internal_10_$__cuda_sm3x_div_rn_noftz_f32_slowpath,(.L_x_235 - $__internal_10_$__cuda_sm3x_div_rn_noftz_f32_slowpath)
$__internal_10_$__cuda_sm3x_div_rn_noftz_f32_slowpath:
        /* <DEDUP_REMOVED lines=28> */
[----:B------:R-:W-:Y:S01]  /*12a0*/  @P0 IMAD.MOV.U32 R6, RZ, RZ, RZ ;  /* 0x000000ffff060224 */ /* 0x000fe200078e00ff */
[----:B------:R-:W-:Y:S01]  /*12b0*/  @!P0 MOV R6, 0xffffffc0 ;  /* 0xffffffc000068802 */ /* 0x000fe20000000f00 */
[----:B------:R-:W-:Y:S01]  /*12c0*/  @!P0 FFMA R0, R0, 1.84467440737095516160e+19, RZ ;  /* 0x5f80000000008823 */ /* 0x000fe200000000ff */
[----:B------:R-:W-:Y:S02]  /*12d0*/  @!P1 FFMA R3, R3, 1.84467440737095516160e+19, RZ ;  /* 0x5f80000003039823 */ /* 0x000fe400000000ff */
[----:B------:R-:W-:-:S07]  /*12e0*/  @!P1 IADD3 R6, PT, PT, R6, 0x40, RZ ;  /* 0x0000004006069810 */ /* 0x000fce0007ffe0ff */
.L_x_216:
[----:B------:R-:W-:-:S04]  /*12f0*/  LEA R8, R12, 0xc0800000, 0x17 ;  /* 0xc08000000c087811 */ /* 0x000fc800078eb8ff */
[----:B------:R-:W-:Y:S02]  /*1300*/  IADD3 R8, PT, PT, -R8, R3, RZ ;  /* 0x0000000308087210 */ /* 0x000fe40007ffe1ff */
[----:B------:R-:W-:Y:S02]  /*1310*/  IADD3 R3, PT, PT, R10, -0x7f, RZ ;  /* 0xffffff810a037810 */ /* 0x000fe40007ffe0ff */
[----:B------:R-:W0:Y:S01]  /*1320*/  MUFU.RCP R7, R8 ;  /* 0x0000000800077308 */ /* 0x000e220000001000 */
[----:B------:R-:W-:Y:S02]  /*1330*/  FADD.FTZ R9, -R8, -RZ ;  /* 0x800000ff08097221 */ /* 0x000fe40000010100 */
[C---:B------:R-:W-:Y:S01]  /*1340*/  IMAD R0, R3.reuse, -0x800000, R0 ;  /* 0xff80000003007824 */ /* 0x040fe200078e0200 */
[----:B------:R-:W-:-:S05]  /*1350*/  IADD3 R3, PT, PT, R3, 0x7f, -R12 ;  /* 0x0000007f03037810 */ /* 0x000fca0007ffe80c */
        /* <DEDUP_REMOVED lines=22> */
[----:B------:R-:W-:Y:S01]  /*14c0*/  IADD3 R9, PT, PT, R8, 0x20, RZ ;  /* 0x0000002008097810 */ /* 0x000fe20007ffe0ff */
[-CC-:B------:R-:W-:Y:S01]  /*14d0*/  FFMA.RM R3, R14, R10.reuse, R11.reuse ;  /* 0x0000000a0e037223 */ /* 0x180fe2000000400b */
[----:B------:R-:W-:Y:S02]  /*14e0*/  ISETP.NE.AND P2, PT, R8, RZ, PT ;  /* 0x000000ff0800720c */ /* 0x000fe40003f45270 */
        /* <DEDUP_REMOVED lines=18> */
.L_x_222:
[----:B------:R-:W-:-:S04]  /*1610*/  LOP3.LUT R7, R7, 0x80000000, RZ, 0xc0, !PT ;  /* 0x8000000007077812 */ /* 0x000fc800078ec0ff */
[----:B------:R-:W-:Y:S01]  /*1620*/  LOP3.LUT R7, R7, 0x7f800000, RZ, 0xfc, !PT ;  /* 0x7f80000007077812 */ /* 0x000fe200078efcff */
[----:B------:R-:W-:Y:S06]  /*1630*/  BRA `(.L_x_223) ;  /* 0x0000000000287947 */ /* 0x000fec0003800000 */
.L_x_221:
[----:B------:R-:W-:Y:S01]  /*1640*/  LEA R7, R3, R7, 0x17 ;  /* 0x0000000703077211 */ /* 0x000fe200078eb8ff */
[----:B------:R-:W-:Y:S06]  /*1650*/  BRA `(.L_x_223) ;  /* 0x0000000000207947 */ /* 0x000fec0003800000 */
.L_x_220:
[----:B------:R-:W-:-:S04]  /*1660*/  LOP3.LUT R0, R3, 0x80000000, R0, 0x48, !PT ;  /* 0x8000000003007812 */ /* 0x000fc800078e4800 */
[----:B------:R-:W-:Y:S01]  /*1670*/  LOP3.LUT R7, R0, 0x7f800000, RZ, 0xfc, !PT ;  /* 0x7f80000000077812 */ /* 0x000fe200078efcff */
[----:B------:R-:W-:Y:S06]  /*1680*/  BRA `(.L_x_223) ;  /* 0x0000000000147947 */ /* 0x000fec0003800000 */
.L_x_219:
[----:B------:R-:W-:Y:S01]  /*1690*/  LOP3.LUT R7, R3, 0x80000000, R0, 0x48, !PT ;  /* 0x8000000003077812 */ /* 0x000fe200078e4800 */
[----:B------:R-:W-:Y:S06]  /*16a0*/  BRA `(.L_x_223) ;  /* 0x00000000000c7947 */ /* 0x000fec0003800000 */
.L_x_218:
[----:B------:R-:W0:Y:S01]  /*16b0*/  MUFU.RSQ R7, -QNAN ;  /* 0xffc0000000077908 */ /* 0x000e220000001400 */
[----:B------:R-:W-:Y:S05]  /*16c0*/  BRA `(.L_x_223) ;  /* 0x0000000000047947 */ /* 0x000fea0003800000 */
.L_x_217:
[----:B------:R-:W-:-:S07]  /*16d0*/  FADD.FTZ R7, R0, R3 ;  /* 0x0000000300077221 */ /* 0x000fce0000010000 */
.L_x_223:
[----:B0-----:R-:W-:Y:S01]  /*16e0*/  MOV R0, R7 ;  /* 0x0000000700007202 */ /* 0x001fe20000000f00 */
[----:B------:R-:W-:Y:S01]  /*16f0*/  HFMA2 R7, -RZ, RZ, 0, 0 ;  /* 0x00000000ff077431 */ /* 0x000fe200000001ff */
[----:B------:R-:W-:-:S04]  /*1700*/  MOV R6, R4 ;  /* 0x0000000400067202 */ /* 0x000fc80000000f00 */
[----:B------:R-:W-:Y:S05]  /*1710*/  RET.REL.NODEC R6 `(_Z5cInv2P6float2S0_ii) ;  /* 0xffffffe806387950 */ /* 0x000fea0003c3ffff */
.L_x_224:
        /* <DEDUP_REMOVED lines=14> */
.L_x_235:


//--------------------- .nv.global.init           --------------------------
	.section	.nv.global.init,"aw",@progbits
	.align	4
.nv.global.init:
	.type		__cudart_i2opi_f,@object
	.size		__cudart_i2opi_f,(.L_0 - __cudart_i2opi_f)
__cudart_i2opi_f:
        /*0000*/ 	.byte	0x41, 0x90, 0x43, 0x3c, 0x99, 0x95, 0x62, 0xdb, 0xc0, 0xdd, 0x34, 0xf5, 0xd1, 0x57, 0x27, 0xfc
        /*0010*/ 	.byte	0x29, 0x15, 0x44, 0x4e, 0x6e, 0x83, 0xf9, 0xa2
.L_0:


//--------------------- .nv.shared.reserved.0     --------------------------
	.section	.nv.shared.reserved.0,"aw",@nobits
	.weak		__nv_reservedSMEM_offset_0_alias
	.size		__nv_reservedSMEM_offset_0_alias, 0, 64
	.other		__nv_reservedSMEM_offset_0_alias,@"STO_CUDA_RESERVED_SHARED STV_DEFAULT"
__nv_reservedSMEM_offset_0_alias:
	.zero		0
	.zero		64


//--------------------- .nv.constant0._Z29Ltriangle_complex_matrix_multPK6float2S1_PS_iii --------------------------
	.section	.nv.constant0._Z29Ltriangle_complex_matrix_multPK6float2S1_PS_iii,"a",@progbits
	.sectionflags	@""
	.align	4
.nv.constant0._Z29Ltriangle_complex_matrix_multPK6float2S1_PS_iii:
	.zero		932


//--------------------- .nv.constant0._Z19complex_matrix_multPK6float2S1_PS_iii --------------------------
	.section	.nv.constant0._Z19complex_matrix_multPK6float2S1_PS_iii,"a",@progbits
	.sectionflags	@""
	.align	4
.nv.constant0._Z19complex_matrix_multPK6float2S1_PS_iii:
	.zero		932


//--------------------- .nv.constant0._Z19hermitian_transposePK6float2PS_ii --------------------------
	.section	.nv.constant0._Z19hermitian_transposePK6float2PS_ii,"a",@progbits
	.sectionflags	@""
	.align	4
.nv.constant0._Z19hermitian_transposePK6float2PS_ii:
	.zero		920


//--------------------- .nv.constant0._Z5bCholP6float2ii --------------------------
	.section	.nv.constant0._Z5bCholP6float2ii,"a",@progbits
	.sectionflags	@""
	.align	4
.nv.constant0._Z5bCholP6float2ii:
	.zero		912


//--------------------- .nv.constant0._Z6bChol2P6float2ii --------------------------
	.section	.nv.constant0._Z6bChol2P6float2ii,"a",@progbits
	.sectionflags	@""
	.align	4
.nv.constant0._Z6bChol2P6float2ii:
	.zero		912


//--------------------- .nv.constant0._Z6bChol3P6float2ii --------------------------
	.section	.nv.constant0._Z6bChol3P6float2ii,"a",@progbits
	.sectionflags	@""
	.align	4
.nv.constant0._Z6bChol3P6float2ii:
	.zero		912


//--------------------- .nv.constant0._Z5cInv1P6float2S0_ii --------------------------
	.section	.nv.constant0._Z5cInv1P6float2S0_ii,"a",@progbits
	.sectionflags	@""
	.align	4
.nv.constant0._Z5cInv1P6float2S0_ii:
	.zero		920


//--------------------- .nv.constant0._Z5cInv2P6float2S0_ii --------------------------
	.section	.nv.constant0._Z5cInv2P6float2S0_ii,"a",@progbits
	.sectionflags	@""
	.align	4
.nv.constant0._Z5cInv2P6float2S0_ii:
	.zero		920


//--------------------- SYMBOLS --------------------------

	.type		.nv.reservedSmem.offset0,@object
	.size		.nv.reservedSmem.offset0,0x4
